	.target	sm_100a

	.elftype	@"ET_EXEC"


//--------------------- .note.nv.tkinfo           --------------------------
	.section	.note.nv.tkinfo,"",@"SHT_NOTE"
	.sectionflags	@"SHF_NOTE_NV_TKINFO"
	.tkinfo
        /*0018*/ 	.word	0x00000002
        /*0030*/ 	.string	""
        /*0030*/ 	.string	"ptxas"
        /*0030*/ 	.string	"Cuda compilation tools, release 13.0, V13.0.88"
        /*0030*/ 	.string	"Build cuda_13.0.r13.0/compiler.36424714_0"
        /*0030*/ 	.string	"-arch sm_100a -m 64 "



//--------------------- .note.nv.cuinfo           --------------------------
	.section	.note.nv.cuinfo,"",@"SHT_NOTE"
	.sectionflags	@"SHF_NOTE_NV_CUINFO"
        /*0018*/ 	.short	0x0002
        /*001a*/ 	.short	0x0064
        /*001c*/ 	.short	0x0082
	.zero		2


//--------------------- .nv.info                  --------------------------
	.section	.nv.info,"",@"SHT_CUDA_INFO"
	.align	4


	//----- nvinfo : EIATTR_REGCOUNT
	.align		4
        /*0000*/ 	.byte	0x04, 0x2f
        /*0002*/ 	.short	(.L_20 - .L_19)
	.align		4
.L_19:
        /*0004*/ 	.word	index@(_ZN7cutlass13device_kernelINS_4gemm6kernel13GemmUniversalIN4cute5tupleIJiiiiEEENS1_10collective13CollectiveMmaINS1_35MainloopSm100TmaUmmaWarpSpecializedILi33ELi2ELi4ENS5_IJNS4_1CILi4EEENSA_ILi1EEESC_EEEEENS5_IJNSA_ILi128EEENSA_ILi256EEENSA_ILi32EEEEEENS_12float_e5m2_tENS5_IJlSC_lEEESJ_SK_NS4_8TiledMMAINS4_8MMA_AtomIJNS4_10MMA_TraitsINS4_25SM100_MMA_F8F6F4_2x1SM_SSEJSJ_SJ_fSF_SG_NS4_17integral_constantINS4_4UMMA5MajorELSR_0EEESS_NSP_INSQ_7ScaleInELST_0EEESU_EEEEEENS4_6LayoutINS5_IJSC_SC_SC_EEENS5_IJNSA_ILi0EEESZ_SZ_EEEEENS5_IJNS4_10UnderscoreES12_S12_EEEEENS4_18SM100_TMA_2SM_LOADENS4_14ComposedLayoutINS4_7SwizzleILi1ELi4ELi3EEENS4_18smem_ptr_flag_bitsILi8EEENSX_INS5_IJNSA_ILi8EEESH_EEENS5_IJSH_SC_EEEEEEEvNS4_8identityENS4_28SM100_TMA_2SM_LOAD_MULTICASTES1F_vS1G_EENS_8epilogue10collective18CollectiveEpilogueINS1J_23Sm100TmaWarpSpecializedILi4ELi2ELi32ELb0ELb0EEEJNS5_IJNSA_ILi64EEESG_SH_EEENS5_IJNSX_IS1O_SC_EENSX_INS5_IJSH_NSA_ILi2EEEEEENS5_IJSC_SF_EEEEEEEESJ_SK_SJ_SK_NS1J_6fusion15FusionCallbacksIS1N_NS1W_17LinearCombinationISJ_fSJ_fLNS_15FloatRoundStyleE2EEES1P_S1V_JEEENS4_5SM1004TMEM4LOAD26SM100_TMEM_LOAD_32dp32b32xENS4_13SM90_TMA_LOADES1F_NS4_39AutoVectorizingCopyWithAssumedAlignmentILi128EEENS4_14SM90_TMA_STOREES1F_S28_S28_EEEvvEEEEvNT_6ParamsE)
        /*0008*/ 	.word	0x00000074


	//----- nvinfo : EIATTR_FRAME_SIZE
	.align		4
.L_20:
        /*000c*/ 	.byte	0x04, 0x11
        /*000e*/ 	.short	(.L_22 - .L_21)
	.align		4
.L_21:
        /*0010*/ 	.word	index@($__internal_2_$__cuda_sm10x_tcgen05_guardrail_trap_unallocated_columns_being_dealloced)
        /*0014*/ 	.word	0x00000000


	//----- nvinfo : EIATTR_FRAME_SIZE
	.align		4
.L_22:
        /*0018*/ 	.byte	0x04, 0x11
        /*001a*/ 	.short	(.L_24 - .L_23)
	.align		4
.L_23:
        /*001c*/ 	.word	index@($__internal_1_$__cuda_sm10x_tcgen05_guardrail_trap_phase_invalid_during_alloc)
        /*0020*/ 	.word	0x00000000


	//----- nvinfo : EIATTR_FRAME_SIZE
	.align		4
.L_24:
        /*0024*/ 	.byte	0x04, 0x11
        /*0026*/ 	.short	(.L_26 - .L_25)
	.align		4
.L_25:
        /*0028*/ 	.word	index@($__internal_0_$__cuda_sm10x_tcgen05_guardrail_trap_col_being_dealloced_not_returned_by_alloc)
        /*002c*/ 	.word	0x00000000


	//----- nvinfo : EIATTR_FRAME_SIZE
	.align		4
.L_26:
        /*0030*/ 	.byte	0x04, 0x11
        /*0032*/ 	.short	(.L_28 - .L_27)
	.align		4
.L_27:
        /*0034*/ 	.word	index@(_ZN7cutlass13device_kernelINS_4gemm6kernel13GemmUniversalIN4cute5tupleIJiiiiEEENS1_10collective13CollectiveMmaINS1_35MainloopSm100TmaUmmaWarpSpecializedILi33ELi2ELi4ENS5_IJNS4_1CILi4EEENSA_ILi1EEESC_EEEEENS5_IJNSA_ILi128EEENSA_ILi256EEENSA_ILi32EEEEEENS_12float_e5m2_tENS5_IJlSC_lEEESJ_SK_NS4_8TiledMMAINS4_8MMA_AtomIJNS4_10MMA_TraitsINS4_25SM100_MMA_F8F6F4_2x1SM_SSEJSJ_SJ_fSF_SG_NS4_17integral_constantINS4_4UMMA5MajorELSR_0EEESS_NSP_INSQ_7ScaleInELST_0EEESU_EEEEEENS4_6LayoutINS5_IJSC_SC_SC_EEENS5_IJNSA_ILi0EEESZ_SZ_EEEEENS5_IJNS4_10UnderscoreES12_S12_EEEEENS4_18SM100_TMA_2SM_LOADENS4_14ComposedLayoutINS4_7SwizzleILi1ELi4ELi3EEENS4_18smem_ptr_flag_bitsILi8EEENSX_INS5_IJNSA_ILi8EEESH_EEENS5_IJSH_SC_EEEEEEEvNS4_8identityENS4_28SM100_TMA_2SM_LOAD_MULTICASTES1F_vS1G_EENS_8epilogue10collective18CollectiveEpilogueINS1J_23Sm100TmaWarpSpecializedILi4ELi2ELi32ELb0ELb0EEEJNS5_IJNSA_ILi64EEESG_SH_EEENS5_IJNSX_IS1O_SC_EENSX_INS5_IJSH_NSA_ILi2EEEEEENS5_IJSC_SF_EEEEEEEESJ_SK_SJ_SK_NS1J_6fusion15FusionCallbacksIS1N_NS1W_17LinearCombinationISJ_fSJ_fLNS_15FloatRoundStyleE2EEES1P_S1V_JEEENS4_5SM1004TMEM4LOAD26SM100_TMEM_LOAD_32dp32b32xENS4_13SM90_TMA_LOADES1F_NS4_39AutoVectorizingCopyWithAssumedAlignmentILi128EEENS4_14SM90_TMA_STOREES1F_S28_S28_EEEvvEEEEvNT_6ParamsE)
        /*0038*/ 	.word	0x00000000


	//----- nvinfo : EIATTR_MIN_STACK_SIZE
	.align		4
.L_28:
        /*003c*/ 	.byte	0x04, 0x12
        /*003e*/ 	.short	(.L_30 - .L_29)
	.align		4
.L_29:
        /*0040*/ 	.word	index@(_ZN7cutlass13device_kernelINS_4gemm6kernel13GemmUniversalIN4cute5tupleIJiiiiEEENS1_10collective13CollectiveMmaINS1_35MainloopSm100TmaUmmaWarpSpecializedILi33ELi2ELi4ENS5_IJNS4_1CILi4EEENSA_ILi1EEESC_EEEEENS5_IJNSA_ILi128EEENSA_ILi256EEENSA_ILi32EEEEEENS_12float_e5m2_tENS5_IJlSC_lEEESJ_SK_NS4_8TiledMMAINS4_8MMA_AtomIJNS4_10MMA_TraitsINS4_25SM100_MMA_F8F6F4_2x1SM_SSEJSJ_SJ_fSF_SG_NS4_17integral_constantINS4_4UMMA5MajorELSR_0EEESS_NSP_INSQ_7ScaleInELST_0EEESU_EEEEEENS4_6LayoutINS5_IJSC_SC_SC_EEENS5_IJNSA_ILi0EEESZ_SZ_EEEEENS5_IJNS4_10UnderscoreES12_S12_EEEEENS4_18SM100_TMA_2SM_LOADENS4_14ComposedLayoutINS4_7SwizzleILi1ELi4ELi3EEENS4_18smem_ptr_flag_bitsILi8EEENSX_INS5_IJNSA_ILi8EEESH_EEENS5_IJSH_SC_EEEEEEEvNS4_8identityENS4_28SM100_TMA_2SM_LOAD_MULTICASTES1F_vS1G_EENS_8epilogue10collective18CollectiveEpilogueINS1J_23Sm100TmaWarpSpecializedILi4ELi2ELi32ELb0ELb0EEEJNS5_IJNSA_ILi64EEESG_SH_EEENS5_IJNSX_IS1O_SC_EENSX_INS5_IJSH_NSA_ILi2EEEEEENS5_IJSC_SF_EEEEEEEESJ_SK_SJ_SK_NS1J_6fusion15FusionCallbacksIS1N_NS1W_17LinearCombinationISJ_fSJ_fLNS_15FloatRoundStyleE2EEES1P_S1V_JEEENS4_5SM1004TMEM4LOAD26SM100_TMEM_LOAD_32dp32b32xENS4_13SM90_TMA_LOADES1F_NS4_39AutoVectorizingCopyWithAssumedAlignmentILi128EEENS4_14SM90_TMA_STOREES1F_S28_S28_EEEvvEEEEvNT_6ParamsE)
        /*0044*/ 	.word	0x00000000
.L_30:


//--------------------- .nv.compat                --------------------------
	.section	.nv.compat,"",@"SHT_CUDA_COMPAT_INFO"
	.align	4
        /*0000*/ 	.byte	0x02, 0x09, 0x01, 0x00, 0x02, 0x02, 0x02, 0x00, 0x02, 0x05, 0x05, 0x00, 0x03, 0x07, 0x01, 0x01
        /*0010*/ 	.byte	0x02, 0x03, 0x01, 0x00, 0x02, 0x06, 0x01, 0x00, 0x04, 0x0b, 0x08, 0x00, 0x09, 0x00, 0x00, 0x00
        /*0020*/ 	.byte	0x00, 0x00, 0x00, 0x00


//--------------------- .nv.info._ZN7cutlass13device_kernelINS_4gemm6kernel13GemmUniversalIN4cute5tupleIJiiiiEEENS1_10collective13CollectiveMmaINS1_35MainloopSm100TmaUmmaWarpSpecializedILi33ELi2ELi4ENS5_IJNS4_1CILi4EEENSA_ILi1EEESC_EEEEENS5_IJNSA_ILi128EEENSA_ILi256EEENSA_ILi32EEEEEENS_12float_e5m2_tENS5_IJlSC_lEEESJ_SK_NS4_8TiledMMAINS4_8MMA_AtomIJNS4_10MMA_TraitsINS4_25SM100_MMA_F8F6F4_2x1SM_SSEJSJ_SJ_fSF_SG_NS4_17integral_constantINS4_4UMMA5MajorELSR_0EEESS_NSP_INSQ_7ScaleInELST_0EEESU_EEEEEENS4_6LayoutINS5_IJSC_SC_SC_EEENS5_IJNSA_ILi0EEESZ_SZ_EEEEENS5_IJNS4_10UnderscoreES12_S12_EEEEENS4_18SM100_TMA_2SM_LOADENS4_14ComposedLayoutINS4_7SwizzleILi1ELi4ELi3EEENS4_18smem_ptr_flag_bitsILi8EEENSX_INS5_IJNSA_ILi8EEESH_EEENS5_IJSH_SC_EEEEEEEvNS4_8identityENS4_28SM100_TMA_2SM_LOAD_MULTICASTES1F_vS1G_EENS_8epilogue10collective18CollectiveEpilogueINS1J_23Sm100TmaWarpSpecializedILi4ELi2ELi32ELb0ELb0EEEJNS5_IJNSA_ILi64EEESG_SH_EEENS5_IJNSX_IS1O_SC_EENSX_INS5_IJSH_NSA_ILi2EEEEEENS5_IJSC_SF_EEEEEEEESJ_SK_SJ_SK_NS1J_6fusion15FusionCallbacksIS1N_NS1W_17LinearCombinationISJ_fSJ_fLNS_15FloatRoundStyleE2EEES1P_S1V_JEEENS4_5SM1004TMEM4LOAD26SM100_TMEM_LOAD_32dp32b32xENS4_13SM90_TMA_LOADES1F_NS4_39AutoVectorizingCopyWithAssumedAlignmentILi128EEENS4_14SM90_TMA_STOREES1F_S28_S28_EEEvvEEEEvNT_6ParamsE --------------------------
	.section	.nv.info._ZN7cutlass13device_kernelINS_4gemm6kernel13GemmUniversalIN4cute5tupleIJiiiiEEENS1_10collective13CollectiveMmaINS1_35MainloopSm100TmaUmmaWarpSpecializedILi33ELi2ELi4ENS5_IJNS4_1CILi4EEENSA_ILi1EEESC_EEEEENS5_IJNSA_ILi128EEENSA_ILi256EEENSA_ILi32EEEEEENS_12float_e5m2_tENS5_IJlSC_lEEESJ_SK_NS4_8TiledMMAINS4_8MMA_AtomIJNS4_10MMA_TraitsINS4_25SM100_MMA_F8F6F4_2x1SM_SSEJSJ_SJ_fSF_SG_NS4_17integral_constantINS4_4UMMA5MajorELSR_0EEESS_NSP_INSQ_7ScaleInELST_0EEESU_EEEEEENS4_6LayoutINS5_IJSC_SC_SC_EEENS5_IJNSA_ILi0EEESZ_SZ_EEEEENS5_IJNS4_10UnderscoreES12_S12_EEEEENS4_18SM100_TMA_2SM_LOADENS4_14ComposedLayoutINS4_7SwizzleILi1ELi4ELi3EEENS4_18smem_ptr_flag_bitsILi8EEENSX_INS5_IJNSA_ILi8EEESH_EEENS5_IJSH_SC_EEEEEEEvNS4_8identityENS4_28SM100_TMA_2SM_LOAD_MULTICASTES1F_vS1G_EENS_8epilogue10collective18CollectiveEpilogueINS1J_23Sm100TmaWarpSpecializedILi4ELi2ELi32ELb0ELb0EEEJNS5_IJNSA_ILi64EEESG_SH_EEENS5_IJNSX_IS1O_SC_EENSX_INS5_IJSH_NSA_ILi2EEEEEENS5_IJSC_SF_EEEEEEEESJ_SK_SJ_SK_NS1J_6fusion15FusionCallbacksIS1N_NS1W_17LinearCombinationISJ_fSJ_fLNS_15FloatRoundStyleE2EEES1P_S1V_JEEENS4_5SM1004TMEM4LOAD26SM100_TMEM_LOAD_32dp32b32xENS4_13SM90_TMA_LOADES1F_NS4_39AutoVectorizingCopyWithAssumedAlignmentILi128EEENS4_14SM90_TMA_STOREES1F_S28_S28_EEEvvEEEEvNT_6ParamsE,"",@"SHT_CUDA_INFO"
	.sectionflags	@""
	.align	4


	//----- nvinfo : EIATTR_CUDA_API_VERSION
	.align		4
        /*0000*/ 	.byte	0x04, 0x37
        /*0002*/ 	.short	(.L_32 - .L_31)
.L_31:
        /*0004*/ 	.word	0x00000082


	//----- nvinfo : EIATTR_KPARAM_INFO
	.align		4
.L_32:
        /*0008*/ 	.byte	0x04, 0x17
        /*000a*/ 	.short	(.L_34 - .L_33)
.L_33:
        /*000c*/ 	.word	0x00000000
        /*0010*/ 	.short	0x0000
        /*0012*/ 	.short	0x0000
        /*0014*/ 	.byte	0x00, 0xf0, 0x01, 0x20


	//----- nvinfo : EIATTR_AT_ENTRY_FRAGMENTS
	.align		4
.L_34:
        /*0018*/ 	.byte	0x04, 0x4f
        /*001a*/ 	.short	(.L_36 - .L_35)


	//   ....[0]....
.L_35:
        /*001c*/ 	.word	0x00000007


	//----- nvinfo : EIATTR_RESERVED_SMEM_USED
	.align		4
.L_36:
        /*0020*/ 	.byte	0x01, 0x41
	.zero		2


	//----- nvinfo : EIATTR_SPARSE_MMA_MASK
	.align		4
        /*0024*/ 	.byte	0x03, 0x50
        /*0026*/ 	.short	0x0000


	//----- nvinfo : EIATTR_TCGEN05_2CTA_USED
	.align		4
        /*0028*/ 	.byte	0x01, 0x52
	.zero		2


	//----- nvinfo : EIATTR_MAXREG_COUNT
	.align		4
        /*002c*/ 	.byte	0x03, 0x1b
        /*002e*/ 	.short	0x00ff


	//----- nvinfo : EIATTR_NUM_BARRIERS
	.align		4
        /*0030*/ 	.byte	0x02, 0x4c
        /*0032*/ 	.byte	0x07
	.zero		1


	//----- nvinfo : EIATTR_EXTERNS
	.align		4
        /*0034*/ 	.byte	0x04, 0x0f
        /*0036*/ 	.short	(.L_38 - .L_37)


	//   ....[0]....
	.align		4
.L_37:
        /*0038*/ 	.word	index@(__assertfail)


	//----- nvinfo : EIATTR_MERCURY_ISA_VERSION
	.align		4
.L_38:
        /*003c*/ 	.byte	0x03, 0x5f
        /*003e*/ 	.short	0x0101


	//----- nvinfo : EIATTR_INT_WARP_WIDE_INSTR_OFFSETS
	.align		4
        /*0040*/ 	.byte	0x04, 0x31
        /*0042*/ 	.short	(.L_40 - .L_39)


	//   ....[0]....
.L_39:
        /*0044*/ 	.word	0x00001140


	//   ....[1]....
        /*0048*/ 	.word	0x000011e0


	//   ....[2]....
        /*004c*/ 	.word	0x00005540


	//   ....[3]....
        /*0050*/ 	.word	0x00005560


	//   ....[4]....
        /*0054*/ 	.word	0x00005590


	//   ....[5]....
        /*0058*/ 	.word	0x00006180


	//   ....[6]....
        /*005c*/ 	.word	0x00006220


	//   ....[7]....
        /*0060*/ 	.word	0x000062d0


	//   ....[8]....
        /*0064*/ 	.word	0x00006340


	//   ....[9]....
        /*0068*/ 	.word	0x000063f0


	//   ....[10]....
        /*006c*/ 	.word	0x000064a0


	//   ....[11]....
        /*0070*/ 	.word	0x00006510


	//   ....[12]....
        /*0074*/ 	.word	0x000065d0


	//   ....[13]....
        /*0078*/ 	.word	0x00006690


	//   ....[14]....
        /*007c*/ 	.word	0x00006730


	//   ....[15]....
        /*0080*/ 	.word	0x00006820


	//   ....[16]....
        /*0084*/ 	.word	0x00006900


	//----- nvinfo : EIATTR_COOP_GROUP_MASK_REGIDS
	.align		4
.L_40:
        /*0088*/ 	.byte	0x04, 0x29
        /*008a*/ 	.short	(.L_42 - .L_41)


	//   ....[0]....
.L_41:
        /*008c*/ 	.word	0xffffffff


	//   ....[1]....
        /*0090*/ 	.word	0xffffffff


	//   ....[2]....
        /*0094*/ 	.word	0xffffffff


	//   ....[3]....
        /*0098*/ 	.word	0xffffffff


	//   ....[4]....
        /*009c*/ 	.word	0xffffffff


	//   ....[5]....
        /*00a0*/ 	.word	0xffffffff


	//   ....[6]....
        /*00a4*/ 	.word	0xffffffff


	//   ....[7]....
        /*00a8*/ 	.word	0xffffffff


	//   ....[8]....
        /*00ac*/ 	.word	0xffffffff


	//   ....[9]....
        /*00b0*/ 	.word	0xffffffff


	//   ....[10]....
        /*00b4*/ 	.word	0xffffffff


	//   ....[11]....
        /*00b8*/ 	.word	0xffffffff


	//   ....[12]....
        /*00bc*/ 	.word	0xffffffff


	//   ....[13]....
        /*00c0*/ 	.word	0xffffffff


	//----- nvinfo : EIATTR_COOP_GROUP_INSTR_OFFSETS
	.align		4
.L_42:
        /*00c4*/ 	.byte	0x04, 0x28
        /*00c6*/ 	.short	(.L_44 - .L_43)


	//   ....[0]....
.L_43:
        /*00c8*/ 	.word	0x000000b0


	//   ....[1]....
        /*00cc*/ 	.word	0x00000520


	//   ....[2]....
        /*00d0*/ 	.word	0x00000ab0


	//   ....[3]....
        /*00d4*/ 	.word	0x00000c40


	//   ....[4]....
        /*00d8*/ 	.word	0x00000d30


	//   ....[5]....
        /*00dc*/ 	.word	0x00000e90


	//   ....[6]....
        /*00e0*/ 	.word	0x00001020


	//   ....[7]....
        /*00e4*/ 	.word	0x00001260


	//   ....[8]....
        /*00e8*/ 	.word	0x00002570


	//   ....[9]....
        /*00ec*/ 	.word	0x00004470


	//   ....[10]....
        /*00f0*/ 	.word	0x00004940


	//   ....[11]....
        /*00f4*/ 	.word	0x00004970


	//   ....[12]....
        /*00f8*/ 	.word	0x00005440


	//   ....[13]....
        /*00fc*/ 	.word	0x00005650


	//----- nvinfo : EIATTR_VRC_CTA_INIT_COUNT
	.align		4
.L_44:
        /*0100*/ 	.byte	0x02, 0x4a
        /*0102*/ 	.byte	0x80
	.zero		1


	//----- nvinfo : EIATTR_SYSCALL_OFFSETS
	.align		4
        /*0104*/ 	.byte	0x04, 0x46
        /*0106*/ 	.short	(.L_46 - .L_45)


	//   ....[0]....
.L_45:
        /*0108*/ 	.word	0x00007470


	//   ....[1]....
        /*010c*/ 	.word	0x000075b0


	//   ....[2]....
        /*0110*/ 	.word	0x00007dd0


	//   ....[3]....
        /*0114*/ 	.word	0x00008bb0


	//   ....[4]....
        /*0118*/ 	.word	0x00009940


	//   ....[5]....
        /*011c*/ 	.word	0x0000a6f0


	//----- nvinfo : EIATTR_MBARRIER_INSTR_OFFSETS
	.align		4
.L_46:
        /*0120*/ 	.byte	0x04, 0x39
        /*0122*/ 	.short	(.L_48 - .L_47)


	//   ....[0]....
.L_47:
        /*0124*/ 	.word	0x00000670
        /*0128*/ 	.word	0x000000ff
        /*012c*/ 	.word	0x00000000
        /*0130*/ 	.short	0x0100
        /*0132*/ 	.byte	0x04
	.zero		1


	//   ....[1]....
        /*0134*/ 	.word	0x00000680
        /*0138*/ 	.word	0x000000ff
        /*013c*/ 	.word	0x00000108
        /*0140*/ 	.short	0x0100
        /*0142*/ 	.byte	0x04
	.zero		1


	//   ....[2]....
        /*0144*/ 	.word	0x00000690
        /*0148*/ 	.word	0x000000ff
        /*014c*/ 	.word	0x00000008
        /*0150*/ 	.short	0x0100
        /*0152*/ 	.byte	0x04
	.zero		1


	//   ....[3]....
        /*0154*/ 	.word	0x000006a0
        /*0158*/ 	.word	0x000000ff
        /*015c*/ 	.word	0x00000110
        /*0160*/ 	.short	0x0100
        /*0162*/ 	.byte	0x04
	.zero		1


	//   ....[4]....
        /*0164*/ 	.word	0x000006b0
        /*0168*/ 	.word	0x000000ff
        /*016c*/ 	.word	0x00000010
        /*0170*/ 	.short	0x0100
        /*0172*/ 	.byte	0x04
	.zero		1


	//   ....[5]....
        /*0174*/ 	.word	0x000006c0
        /*0178*/ 	.word	0x000000ff
        /*017c*/ 	.word	0x00000118
        /*0180*/ 	.short	0x0100
        /*0182*/ 	.byte	0x04
	.zero		1


	//   ....[6]....
        /*0184*/ 	.word	0x000006d0
        /*0188*/ 	.word	0x000000ff
        /*018c*/ 	.word	0x00000018
        /*0190*/ 	.short	0x0100
        /*0192*/ 	.byte	0x04
	.zero		1


	//   ....[7]....
        /*0194*/ 	.word	0x000006e0
        /*0198*/ 	.word	0x000000ff
        /*019c*/ 	.word	0x00000120
        /*01a0*/ 	.short	0x0100
        /*01a2*/ 	.byte	0x04
	.zero		1


	//   ....[8]....
        /*01a4*/ 	.word	0x000006f0
        /*01a8*/ 	.word	0x000000ff
        /*01ac*/ 	.word	0x00000020
        /*01b0*/ 	.short	0x0100
        /*01b2*/ 	.byte	0x04
	.zero		1


	//   ....[9]....
        /*01b4*/ 	.word	0x00000700
        /*01b8*/ 	.word	0x000000ff
        /*01bc*/ 	.word	0x00000128
        /*01c0*/ 	.short	0x0100
        /*01c2*/ 	.byte	0x04
	.zero		1


	//   ....[10]....
        /*01c4*/ 	.word	0x00000710
        /*01c8*/ 	.word	0x000000ff
        /*01cc*/ 	.word	0x00000028
        /*01d0*/ 	.short	0x0100
        /*01d2*/ 	.byte	0x04
	.zero		1


	//   ....[11]....
        /*01d4*/ 	.word	0x00000720
        /*01d8*/ 	.word	0x000000ff
        /*01dc*/ 	.word	0x00000130
        /*01e0*/ 	.short	0x0100
        /*01e2*/ 	.byte	0x04
	.zero		1


	//   ....[12]....
        /*01e4*/ 	.word	0x00000730
        /*01e8*/ 	.word	0x000000ff
        /*01ec*/ 	.word	0x00000030
        /*01f0*/ 	.short	0x0100
        /*01f2*/ 	.byte	0x04
	.zero		1


	//   ....[13]....
        /*01f4*/ 	.word	0x00000740
        /*01f8*/ 	.word	0x000000ff
        /*01fc*/ 	.word	0x00000138
        /*0200*/ 	.short	0x0100
        /*0202*/ 	.byte	0x04
	.zero		1


	//   ....[14]....
        /*0204*/ 	.word	0x00000750
        /*0208*/ 	.word	0x000000ff
        /*020c*/ 	.word	0x00000038
        /*0210*/ 	.short	0x0100
        /*0212*/ 	.byte	0x04
	.zero		1


	//   ....[15]....
        /*0214*/ 	.word	0x00000760
        /*0218*/ 	.word	0x000000ff
        /*021c*/ 	.word	0x00000140
        /*0220*/ 	.short	0x0100
        /*0222*/ 	.byte	0x04
	.zero		1


	//   ....[16]....
        /*0224*/ 	.word	0x00000770
        /*0228*/ 	.word	0x000000ff
        /*022c*/ 	.word	0x00000040
        /*0230*/ 	.short	0x0100
        /*0232*/ 	.byte	0x04
	.zero		1


	//   ....[17]....
        /*0234*/ 	.word	0x00000780
        /*0238*/ 	.word	0x000000ff
        /*023c*/ 	.word	0x00000148
        /*0240*/ 	.short	0x0100
        /*0242*/ 	.byte	0x04
	.zero		1


	//   ....[18]....
        /*0244*/ 	.word	0x00000790
        /*0248*/ 	.word	0x000000ff
        /*024c*/ 	.word	0x00000048
        /*0250*/ 	.short	0x0100
        /*0252*/ 	.byte	0x04
	.zero		1


	//   ....[19]....
        /*0254*/ 	.word	0x000007a0
        /*0258*/ 	.word	0x000000ff
        /*025c*/ 	.word	0x00000150
        /*0260*/ 	.short	0x0100
        /*0262*/ 	.byte	0x04
	.zero		1


	//   ....[20]....
        /*0264*/ 	.word	0x000007b0
        /*0268*/ 	.word	0x000000ff
        /*026c*/ 	.word	0x00000050
        /*0270*/ 	.short	0x0100
        /*0272*/ 	.byte	0x04
	.zero		1


	//   ....[21]....
        /*0274*/ 	.word	0x000007c0
        /*0278*/ 	.word	0x000000ff
        /*027c*/ 	.word	0x00000158
        /*0280*/ 	.short	0x0100
        /*0282*/ 	.byte	0x04
	.zero		1


	//   ....[22]....
        /*0284*/ 	.word	0x000007d0
        /*0288*/ 	.word	0x000000ff
        /*028c*/ 	.word	0x00000058
        /*0290*/ 	.short	0x0100
        /*0292*/ 	.byte	0x04
	.zero		1


	//   ....[23]....
        /*0294*/ 	.word	0x000007e0
        /*0298*/ 	.word	0x000000ff
        /*029c*/ 	.word	0x00000160
        /*02a0*/ 	.short	0x0100
        /*02a2*/ 	.byte	0x04
	.zero		1


	//   ....[24]....
        /*02a4*/ 	.word	0x000007f0
        /*02a8*/ 	.word	0x000000ff
        /*02ac*/ 	.word	0x00000060
        /*02b0*/ 	.short	0x0100
        /*02b2*/ 	.byte	0x04
	.zero		1


	//   ....[25]....
        /*02b4*/ 	.word	0x00000800
        /*02b8*/ 	.word	0x000000ff
        /*02bc*/ 	.word	0x00000168
        /*02c0*/ 	.short	0x0100
        /*02c2*/ 	.byte	0x04
	.zero		1


	//   ....[26]....
        /*02c4*/ 	.word	0x00000810
        /*02c8*/ 	.word	0x000000ff
        /*02cc*/ 	.word	0x00000068
        /*02d0*/ 	.short	0x0100
        /*02d2*/ 	.byte	0x04
	.zero		1


	//   ....[27]....
        /*02d4*/ 	.word	0x00000820
        /*02d8*/ 	.word	0x000000ff
        /*02dc*/ 	.word	0x00000170
        /*02e0*/ 	.short	0x0100
        /*02e2*/ 	.byte	0x04
	.zero		1


	//   ....[28]....
        /*02e4*/ 	.word	0x00000830
        /*02e8*/ 	.word	0x000000ff
        /*02ec*/ 	.word	0x00000070
        /*02f0*/ 	.short	0x0100
        /*02f2*/ 	.byte	0x04
	.zero		1


	//   ....[29]....
        /*02f4*/ 	.word	0x00000840
        /*02f8*/ 	.word	0x000000ff
        /*02fc*/ 	.word	0x00000178
        /*0300*/ 	.short	0x0100
        /*0302*/ 	.byte	0x04
	.zero		1


	//   ....[30]....
        /*0304*/ 	.word	0x00000850
        /*0308*/ 	.word	0x000000ff
        /*030c*/ 	.word	0x00000078
        /*0310*/ 	.short	0x0100
        /*0312*/ 	.byte	0x04
	.zero		1


	//   ....[31]....
        /*0314*/ 	.word	0x00000860
        /*0318*/ 	.word	0x000000ff
        /*031c*/ 	.word	0x00000180
        /*0320*/ 	.short	0x0100
        /*0322*/ 	.byte	0x04
	.zero		1


	//   ....[32]....
        /*0324*/ 	.word	0x00000870
        /*0328*/ 	.word	0x000000ff
        /*032c*/ 	.word	0x00000080
        /*0330*/ 	.short	0x0100
        /*0332*/ 	.byte	0x04
	.zero		1


	//   ....[33]....
        /*0334*/ 	.word	0x00000880
        /*0338*/ 	.word	0x000000ff
        /*033c*/ 	.word	0x00000188
        /*0340*/ 	.short	0x0100
        /*0342*/ 	.byte	0x04
	.zero		1


	//   ....[34]....
        /*0344*/ 	.word	0x00000890
        /*0348*/ 	.word	0x000000ff
        /*034c*/ 	.word	0x00000088
        /*0350*/ 	.short	0x0100
        /*0352*/ 	.byte	0x04
	.zero		1


	//   ....[35]....
        /*0354*/ 	.word	0x000008a0
        /*0358*/ 	.word	0x000000ff
        /*035c*/ 	.word	0x00000190
        /*0360*/ 	.short	0x0100
        /*0362*/ 	.byte	0x04
	.zero		1


	//   ....[36]....
        /*0364*/ 	.word	0x000008b0
        /*0368*/ 	.word	0x000000ff
        /*036c*/ 	.word	0x00000090
        /*0370*/ 	.short	0x0100
        /*0372*/ 	.byte	0x04
	.zero		1


	//   ....[37]....
        /*0374*/ 	.word	0x000008c0
        /*0378*/ 	.word	0x000000ff
        /*037c*/ 	.word	0x00000198
        /*0380*/ 	.short	0x0100
        /*0382*/ 	.byte	0x04
	.zero		1


	//   ....[38]....
        /*0384*/ 	.word	0x000008d0
        /*0388*/ 	.word	0x000000ff
        /*038c*/ 	.word	0x00000098
        /*0390*/ 	.short	0x0100
        /*0392*/ 	.byte	0x04
	.zero		1


	//   ....[39]....
        /*0394*/ 	.word	0x000008e0
        /*0398*/ 	.word	0x000000ff
        /*039c*/ 	.word	0x000001a0
        /*03a0*/ 	.short	0x0100
        /*03a2*/ 	.byte	0x04
	.zero		1


	//   ....[40]....
        /*03a4*/ 	.word	0x000008f0
        /*03a8*/ 	.word	0x000000ff
        /*03ac*/ 	.word	0x000000a0
        /*03b0*/ 	.short	0x0100
        /*03b2*/ 	.byte	0x04
	.zero		1


	//   ....[41]....
        /*03b4*/ 	.word	0x00000900
        /*03b8*/ 	.word	0x000000ff
        /*03bc*/ 	.word	0x000001a8
        /*03c0*/ 	.short	0x0100
        /*03c2*/ 	.byte	0x04
	.zero		1


	//   ....[42]....
        /*03c4*/ 	.word	0x00000910
        /*03c8*/ 	.word	0x000000ff
        /*03cc*/ 	.word	0x000000a8
        /*03d0*/ 	.short	0x0100
        /*03d2*/ 	.byte	0x04
	.zero		1


	//   ....[43]....
        /*03d4*/ 	.word	0x00000920
        /*03d8*/ 	.word	0x000000ff
        /*03dc*/ 	.word	0x000001b0
        /*03e0*/ 	.short	0x0100
        /*03e2*/ 	.byte	0x04
	.zero		1


	//   ....[44]....
        /*03e4*/ 	.word	0x00000930
        /*03e8*/ 	.word	0x000000ff
        /*03ec*/ 	.word	0x000000b0
        /*03f0*/ 	.short	0x0100
        /*03f2*/ 	.byte	0x04
	.zero		1


	//   ....[45]....
        /*03f4*/ 	.word	0x00000940
        /*03f8*/ 	.word	0x000000ff
        /*03fc*/ 	.word	0x000001b8
        /*0400*/ 	.short	0x0100
        /*0402*/ 	.byte	0x04
	.zero		1


	//   ....[46]....
        /*0404*/ 	.word	0x00000950
        /*0408*/ 	.word	0x000000ff
        /*040c*/ 	.word	0x000000b8
        /*0410*/ 	.short	0x0100
        /*0412*/ 	.byte	0x04
	.zero		1


	//   ....[47]....
        /*0414*/ 	.word	0x00000960
        /*0418*/ 	.word	0x000000ff
        /*041c*/ 	.word	0x000001c0
        /*0420*/ 	.short	0x0100
        /*0422*/ 	.byte	0x04
	.zero		1


	//   ....[48]....
        /*0424*/ 	.word	0x00000970
        /*0428*/ 	.word	0x000000ff
        /*042c*/ 	.word	0x000000c0
        /*0430*/ 	.short	0x0100
        /*0432*/ 	.byte	0x04
	.zero		1


	//   ....[49]....
        /*0434*/ 	.word	0x00000980
        /*0438*/ 	.word	0x000000ff
        /*043c*/ 	.word	0x000001c8
        /*0440*/ 	.short	0x0100
        /*0442*/ 	.byte	0x04
	.zero		1


	//   ....[50]....
        /*0444*/ 	.word	0x00000990
        /*0448*/ 	.word	0x000000ff
        /*044c*/ 	.word	0x000000c8
        /*0450*/ 	.short	0x0100
        /*0452*/ 	.byte	0x04
	.zero		1


	//   ....[51]....
        /*0454*/ 	.word	0x000009a0
        /*0458*/ 	.word	0x000000ff
        /*045c*/ 	.word	0x000001d0
        /*0460*/ 	.short	0x0100
        /*0462*/ 	.byte	0x04
	.zero		1


	//   ....[52]....
        /*0464*/ 	.word	0x000009b0
        /*0468*/ 	.word	0x000000ff
        /*046c*/ 	.word	0x000000d0
        /*0470*/ 	.short	0x0100
        /*0472*/ 	.byte	0x04
	.zero		1


	//   ....[53]....
        /*0474*/ 	.word	0x000009c0
        /*0478*/ 	.word	0x000000ff
        /*047c*/ 	.word	0x000001d8
        /*0480*/ 	.short	0x0100
        /*0482*/ 	.byte	0x04
	.zero		1


	//   ....[54]....
        /*0484*/ 	.word	0x000009d0
        /*0488*/ 	.word	0x000000ff
        /*048c*/ 	.word	0x000000d8
        /*0490*/ 	.short	0x0100
        /*0492*/ 	.byte	0x04
	.zero		1


	//   ....[55]....
        /*0494*/ 	.word	0x000009e0
        /*0498*/ 	.word	0x000000ff
        /*049c*/ 	.word	0x000001e0
        /*04a0*/ 	.short	0x0100
        /*04a2*/ 	.byte	0x04
	.zero		1


	//   ....[56]....
        /*04a4*/ 	.word	0x000009f0
        /*04a8*/ 	.word	0x000000ff
        /*04ac*/ 	.word	0x000000e0
        /*04b0*/ 	.short	0x0100
        /*04b2*/ 	.byte	0x04
	.zero		1


	//   ....[57]....
        /*04b4*/ 	.word	0x00000a00
        /*04b8*/ 	.word	0x000000ff
        /*04bc*/ 	.word	0x000001e8
        /*04c0*/ 	.short	0x0100
        /*04c2*/ 	.byte	0x04
	.zero		1


	//   ....[58]....
        /*04c4*/ 	.word	0x00000a10
        /*04c8*/ 	.word	0x000000ff
        /*04cc*/ 	.word	0x000000e8
        /*04d0*/ 	.short	0x0100
        /*04d2*/ 	.byte	0x04
	.zero		1


	//   ....[59]....
        /*04d4*/ 	.word	0x00000a20
        /*04d8*/ 	.word	0x000000ff
        /*04dc*/ 	.word	0x000001f0
        /*04e0*/ 	.short	0x0100
        /*04e2*/ 	.byte	0x04
	.zero		1


	//   ....[60]....
        /*04e4*/ 	.word	0x00000a30
        /*04e8*/ 	.word	0x000000ff
        /*04ec*/ 	.word	0x000000f0
        /*04f0*/ 	.short	0x0100
        /*04f2*/ 	.byte	0x04
	.zero		1


	//   ....[61]....
        /*04f4*/ 	.word	0x00000a40
        /*04f8*/ 	.word	0x000000ff
        /*04fc*/ 	.word	0x000001f8
        /*0500*/ 	.short	0x0100
        /*0502*/ 	.byte	0x04
	.zero		1


	//   ....[62]....
        /*0504*/ 	.word	0x00000a50
        /*0508*/ 	.word	0x000000ff
        /*050c*/ 	.word	0x000000f8
        /*0510*/ 	.short	0x0100
        /*0512*/ 	.byte	0x04
	.zero		1


	//   ....[63]....
        /*0514*/ 	.word	0x00000a60
        /*0518*/ 	.word	0x000000ff
        /*051c*/ 	.word	0x00000200
        /*0520*/ 	.short	0x0100
        /*0522*/ 	.byte	0x04
	.zero		1


	//   ....[64]....
        /*0524*/ 	.word	0x00000a70
        /*0528*/ 	.word	0x000000ff
        /*052c*/ 	.word	0x00000100
        /*0530*/ 	.short	0x0100
        /*0532*/ 	.byte	0x04
	.zero		1


	//   ....[65]....
        /*0534*/ 	.word	0x00000a80
        /*0538*/ 	.word	0x000000ff
        /*053c*/ 	.word	0x00000208
        /*0540*/ 	.short	0x0100
        /*0542*/ 	.byte	0x04
	.zero		1


	//   ....[66]....
        /*0544*/ 	.word	0x00000bb0
        /*0548*/ 	.word	0x000000ff
        /*054c*/ 	.word	0x00000210
        /*0550*/ 	.short	0x0100
        /*0552*/ 	.byte	0x04
	.zero		1


	//   ....[67]....
        /*0554*/ 	.word	0x00000bc0
        /*0558*/ 	.word	0x000000ff
        /*055c*/ 	.word	0x00000230
        /*0560*/ 	.short	0x0100
        /*0562*/ 	.byte	0x04
	.zero		1


	//   ....[68]....
        /*0564*/ 	.word	0x00000bd0
        /*0568*/ 	.word	0x000000ff
        /*056c*/ 	.word	0x00000218
        /*0570*/ 	.short	0x0100
        /*0572*/ 	.byte	0x04
	.zero		1


	//   ....[69]....
        /*0574*/ 	.word	0x00000be0
        /*0578*/ 	.word	0x000000ff
        /*057c*/ 	.word	0x00000238
        /*0580*/ 	.short	0x0100
        /*0582*/ 	.byte	0x04
	.zero		1


	//   ....[70]....
        /*0584*/ 	.word	0x00000bf0
        /*0588*/ 	.word	0x000000ff
        /*058c*/ 	.word	0x00000220
        /*0590*/ 	.short	0x0100
        /*0592*/ 	.byte	0x04
	.zero		1


	//   ....[71]....
        /*0594*/ 	.word	0x00000c00
        /*0598*/ 	.word	0x000000ff
        /*059c*/ 	.word	0x00000240
        /*05a0*/ 	.short	0x0100
        /*05a2*/ 	.byte	0x04
	.zero		1


	//   ....[72]....
        /*05a4*/ 	.word	0x00000c10
        /*05a8*/ 	.word	0x000000ff
        /*05ac*/ 	.word	0x00000228
        /*05b0*/ 	.short	0x0100
        /*05b2*/ 	.byte	0x04
	.zero		1


	//   ....[73]....
        /*05b4*/ 	.word	0x00000c20
        /*05b8*/ 	.word	0x000000ff
        /*05bc*/ 	.word	0x00000248
        /*05c0*/ 	.short	0x0100
        /*05c2*/ 	.byte	0x04
	.zero		1


	//   ....[74]....
        /*05c4*/ 	.word	0x00000d00
        /*05c8*/ 	.word	0x000000ff
        /*05cc*/ 	.word	0x00000250
        /*05d0*/ 	.short	0x0100
        /*05d2*/ 	.byte	0x06
	.zero		1


	//   ....[75]....
        /*05d4*/ 	.word	0x00000d10
        /*05d8*/ 	.word	0x000000ff
        /*05dc*/ 	.word	0x00000258
        /*05e0*/ 	.short	0x0100
        /*05e2*/ 	.byte	0x06
	.zero		1


	//   ....[76]....
        /*05e4*/ 	.word	0x00000e40
        /*05e8*/ 	.word	0x000000ff
        /*05ec*/ 	.word	0x00000260
        /*05f0*/ 	.short	0x0100
        /*05f2*/ 	.byte	0x06
	.zero		1


	//   ....[77]....
        /*05f4*/ 	.word	0x00000e50
        /*05f8*/ 	.word	0x000000ff
        /*05fc*/ 	.word	0x00000270
        /*0600*/ 	.short	0x0100
        /*0602*/ 	.byte	0x06
	.zero		1


	//   ....[78]....
        /*0604*/ 	.word	0x00000e60
        /*0608*/ 	.word	0x000000ff
        /*060c*/ 	.word	0x00000268
        /*0610*/ 	.short	0x0100
        /*0612*/ 	.byte	0x06
	.zero		1


	//   ....[79]....
        /*0614*/ 	.word	0x00000e70
        /*0618*/ 	.word	0x000000ff
        /*061c*/ 	.word	0x00000278
        /*0620*/ 	.short	0x0100
        /*0622*/ 	.byte	0x06
	.zero		1


	//   ....[80]....
        /*0624*/ 	.word	0x00000f90
        /*0628*/ 	.word	0x000000ff
        /*062c*/ 	.word	0x00000280
        /*0630*/ 	.short	0x0100
        /*0632*/ 	.byte	0x04
	.zero		1


	//   ....[81]....
        /*0634*/ 	.word	0x00000fa0
        /*0638*/ 	.word	0x000000ff
        /*063c*/ 	.word	0x000002a0
        /*0640*/ 	.short	0x0100
        /*0642*/ 	.byte	0x04
	.zero		1


	//   ....[82]....
        /*0644*/ 	.word	0x00000fb0
        /*0648*/ 	.word	0x000000ff
        /*064c*/ 	.word	0x00000288
        /*0650*/ 	.short	0x0100
        /*0652*/ 	.byte	0x04
	.zero		1


	//   ....[83]....
        /*0654*/ 	.word	0x00000fc0
        /*0658*/ 	.word	0x000000ff
        /*065c*/ 	.word	0x000002a8
        /*0660*/ 	.short	0x0100
        /*0662*/ 	.byte	0x04
	.zero		1


	//   ....[84]....
        /*0664*/ 	.word	0x00000fd0
        /*0668*/ 	.word	0x000000ff
        /*066c*/ 	.word	0x00000290
        /*0670*/ 	.short	0x0100
        /*0672*/ 	.byte	0x04
	.zero		1


	//   ....[85]....
        /*0674*/ 	.word	0x00000fe0
        /*0678*/ 	.word	0x000000ff
        /*067c*/ 	.word	0x000002b0
        /*0680*/ 	.short	0x0100
        /*0682*/ 	.byte	0x04
	.zero		1


	//   ....[86]....
        /*0684*/ 	.word	0x00000ff0
        /*0688*/ 	.word	0x000000ff
        /*068c*/ 	.word	0x00000298
        /*0690*/ 	.short	0x0100
        /*0692*/ 	.byte	0x04
	.zero		1


	//   ....[87]....
        /*0694*/ 	.word	0x00001000
        /*0698*/ 	.word	0x000000ff
        /*069c*/ 	.word	0x000002b8
        /*06a0*/ 	.short	0x0100
        /*06a2*/ 	.byte	0x04
	.zero		1


	//   ....[88]....
        /*06a4*/ 	.word	0x000010f0
        /*06a8*/ 	.word	0x000000ff
        /*06ac*/ 	.word	0x000002c0
        /*06b0*/ 	.short	0x0100
        /*06b2*/ 	.byte	0x04
	.zero		1


	//   ....[89]....
        /*06b4*/ 	.word	0x00001100
        /*06b8*/ 	.word	0x000000ff
        /*06bc*/ 	.word	0x000002d0
        /*06c0*/ 	.short	0x0100
        /*06c2*/ 	.byte	0x04
	.zero		1


	//   ....[90]....
        /*06c4*/ 	.word	0x00001110
        /*06c8*/ 	.word	0x000000ff
        /*06cc*/ 	.word	0x000002c8
        /*06d0*/ 	.short	0x0100
        /*06d2*/ 	.byte	0x04
	.zero		1


	//   ....[91]....
        /*06d4*/ 	.word	0x00001120
        /*06d8*/ 	.word	0x000000ff
        /*06dc*/ 	.word	0x000002d8
        /*06e0*/ 	.short	0x0100
        /*06e2*/ 	.byte	0x04
	.zero		1


	//   ....[92]....
        /*06e4*/ 	.word	0x00001220
        /*06e8*/ 	.word	0x000000ff
        /*06ec*/ 	.word	0x000002e0
        /*06f0*/ 	.short	0x0100
        /*06f2*/ 	.byte	0x06
	.zero		1


	//   ....[93]....
        /*06f4*/ 	.word	0x00001dc0
        /*06f8*/ 	.word	0x00000000
        /*06fc*/ 	.word	0x000002d0
        /*0700*/ 	.short	0x010a
        /*0702*/ 	.byte	0xff
	.zero		1


	//   ....[94]....
        /*0704*/ 	.word	0x00001de0
        /*0708*/ 	.word	0x00000000
        /*070c*/ 	.word	0x000002c0
        /*0710*/ 	.short	0x0101
        /*0712*/ 	.byte	0xff
	.zero		1


	//   ....[95]....
        /*0714*/ 	.word	0x00001e90
        /*0718*/ 	.word	0x000000ff
        /*071c*/ 	.word	0x00000108
        /*0720*/ 	.short	0x010a
        /*0722*/ 	.byte	0x04
	.zero		1


	//   ....[96]....
        /*0724*/ 	.word	0x00001f60
        /*0728*/ 	.word	0x000000ff
        /*072c*/ 	.word	0x00000108
        /*0730*/ 	.short	0x010a
        /*0732*/ 	.byte	0x21
	.zero		1


	//   ....[97]....
        /*0734*/ 	.word	0x00002110
        /*0738*/ 	.word	0x000000ff
        /*073c*/ 	.word	0x00000108
        /*0740*/ 	.short	0x010a
        /*0742*/ 	.byte	0x05
	.zero		1


	//   ....[98]....
        /*0744*/ 	.word	0x00002220
        /*0748*/ 	.word	0x000000ff
        /*074c*/ 	.word	0x00000258
        /*0750*/ 	.short	0x0101
        /*0752*/ 	.byte	0x0d
	.zero		1


	//   ....[99]....
        /*0754*/ 	.word	0x00002240
        /*0758*/ 	.word	0x000000ff
        /*075c*/ 	.word	0x00000108
        /*0760*/ 	.short	0x010a
        /*0762*/ 	.byte	0x04
	.zero		1


	//   ....[100]....
        /*0764*/ 	.word	0x000022c0
        /*0768*/ 	.word	0x000000ff
        /*076c*/ 	.word	0x00000108
        /*0770*/ 	.short	0x010a
        /*0772*/ 	.byte	0x09
	.zero		1


	//   ....[101]....
        /*0774*/ 	.word	0x00002490
        /*0778*/ 	.word	0x000000ff
        /*077c*/ 	.word	0x00000108
        /*0780*/ 	.short	0x010a
        /*0782*/ 	.byte	0x05
	.zero		1


	//   ....[102]....
        /*0784*/ 	.word	0x000025a0
        /*0788*/ 	.word	0x00000003
        /*078c*/ 	.word	0x00000260
        /*0790*/ 	.short	0x010a
        /*0792*/ 	.byte	0xff
	.zero		1


	//   ....[103]....
        /*0794*/ 	.word	0x000026f0
        /*0798*/ 	.word	0x00000000
        /*079c*/ 	.word	0x00000000
        /*07a0*/ 	.short	0x0101
        /*07a2*/ 	.byte	0xff
	.zero		1


	//   ....[104]....
        /*07a4*/ 	.word	0x00002ca0
        /*07a8*/ 	.word	0x000000ff
        /*07ac*/ 	.word	0x00000000
        /*07b0*/ 	.short	0x010a
        /*07b2*/ 	.byte	0x04
	.zero		1


	//   ....[105]....
        /*07b4*/ 	.word	0x00002d30
        /*07b8*/ 	.word	0x000000ff
        /*07bc*/ 	.word	0x00000000
        /*07c0*/ 	.short	0x010a
        /*07c2*/ 	.byte	0x05
	.zero		1


	//   ....[106]....
        /*07c4*/ 	.word	0x00002dc0
        /*07c8*/ 	.word	0x000000ff
        /*07cc*/ 	.word	0x00000000
        /*07d0*/ 	.short	0x010a
        /*07d2*/ 	.byte	0x05
	.zero		1


	//   ....[107]....
        /*07d4*/ 	.word	0x00002e50
        /*07d8*/ 	.word	0x000000ff
        /*07dc*/ 	.word	0x00000000
        /*07e0*/ 	.short	0x010a
        /*07e2*/ 	.byte	0x05
	.zero		1


	//   ....[108]....
        /*07e4*/ 	.word	0x00002ee0
        /*07e8*/ 	.word	0x000000ff
        /*07ec*/ 	.word	0x00000000
        /*07f0*/ 	.short	0x010a
        /*07f2*/ 	.byte	0x05
	.zero		1


	//   ....[109]....
        /*07f4*/ 	.word	0x00002f70
        /*07f8*/ 	.word	0x000000ff
        /*07fc*/ 	.word	0x00000000
        /*0800*/ 	.short	0x010a
        /*0802*/ 	.byte	0x05
	.zero		1


	//   ....[110]....
        /*0804*/ 	.word	0x00003000
        /*0808*/ 	.word	0x000000ff
        /*080c*/ 	.word	0x00000000
        /*0810*/ 	.short	0x010a
        /*0812*/ 	.byte	0x05
	.zero		1


	//   ....[111]....
        /*0814*/ 	.word	0x00003090
        /*0818*/ 	.word	0x000000ff
        /*081c*/ 	.word	0x00000000
        /*0820*/ 	.short	0x010a
        /*0822*/ 	.byte	0x05
	.zero		1


	//   ....[112]....
        /*0824*/ 	.word	0x00003120
        /*0828*/ 	.word	0x000000ff
        /*082c*/ 	.word	0x00000000
        /*0830*/ 	.short	0x010a
        /*0832*/ 	.byte	0x05
	.zero		1


	//   ....[113]....
        /*0834*/ 	.word	0x000031b0
        /*0838*/ 	.word	0x000000ff
        /*083c*/ 	.word	0x00000000
        /*0840*/ 	.short	0x010a
        /*0842*/ 	.byte	0x05
	.zero		1


	//   ....[114]....
        /*0844*/ 	.word	0x00003240
        /*0848*/ 	.word	0x000000ff
        /*084c*/ 	.word	0x00000000
        /*0850*/ 	.short	0x010a
        /*0852*/ 	.byte	0x05
	.zero		1


	//   ....[115]....
        /*0854*/ 	.word	0x000032d0
        /*0858*/ 	.word	0x000000ff
        /*085c*/ 	.word	0x00000000
        /*0860*/ 	.short	0x010a
        /*0862*/ 	.byte	0x05
	.zero		1


	//   ....[116]....
        /*0864*/ 	.word	0x00003360
        /*0868*/ 	.word	0x000000ff
        /*086c*/ 	.word	0x00000000
        /*0870*/ 	.short	0x010a
        /*0872*/ 	.byte	0x05
	.zero		1


	//   ....[117]....
        /*0874*/ 	.word	0x000033f0
        /*0878*/ 	.word	0x000000ff
        /*087c*/ 	.word	0x00000000
        /*0880*/ 	.short	0x010a
        /*0882*/ 	.byte	0x05
	.zero		1


	//   ....[118]....
        /*0884*/ 	.word	0x00003480
        /*0888*/ 	.word	0x000000ff
        /*088c*/ 	.word	0x00000000
        /*0890*/ 	.short	0x010a
        /*0892*/ 	.byte	0x05
	.zero		1


	//   ....[119]....
        /*0894*/ 	.word	0x00003510
        /*0898*/ 	.word	0x000000ff
        /*089c*/ 	.word	0x00000000
        /*08a0*/ 	.short	0x010a
        /*08a2*/ 	.byte	0x05
	.zero		1


	//   ....[120]....
        /*08a4*/ 	.word	0x000035a0
        /*08a8*/ 	.word	0x000000ff
        /*08ac*/ 	.word	0x00000000
        /*08b0*/ 	.short	0x010a
        /*08b2*/ 	.byte	0x05
	.zero		1


	//   ....[121]....
        /*08b4*/ 	.word	0x00003630
        /*08b8*/ 	.word	0x000000ff
        /*08bc*/ 	.word	0x00000000
        /*08c0*/ 	.short	0x010a
        /*08c2*/ 	.byte	0x05
	.zero		1


	//   ....[122]....
        /*08c4*/ 	.word	0x000036c0
        /*08c8*/ 	.word	0x000000ff
        /*08cc*/ 	.word	0x00000000
        /*08d0*/ 	.short	0x010a
        /*08d2*/ 	.byte	0x05
	.zero		1


	//   ....[123]....
        /*08d4*/ 	.word	0x00003750
        /*08d8*/ 	.word	0x000000ff
        /*08dc*/ 	.word	0x00000000
        /*08e0*/ 	.short	0x010a
        /*08e2*/ 	.byte	0x05
	.zero		1


	//   ....[124]....
        /*08e4*/ 	.word	0x000037e0
        /*08e8*/ 	.word	0x000000ff
        /*08ec*/ 	.word	0x00000000
        /*08f0*/ 	.short	0x010a
        /*08f2*/ 	.byte	0x05
	.zero		1


	//   ....[125]....
        /*08f4*/ 	.word	0x00003870
        /*08f8*/ 	.word	0x000000ff
        /*08fc*/ 	.word	0x00000000
        /*0900*/ 	.short	0x010a
        /*0902*/ 	.byte	0x05
	.zero		1


	//   ....[126]....
        /*0904*/ 	.word	0x00003900
        /*0908*/ 	.word	0x000000ff
        /*090c*/ 	.word	0x00000000
        /*0910*/ 	.short	0x010a
        /*0912*/ 	.byte	0x05
	.zero		1


	//   ....[127]....
        /*0914*/ 	.word	0x00003990
        /*0918*/ 	.word	0x000000ff
        /*091c*/ 	.word	0x00000000
        /*0920*/ 	.short	0x010a
        /*0922*/ 	.byte	0x05
	.zero		1


	//   ....[128]....
        /*0924*/ 	.word	0x00003a20
        /*0928*/ 	.word	0x000000ff
        /*092c*/ 	.word	0x00000000
        /*0930*/ 	.short	0x010a
        /*0932*/ 	.byte	0x05
	.zero		1


	//   ....[129]....
        /*0934*/ 	.word	0x00003ab0
        /*0938*/ 	.word	0x000000ff
        /*093c*/ 	.word	0x00000000
        /*0940*/ 	.short	0x010a
        /*0942*/ 	.byte	0x05
	.zero		1


	//   ....[130]....
        /*0944*/ 	.word	0x00003b40
        /*0948*/ 	.word	0x000000ff
        /*094c*/ 	.word	0x00000000
        /*0950*/ 	.short	0x010a
        /*0952*/ 	.byte	0x05
	.zero		1


	//   ....[131]....
        /*0954*/ 	.word	0x00003bd0
        /*0958*/ 	.word	0x000000ff
        /*095c*/ 	.word	0x00000000
        /*0960*/ 	.short	0x010a
        /*0962*/ 	.byte	0x05
	.zero		1


	//   ....[132]....
        /*0964*/ 	.word	0x00003c60
        /*0968*/ 	.word	0x000000ff
        /*096c*/ 	.word	0x00000000
        /*0970*/ 	.short	0x010a
        /*0972*/ 	.byte	0x05
	.zero		1


	//   ....[133]....
        /*0974*/ 	.word	0x00003cf0
        /*0978*/ 	.word	0x000000ff
        /*097c*/ 	.word	0x00000000
        /*0980*/ 	.short	0x010a
        /*0982*/ 	.byte	0x05
	.zero		1


	//   ....[134]....
        /*0984*/ 	.word	0x00003d80
        /*0988*/ 	.word	0x000000ff
        /*098c*/ 	.word	0x00000000
        /*0990*/ 	.short	0x010a
        /*0992*/ 	.byte	0x05
	.zero		1


	//   ....[135]....
        /*0994*/ 	.word	0x00003e10
        /*0998*/ 	.word	0x000000ff
        /*099c*/ 	.word	0x00000000
        /*09a0*/ 	.short	0x010a
        /*09a2*/ 	.byte	0x05
	.zero		1


	//   ....[136]....
        /*09a4*/ 	.word	0x00003eb0
        /*09a8*/ 	.word	0x00000000
        /*09ac*/ 	.word	0x00000000
        /*09b0*/ 	.short	0x010a
        /*09b2*/ 	.byte	0xff
	.zero		1


	//   ....[137]....
        /*09b4*/ 	.word	0x00003fd0
        /*09b8*/ 	.word	0x00000002
        /*09bc*/ 	.word	0x000002c0
        /*09c0*/ 	.short	0x010a
        /*09c2*/ 	.byte	0xff
	.zero		1


	//   ....[138]....
        /*09c4*/ 	.word	0x00004030
        /*09c8*/ 	.word	0x00000004
        /*09cc*/ 	.word	0x00000000
        /*09d0*/ 	.short	0x0101
        /*09d2*/ 	.byte	0xff
	.zero		1


	//   ....[139]....
        /*09d4*/ 	.word	0x00004050
        /*09d8*/ 	.word	0x000000ff
        /*09dc*/ 	.word	0x00000270
        /*09e0*/ 	.short	0x010a
        /*09e2*/ 	.byte	0x04
	.zero		1


	//   ....[140]....
        /*09e4*/ 	.word	0x00004170
        /*09e8*/ 	.word	0x00000002
        /*09ec*/ 	.word	0x00000260
        /*09f0*/ 	.short	0x010a
        /*09f2*/ 	.byte	0xff
	.zero		1


	//   ....[141]....
        /*09f4*/ 	.word	0x00004280
        /*09f8*/ 	.word	0x00000002
        /*09fc*/ 	.word	0x00000000
        /*0a00*/ 	.short	0x0101
        /*0a02*/ 	.byte	0xff
	.zero		1


	//   ....[142]....
        /*0a04*/ 	.word	0x00004310
        /*0a08*/ 	.word	0x000000ff
        /*0a0c*/ 	.word	0x00000270
        /*0a10*/ 	.short	0x0106
        /*0a12*/ 	.byte	0x04
	.zero		1


	//   ....[143]....
        /*0a14*/ 	.word	0x00004330
        /*0a18*/ 	.word	0x000000ff
        /*0a1c*/ 	.word	0x00000270
        /*0a20*/ 	.short	0x010a
        /*0a22*/ 	.byte	0x04
	.zero		1


	//   ....[144]....
        /*0a24*/ 	.word	0x000043c0
        /*0a28*/ 	.word	0x000000ff
        /*0a2c*/ 	.word	0x00000270
        /*0a30*/ 	.short	0x0106
        /*0a32*/ 	.byte	0x07
	.zero		1


	//   ....[145]....
        /*0a34*/ 	.word	0x00004400
        /*0a38*/ 	.word	0x00000000
        /*0a3c*/ 	.word	0x00000270
        /*0a40*/ 	.short	0x010a
        /*0a42*/ 	.byte	0xff
	.zero		1


	//   ....[146]....
        /*0a44*/ 	.word	0x00004640
        /*0a48*/ 	.word	0x000000ff
        /*0a4c*/ 	.word	0x00000008
        /*0a50*/ 	.short	0x010a
        /*0a52*/ 	.byte	0x05
	.zero		1


	//   ....[147]....
        /*0a54*/ 	.word	0x00004660
        /*0a58*/ 	.word	0x000000ff
        /*0a5c*/ 	.word	0x00000008
        /*0a60*/ 	.short	0x010a
        /*0a62*/ 	.byte	0x05
	.zero		1


	//   ....[148]....
        /*0a64*/ 	.word	0x000047f0
        /*0a68*/ 	.word	0x000000ff
        /*0a6c*/ 	.word	0x00000008
        /*0a70*/ 	.short	0x010a
        /*0a72*/ 	.byte	0x05
	.zero		1


	//   ....[149]....
        /*0a74*/ 	.word	0x00004810
        /*0a78*/ 	.word	0x000000ff
        /*0a7c*/ 	.word	0x00000008
        /*0a80*/ 	.short	0x010a
        /*0a82*/ 	.byte	0x05
	.zero		1


	//   ....[150]....
        /*0a84*/ 	.word	0x000048d0
        /*0a88*/ 	.word	0x000000ff
        /*0a8c*/ 	.word	0x00000000
        /*0a90*/ 	.short	0x0101
        /*0a92*/ 	.byte	0x04
	.zero		1


	//   ....[151]....
        /*0a94*/ 	.word	0x00004bb0
        /*0a98*/ 	.word	0x00000000
        /*0a9c*/ 	.word	0x00000260
        /*0aa0*/ 	.short	0x010a
        /*0aa2*/ 	.byte	0xff
	.zero		1


	//   ....[152]....
        /*0aa4*/ 	.word	0x00004c70
        /*0aa8*/ 	.word	0x00000000
        /*0aac*/ 	.word	0x00000000
        /*0ab0*/ 	.short	0x0101
        /*0ab2*/ 	.byte	0xff
	.zero		1


	//   ....[153]....
        /*0ab4*/ 	.word	0x00004d20
        /*0ab8*/ 	.word	0x000000ff
        /*0abc*/ 	.word	0x00000000
        /*0ac0*/ 	.short	0x010a
        /*0ac2*/ 	.byte	0x04
	.zero		1


	//   ....[154]....
        /*0ac4*/ 	.word	0x00004d30
        /*0ac8*/ 	.word	0x000000ff
        /*0acc*/ 	.word	0x000002a0
        /*0ad0*/ 	.short	0x010a
        /*0ad2*/ 	.byte	0x13
	.zero		1


	//   ....[155]....
        /*0ad4*/ 	.word	0x00004df0
        /*0ad8*/ 	.word	0x000000ff
        /*0adc*/ 	.word	0x00000000
        /*0ae0*/ 	.short	0x010a
        /*0ae2*/ 	.byte	0x06
	.zero		1


	//   ....[156]....
        /*0ae4*/ 	.word	0x00004f10
        /*0ae8*/ 	.word	0x000000ff
        /*0aec*/ 	.word	0x00000000
        /*0af0*/ 	.short	0x010a
        /*0af2*/ 	.byte	0x04
	.zero		1


	//   ....[157]....
        /*0af4*/ 	.word	0x00005130
        /*0af8*/ 	.word	0x000000ff
        /*0afc*/ 	.word	0x00000000
        /*0b00*/ 	.short	0x010a
        /*0b02*/ 	.byte	0x04
	.zero		1


	//   ....[158]....
        /*0b04*/ 	.word	0x000051c0
        /*0b08*/ 	.word	0x000000ff
        /*0b0c*/ 	.word	0x00000000
        /*0b10*/ 	.short	0x010a
        /*0b12*/ 	.byte	0x05
	.zero		1


	//   ....[159]....
        /*0b14*/ 	.word	0x00005250
        /*0b18*/ 	.word	0x000000ff
        /*0b1c*/ 	.word	0x00000000
        /*0b20*/ 	.short	0x010a
        /*0b22*/ 	.byte	0x05
	.zero		1


	//   ....[160]....
        /*0b24*/ 	.word	0x000052f0
        /*0b28*/ 	.word	0x00000000
        /*0b2c*/ 	.word	0x00000000
        /*0b30*/ 	.short	0x010a
        /*0b32*/ 	.byte	0xff
	.zero		1


	//   ....[161]....
        /*0b34*/ 	.word	0x00005330
        /*0b38*/ 	.word	0x00000000
        /*0b3c*/ 	.word	0x00000000
        /*0b40*/ 	.short	0x010a
        /*0b42*/ 	.byte	0xff
	.zero		1


	//   ....[162]....
        /*0b44*/ 	.word	0x000053a0
        /*0b48*/ 	.word	0x000000ff
        /*0b4c*/ 	.word	0x00000000
        /*0b50*/ 	.short	0x0101
        /*0b52*/ 	.byte	0x04
	.zero		1


	//   ....[163]....
        /*0b54*/ 	.word	0x000053e0
        /*0b58*/ 	.word	0x000000ff
        /*0b5c*/ 	.word	0x000002e0
        /*0b60*/ 	.short	0x010a
        /*0b62*/ 	.byte	0x0d
	.zero		1


	//   ....[164]....
        /*0b64*/ 	.word	0x00005430
        /*0b68*/ 	.word	0x000000ff
        /*0b6c*/ 	.word	0x00000000
        /*0b70*/ 	.short	0x0101
        /*0b72*/ 	.byte	0x04
	.zero		1


	//   ....[165]....
        /*0b74*/ 	.word	0x00005940
        /*0b78*/ 	.word	0x00000008
        /*0b7c*/ 	.word	0x00000260
        /*0b80*/ 	.short	0x010a
        /*0b82*/ 	.byte	0xff
	.zero		1


	//   ....[166]....
        /*0b84*/ 	.word	0x00005ab0
        /*0b88*/ 	.word	0x00000000
        /*0b8c*/ 	.word	0x00000000
        /*0b90*/ 	.short	0x0101
        /*0b92*/ 	.byte	0xff
	.zero		1


	//   ....[167]....
        /*0b94*/ 	.word	0x00005f90
        /*0b98*/ 	.word	0x000000ff
        /*0b9c*/ 	.word	0x00000258
        /*0ba0*/ 	.short	0x010a
        /*0ba2*/ 	.byte	0x15
	.zero		1


	//   ....[168]....
        /*0ba4*/ 	.word	0x00006120
        /*0ba8*/ 	.word	0x000000ff
        /*0bac*/ 	.word	0x00000230
        /*0bb0*/ 	.short	0x010a
        /*0bb2*/ 	.byte	0x15
	.zero		1


	//   ....[169]....
        /*0bb4*/ 	.word	0x000062f0
        /*0bb8*/ 	.word	0x000000ff
        /*0bbc*/ 	.word	0x00000210
        /*0bc0*/ 	.short	0x010b
        /*0bc2*/ 	.byte	0x15
	.zero		1


	//   ....[170]....
        /*0bc4*/ 	.word	0x00006300
        /*0bc8*/ 	.word	0x000000ff
        /*0bcc*/ 	.word	0x00000000
        /*0bd0*/ 	.short	0x0101
        /*0bd2*/ 	.byte	0x34
	.zero		1


	//   ....[171]....
        /*0bd4*/ 	.word	0x00006310
        /*0bd8*/ 	.word	0x000000ff
        /*0bdc*/ 	.word	0x00000238
        /*0be0*/ 	.short	0x010a
        /*0be2*/ 	.byte	0x15
	.zero		1


	//   ....[172]....
        /*0be4*/ 	.word	0x000064c0
        /*0be8*/ 	.word	0x000000ff
        /*0bec*/ 	.word	0x00000218
        /*0bf0*/ 	.short	0x010b
        /*0bf2*/ 	.byte	0x15
	.zero		1


	//   ....[173]....
        /*0bf4*/ 	.word	0x000064d0
        /*0bf8*/ 	.word	0x000000ff
        /*0bfc*/ 	.word	0x00000000
        /*0c00*/ 	.short	0x0101
        /*0c02*/ 	.byte	0x2f
	.zero		1


	//   ....[174]....
        /*0c04*/ 	.word	0x000064e0
        /*0c08*/ 	.word	0x000000ff
        /*0c0c*/ 	.word	0x00000240
        /*0c10*/ 	.short	0x010a
        /*0c12*/ 	.byte	0x15
	.zero		1


	//   ....[175]....
        /*0c14*/ 	.word	0x000066b0
        /*0c18*/ 	.word	0x000000ff
        /*0c1c*/ 	.word	0x00000220
        /*0c20*/ 	.short	0x010b
        /*0c22*/ 	.byte	0x15
	.zero		1


	//   ....[176]....
        /*0c24*/ 	.word	0x000066c0
        /*0c28*/ 	.word	0x000000ff
        /*0c2c*/ 	.word	0x00000000
        /*0c30*/ 	.short	0x0101
        /*0c32*/ 	.byte	0x2e
	.zero		1


	//   ....[177]....
        /*0c34*/ 	.word	0x000066d0
        /*0c38*/ 	.word	0x000000ff
        /*0c3c*/ 	.word	0x00000248
        /*0c40*/ 	.short	0x010a
        /*0c42*/ 	.byte	0x15
	.zero		1


	//   ....[178]....
        /*0c44*/ 	.word	0x00006920
        /*0c48*/ 	.word	0x000000ff
        /*0c4c*/ 	.word	0x00000228
        /*0c50*/ 	.short	0x010b
        /*0c52*/ 	.byte	0x15
	.zero		1


	//   ....[179]....
        /*0c54*/ 	.word	0x00006930
        /*0c58*/ 	.word	0x000000ff
        /*0c5c*/ 	.word	0x00000000
        /*0c60*/ 	.short	0x0101
        /*0c62*/ 	.byte	0x27
	.zero		1


	//   ....[180]....
        /*0c64*/ 	.word	0x00006960
        /*0c68*/ 	.word	0x000000ff
        /*0c6c*/ 	.word	0x00000230
        /*0c70*/ 	.short	0x010a
        /*0c72*/ 	.byte	0x15
	.zero		1


	//   ....[181]....
        /*0c74*/ 	.word	0x00006980
        /*0c78*/ 	.word	0x000000ff
        /*0c7c*/ 	.word	0x00000238
        /*0c80*/ 	.short	0x010a
        /*0c82*/ 	.byte	0x15
	.zero		1


	//   ....[182]....
        /*0c84*/ 	.word	0x000069a0
        /*0c88*/ 	.word	0x000000ff
        /*0c8c*/ 	.word	0x00000240
        /*0c90*/ 	.short	0x010a
        /*0c92*/ 	.byte	0x15
	.zero		1


	//   ....[183]....
        /*0c94*/ 	.word	0x000069e0
        /*0c98*/ 	.word	0x00000000
        /*0c9c*/ 	.word	0x00000248
        /*0ca0*/ 	.short	0x010a
        /*0ca2*/ 	.byte	0xff
	.zero		1


	//   ....[184]....
        /*0ca4*/ 	.word	0x00006d00
        /*0ca8*/ 	.word	0x00000003
        /*0cac*/ 	.word	0x00000260
        /*0cb0*/ 	.short	0x010a
        /*0cb2*/ 	.byte	0xff
	.zero		1


	//   ....[185]....
        /*0cb4*/ 	.word	0x00006e80
        /*0cb8*/ 	.word	0x00000000
        /*0cbc*/ 	.word	0x00000000
        /*0cc0*/ 	.short	0x0101
        /*0cc2*/ 	.byte	0xff
	.zero		1


	//   ....[186]....
        /*0cc4*/ 	.word	0x000079a0
        /*0cc8*/ 	.word	0x00000005
        /*0ccc*/ 	.word	0x00000210
        /*0cd0*/ 	.short	0x010a
        /*0cd2*/ 	.byte	0xff
	.zero		1


	//   ....[187]....
        /*0cd4*/ 	.word	0x000079e0
        /*0cd8*/ 	.word	0x0000005a
        /*0cdc*/ 	.word	0x00000280
        /*0ce0*/ 	.short	0x010a
        /*0ce2*/ 	.byte	0xff
	.zero		1


	//   ....[188]....
        /*0ce4*/ 	.word	0x00007b20
        /*0ce8*/ 	.word	0x00000005
        /*0cec*/ 	.word	0x00000210
        /*0cf0*/ 	.short	0x010a
        /*0cf2*/ 	.byte	0xff
	.zero		1


	//   ....[189]....
        /*0cf4*/ 	.word	0x00007c50
        /*0cf8*/ 	.word	0x00000000
        /*0cfc*/ 	.word	0x00000000
        /*0d00*/ 	.short	0x0101
        /*0d02*/ 	.byte	0xff
	.zero		1


	//   ....[190]....
        /*0d04*/ 	.word	0x00007cb0
        /*0d08*/ 	.word	0x0000005a
        /*0d0c*/ 	.word	0x00000280
        /*0d10*/ 	.short	0x010a
        /*0d12*/ 	.byte	0xff
	.zero		1


	//   ....[191]....
        /*0d14*/ 	.word	0x00008850
        /*0d18*/ 	.word	0x00000067
        /*0d1c*/ 	.word	0x00000210
        /*0d20*/ 	.short	0x010a
        /*0d22*/ 	.byte	0xff
	.zero		1


	//   ....[192]....
        /*0d24*/ 	.word	0x00008920
        /*0d28*/ 	.word	0x00000067
        /*0d2c*/ 	.word	0x00000210
        /*0d30*/ 	.short	0x010a
        /*0d32*/ 	.byte	0xff
	.zero		1


	//   ....[193]....
        /*0d34*/ 	.word	0x00008a50
        /*0d38*/ 	.word	0x00000000
        /*0d3c*/ 	.word	0x00000000
        /*0d40*/ 	.short	0x0101
        /*0d42*/ 	.byte	0xff
	.zero		1


	//   ....[194]....
        /*0d44*/ 	.word	0x000095e0
        /*0d48*/ 	.word	0x00000067
        /*0d4c*/ 	.word	0x00000210
        /*0d50*/ 	.short	0x010a
        /*0d52*/ 	.byte	0xff
	.zero		1


	//   ....[195]....
        /*0d54*/ 	.word	0x000096b0
        /*0d58*/ 	.word	0x00000067
        /*0d5c*/ 	.word	0x00000210
        /*0d60*/ 	.short	0x010a
        /*0d62*/ 	.byte	0xff
	.zero		1


	//   ....[196]....
        /*0d64*/ 	.word	0x000097e0
        /*0d68*/ 	.word	0x00000000
        /*0d6c*/ 	.word	0x00000000
        /*0d70*/ 	.short	0x0101
        /*0d72*/ 	.byte	0xff
	.zero		1


	//   ....[197]....
        /*0d74*/ 	.word	0x0000a390
        /*0d78*/ 	.word	0x00000066
        /*0d7c*/ 	.word	0x00000210
        /*0d80*/ 	.short	0x010a
        /*0d82*/ 	.byte	0xff
	.zero		1


	//   ....[198]....
        /*0d84*/ 	.word	0x0000a460
        /*0d88*/ 	.word	0x00000066
        /*0d8c*/ 	.word	0x00000210
        /*0d90*/ 	.short	0x010a
        /*0d92*/ 	.byte	0xff
	.zero		1


	//   ....[199]....
        /*0d94*/ 	.word	0x0000a590
        /*0d98*/ 	.word	0x00000000
        /*0d9c*/ 	.word	0x00000000
        /*0da0*/ 	.short	0x0101
        /*0da2*/ 	.byte	0xff
	.zero		1


	//   ....[200]....
        /*0da4*/ 	.word	0x0000a870
        /*0da8*/ 	.word	0x0000005a
        /*0dac*/ 	.word	0x00000000
        /*0db0*/ 	.short	0x0101
        /*0db2*/ 	.byte	0xff
	.zero		1


	//   ....[201]....
        /*0db4*/ 	.word	0x0000b230
        /*0db8*/ 	.word	0x00000000
        /*0dbc*/ 	.word	0x000002d0
        /*0dc0*/ 	.short	0x010a
        /*0dc2*/ 	.byte	0xff
	.zero		1


	//   ....[202]....
        /*0dc4*/ 	.word	0x0000b290
        /*0dc8*/ 	.word	0x00000000
        /*0dcc*/ 	.word	0x00000108
        /*0dd0*/ 	.short	0x010a
        /*0dd2*/ 	.byte	0xff
	.zero		1


	//   ....[203]....
        /*0dd4*/ 	.word	0x0000b2f0
        /*0dd8*/ 	.word	0x00000000
        /*0ddc*/ 	.word	0x00000108
        /*0de0*/ 	.short	0x010a
        /*0de2*/ 	.byte	0xff
	.zero		1


	//   ....[204]....
        /*0de4*/ 	.word	0x0000b340
        /*0de8*/ 	.word	0x00000003
        /*0dec*/ 	.word	0x00000260
        /*0df0*/ 	.short	0x010a
        /*0df2*/ 	.byte	0xff
	.zero		1


	//   ....[205]....
        /*0df4*/ 	.word	0x0000b3a0
        /*0df8*/ 	.word	0x00000000
        /*0dfc*/ 	.word	0x00000000
        /*0e00*/ 	.short	0x010a
        /*0e02*/ 	.byte	0xff
	.zero		1


	//   ....[206]....
        /*0e04*/ 	.word	0x0000b400
        /*0e08*/ 	.word	0x00000000
        /*0e0c*/ 	.word	0x00000000
        /*0e10*/ 	.short	0x010a
        /*0e12*/ 	.byte	0xff
	.zero		1


	//   ....[207]....
        /*0e14*/ 	.word	0x0000b460
        /*0e18*/ 	.word	0x00000000
        /*0e1c*/ 	.word	0x00000000
        /*0e20*/ 	.short	0x010a
        /*0e22*/ 	.byte	0xff
	.zero		1


	//   ....[208]....
        /*0e24*/ 	.word	0x0000b4c0
        /*0e28*/ 	.word	0x00000000
        /*0e2c*/ 	.word	0x00000000
        /*0e30*/ 	.short	0x010a
        /*0e32*/ 	.byte	0xff
	.zero		1


	//   ....[209]....
        /*0e34*/ 	.word	0x0000b520
        /*0e38*/ 	.word	0x00000000
        /*0e3c*/ 	.word	0x00000000
        /*0e40*/ 	.short	0x010a
        /*0e42*/ 	.byte	0xff
	.zero		1


	//   ....[210]....
        /*0e44*/ 	.word	0x0000b580
        /*0e48*/ 	.word	0x00000000
        /*0e4c*/ 	.word	0x00000000
        /*0e50*/ 	.short	0x010a
        /*0e52*/ 	.byte	0xff
	.zero		1


	//   ....[211]....
        /*0e54*/ 	.word	0x0000b5e0
        /*0e58*/ 	.word	0x00000000
        /*0e5c*/ 	.word	0x00000000
        /*0e60*/ 	.short	0x010a
        /*0e62*/ 	.byte	0xff
	.zero		1


	//   ....[212]....
        /*0e64*/ 	.word	0x0000b640
        /*0e68*/ 	.word	0x00000000
        /*0e6c*/ 	.word	0x00000000
        /*0e70*/ 	.short	0x010a
        /*0e72*/ 	.byte	0xff
	.zero		1


	//   ....[213]....
        /*0e74*/ 	.word	0x0000b6a0
        /*0e78*/ 	.word	0x00000000
        /*0e7c*/ 	.word	0x00000000
        /*0e80*/ 	.short	0x010a
        /*0e82*/ 	.byte	0xff
	.zero		1


	//   ....[214]....
        /*0e84*/ 	.word	0x0000b700
        /*0e88*/ 	.word	0x00000000
        /*0e8c*/ 	.word	0x00000000
        /*0e90*/ 	.short	0x010a
        /*0e92*/ 	.byte	0xff
	.zero		1


	//   ....[215]....
        /*0e94*/ 	.word	0x0000b760
        /*0e98*/ 	.word	0x00000000
        /*0e9c*/ 	.word	0x00000000
        /*0ea0*/ 	.short	0x010a
        /*0ea2*/ 	.byte	0xff
	.zero		1


	//   ....[216]....
        /*0ea4*/ 	.word	0x0000b7c0
        /*0ea8*/ 	.word	0x00000000
        /*0eac*/ 	.word	0x00000000
        /*0eb0*/ 	.short	0x010a
        /*0eb2*/ 	.byte	0xff
	.zero		1


	//   ....[217]....
        /*0eb4*/ 	.word	0x0000b820
        /*0eb8*/ 	.word	0x00000000
        /*0ebc*/ 	.word	0x00000000
        /*0ec0*/ 	.short	0x010a
        /*0ec2*/ 	.byte	0xff
	.zero		1


	//   ....[218]....
        /*0ec4*/ 	.word	0x0000b880
        /*0ec8*/ 	.word	0x00000000
        /*0ecc*/ 	.word	0x00000000
        /*0ed0*/ 	.short	0x010a
        /*0ed2*/ 	.byte	0xff
	.zero		1


	//   ....[219]....
        /*0ed4*/ 	.word	0x0000b8e0
        /*0ed8*/ 	.word	0x00000000
        /*0edc*/ 	.word	0x00000000
        /*0ee0*/ 	.short	0x010a
        /*0ee2*/ 	.byte	0xff
	.zero		1


	//   ....[220]....
        /*0ee4*/ 	.word	0x0000b940
        /*0ee8*/ 	.word	0x00000000
        /*0eec*/ 	.word	0x00000000
        /*0ef0*/ 	.short	0x010a
        /*0ef2*/ 	.byte	0xff
	.zero		1


	//   ....[221]....
        /*0ef4*/ 	.word	0x0000b9a0
        /*0ef8*/ 	.word	0x00000000
        /*0efc*/ 	.word	0x00000000
        /*0f00*/ 	.short	0x010a
        /*0f02*/ 	.byte	0xff
	.zero		1


	//   ....[222]....
        /*0f04*/ 	.word	0x0000ba00
        /*0f08*/ 	.word	0x00000000
        /*0f0c*/ 	.word	0x00000000
        /*0f10*/ 	.short	0x010a
        /*0f12*/ 	.byte	0xff
	.zero		1


	//   ....[223]....
        /*0f14*/ 	.word	0x0000ba60
        /*0f18*/ 	.word	0x00000000
        /*0f1c*/ 	.word	0x00000000
        /*0f20*/ 	.short	0x010a
        /*0f22*/ 	.byte	0xff
	.zero		1


	//   ....[224]....
        /*0f24*/ 	.word	0x0000bac0
        /*0f28*/ 	.word	0x00000000
        /*0f2c*/ 	.word	0x00000000
        /*0f30*/ 	.short	0x010a
        /*0f32*/ 	.byte	0xff
	.zero		1


	//   ....[225]....
        /*0f34*/ 	.word	0x0000bb20
        /*0f38*/ 	.word	0x00000000
        /*0f3c*/ 	.word	0x00000000
        /*0f40*/ 	.short	0x010a
        /*0f42*/ 	.byte	0xff
	.zero		1


	//   ....[226]....
        /*0f44*/ 	.word	0x0000bb80
        /*0f48*/ 	.word	0x00000000
        /*0f4c*/ 	.word	0x00000000
        /*0f50*/ 	.short	0x010a
        /*0f52*/ 	.byte	0xff
	.zero		1


	//   ....[227]....
        /*0f54*/ 	.word	0x0000bbe0
        /*0f58*/ 	.word	0x00000000
        /*0f5c*/ 	.word	0x00000000
        /*0f60*/ 	.short	0x010a
        /*0f62*/ 	.byte	0xff
	.zero		1


	//   ....[228]....
        /*0f64*/ 	.word	0x0000bc40
        /*0f68*/ 	.word	0x00000000
        /*0f6c*/ 	.word	0x00000000
        /*0f70*/ 	.short	0x010a
        /*0f72*/ 	.byte	0xff
	.zero		1


	//   ....[229]....
        /*0f74*/ 	.word	0x0000bca0
        /*0f78*/ 	.word	0x00000000
        /*0f7c*/ 	.word	0x00000000
        /*0f80*/ 	.short	0x010a
        /*0f82*/ 	.byte	0xff
	.zero		1


	//   ....[230]....
        /*0f84*/ 	.word	0x0000bd00
        /*0f88*/ 	.word	0x00000000
        /*0f8c*/ 	.word	0x00000000
        /*0f90*/ 	.short	0x010a
        /*0f92*/ 	.byte	0xff
	.zero		1


	//   ....[231]....
        /*0f94*/ 	.word	0x0000bd60
        /*0f98*/ 	.word	0x00000000
        /*0f9c*/ 	.word	0x00000000
        /*0fa0*/ 	.short	0x010a
        /*0fa2*/ 	.byte	0xff
	.zero		1


	//   ....[232]....
        /*0fa4*/ 	.word	0x0000bdc0
        /*0fa8*/ 	.word	0x00000000
        /*0fac*/ 	.word	0x00000000
        /*0fb0*/ 	.short	0x010a
        /*0fb2*/ 	.byte	0xff
	.zero		1


	//   ....[233]....
        /*0fb4*/ 	.word	0x0000be20
        /*0fb8*/ 	.word	0x00000000
        /*0fbc*/ 	.word	0x00000000
        /*0fc0*/ 	.short	0x010a
        /*0fc2*/ 	.byte	0xff
	.zero		1


	//   ....[234]....
        /*0fc4*/ 	.word	0x0000be80
        /*0fc8*/ 	.word	0x00000000
        /*0fcc*/ 	.word	0x00000000
        /*0fd0*/ 	.short	0x010a
        /*0fd2*/ 	.byte	0xff
	.zero		1


	//   ....[235]....
        /*0fd4*/ 	.word	0x0000bee0
        /*0fd8*/ 	.word	0x00000000
        /*0fdc*/ 	.word	0x00000000
        /*0fe0*/ 	.short	0x010a
        /*0fe2*/ 	.byte	0xff
	.zero		1


	//   ....[236]....
        /*0fe4*/ 	.word	0x0000bf40
        /*0fe8*/ 	.word	0x00000000
        /*0fec*/ 	.word	0x00000000
        /*0ff0*/ 	.short	0x010a
        /*0ff2*/ 	.byte	0xff
	.zero		1


	//   ....[237]....
        /*0ff4*/ 	.word	0x0000bf90
        /*0ff8*/ 	.word	0x00000002
        /*0ffc*/ 	.word	0x000002c0
        /*1000*/ 	.short	0x010a
        /*1002*/ 	.byte	0xff
	.zero		1


	//   ....[238]....
        /*1004*/ 	.word	0x0000bff0
        /*1008*/ 	.word	0x00000002
        /*100c*/ 	.word	0x00000270
        /*1010*/ 	.short	0x010a
        /*1012*/ 	.byte	0xff
	.zero		1


	//   ....[239]....
        /*1014*/ 	.word	0x0000c040
        /*1018*/ 	.word	0x00000002
        /*101c*/ 	.word	0x00000260
        /*1020*/ 	.short	0x010a
        /*1022*/ 	.byte	0xff
	.zero		1


	//   ....[240]....
        /*1024*/ 	.word	0x0000c0a0
        /*1028*/ 	.word	0x00000000
        /*102c*/ 	.word	0x00000270
        /*1030*/ 	.short	0x010a
        /*1032*/ 	.byte	0xff
	.zero		1


	//   ....[241]....
        /*1034*/ 	.word	0x0000c100
        /*1038*/ 	.word	0x00000000
        /*103c*/ 	.word	0x00000008
        /*1040*/ 	.short	0x010a
        /*1042*/ 	.byte	0xff
	.zero		1


	//   ....[242]....
        /*1044*/ 	.word	0x0000c1e0
        /*1048*/ 	.word	0x00000000
        /*104c*/ 	.word	0x00000008
        /*1050*/ 	.short	0x010a
        /*1052*/ 	.byte	0xff
	.zero		1


	//   ....[243]....
        /*1054*/ 	.word	0x0000c230
        /*1058*/ 	.word	0x00000000
        /*105c*/ 	.word	0x00000260
        /*1060*/ 	.short	0x010a
        /*1062*/ 	.byte	0xff
	.zero		1


	//   ....[244]....
        /*1064*/ 	.word	0x0000c290
        /*1068*/ 	.word	0x00000000
        /*106c*/ 	.word	0x000002a0
        /*1070*/ 	.short	0x010a
        /*1072*/ 	.byte	0xff
	.zero		1


	//   ....[245]....
        /*1074*/ 	.word	0x0000c2f0
        /*1078*/ 	.word	0x00000000
        /*107c*/ 	.word	0x00000000
        /*1080*/ 	.short	0x010a
        /*1082*/ 	.byte	0xff
	.zero		1


	//   ....[246]....
        /*1084*/ 	.word	0x0000c350
        /*1088*/ 	.word	0x00000000
        /*108c*/ 	.word	0x00000000
        /*1090*/ 	.short	0x010a
        /*1092*/ 	.byte	0xff
	.zero		1


	//   ....[247]....
        /*1094*/ 	.word	0x0000c3b0
        /*1098*/ 	.word	0x00000000
        /*109c*/ 	.word	0x00000000
        /*10a0*/ 	.short	0x010a
        /*10a2*/ 	.byte	0xff
	.zero		1


	//   ....[248]....
        /*10a4*/ 	.word	0x0000c410
        /*10a8*/ 	.word	0x00000000
        /*10ac*/ 	.word	0x00000000
        /*10b0*/ 	.short	0x010a
        /*10b2*/ 	.byte	0xff
	.zero		1


	//   ....[249]....
        /*10b4*/ 	.word	0x0000c470
        /*10b8*/ 	.word	0x00000000
        /*10bc*/ 	.word	0x000002e0
        /*10c0*/ 	.short	0x010a
        /*10c2*/ 	.byte	0xff
	.zero		1


	//   ....[250]....
        /*10c4*/ 	.word	0x0000c4c0
        /*10c8*/ 	.word	0x00000008
        /*10cc*/ 	.word	0x00000260
        /*10d0*/ 	.short	0x010a
        /*10d2*/ 	.byte	0xff
	.zero		1


	//   ....[251]....
        /*10d4*/ 	.word	0x0000c520
        /*10d8*/ 	.word	0x00000000
        /*10dc*/ 	.word	0x00000258
        /*10e0*/ 	.short	0x010a
        /*10e2*/ 	.byte	0xff
	.zero		1


	//   ....[252]....
        /*10e4*/ 	.word	0x0000c580
        /*10e8*/ 	.word	0x00000005
        /*10ec*/ 	.word	0x00000230
        /*10f0*/ 	.short	0x010a
        /*10f2*/ 	.byte	0xff
	.zero		1


	//   ....[253]....
        /*10f4*/ 	.word	0x0000c5e0
        /*10f8*/ 	.word	0x00000005
        /*10fc*/ 	.word	0x00000238
        /*1100*/ 	.short	0x010a
        /*1102*/ 	.byte	0xff
	.zero		1


	//   ....[254]....
        /*1104*/ 	.word	0x0000c640
        /*1108*/ 	.word	0x00000005
        /*110c*/ 	.word	0x00000240
        /*1110*/ 	.short	0x010a
        /*1112*/ 	.byte	0xff
	.zero		1


	//   ....[255]....
        /*1114*/ 	.word	0x0000c6a0
        /*1118*/ 	.word	0x00000005
        /*111c*/ 	.word	0x00000248
        /*1120*/ 	.short	0x010a
        /*1122*/ 	.byte	0xff
	.zero		1


	//   ....[0]....
        /*1124*/ 	.word	0x0000c700
        /*1128*/ 	.word	0x00000000
        /*112c*/ 	.word	0x00000230
        /*1130*/ 	.short	0x010a
        /*1132*/ 	.byte	0xff
	.zero		1


	//   ....[1]....
        /*1134*/ 	.word	0x0000c760
        /*1138*/ 	.word	0x00000000
        /*113c*/ 	.word	0x00000238
        /*1140*/ 	.short	0x010a
        /*1142*/ 	.byte	0xff
	.zero		1


	//   ....[2]....
        /*1144*/ 	.word	0x0000c7c0
        /*1148*/ 	.word	0x00000000
        /*114c*/ 	.word	0x00000240
        /*1150*/ 	.short	0x010a
        /*1152*/ 	.byte	0xff
	.zero		1


	//   ....[3]....
        /*1154*/ 	.word	0x0000c810
        /*1158*/ 	.word	0x00000003
        /*115c*/ 	.word	0x00000260
        /*1160*/ 	.short	0x010a
        /*1162*/ 	.byte	0xff
	.zero		1


	//   ....[4]....
        /*1164*/ 	.word	0x0000c860
        /*1168*/ 	.word	0x00000005
        /*116c*/ 	.word	0x00000210
        /*1170*/ 	.short	0x010a
        /*1172*/ 	.byte	0xff
	.zero		1


	//   ....[5]....
        /*1174*/ 	.word	0x0000c8b0
        /*1178*/ 	.word	0x0000005a
        /*117c*/ 	.word	0x00000280
        /*1180*/ 	.short	0x010a
        /*1182*/ 	.byte	0xff
	.zero		1


	//   ....[6]....
        /*1184*/ 	.word	0x0000c900
        /*1188*/ 	.word	0x00000067
        /*118c*/ 	.word	0x00000210
        /*1190*/ 	.short	0x010a
        /*1192*/ 	.byte	0xff
	.zero		1


	//   ....[7]....
        /*1194*/ 	.word	0x0000c950
        /*1198*/ 	.word	0x00000067
        /*119c*/ 	.word	0x00000210
        /*11a0*/ 	.short	0x010a
        /*11a2*/ 	.byte	0xff
	.zero		1


	//   ....[8]....
        /*11a4*/ 	.word	0x0000c9a0
        /*11a8*/ 	.word	0x00000066
        /*11ac*/ 	.word	0x00000210
        /*11b0*/ 	.short	0x010a
        /*11b2*/ 	.byte	0xff
	.zero		1


	//----- nvinfo : EIATTR_NUM_MBARRIERS
	.align		4
.L_48:
        /*11b4*/ 	.byte	0x03, 0x38
        /*11b6*/ 	.short	0x005d


	//----- nvinfo : EIATTR_EXIT_INSTR_OFFSETS
	.align		4
        /*11b8*/ 	.byte	0x04, 0x1c
        /*11ba*/ 	.short	(.L_50 - .L_49)


	//   ....[0]....
.L_49:
        /*11bc*/ 	.word	0x00003ee0


	//   ....[1]....
        /*11c0*/ 	.word	0x000043d0


	//   ....[2]....
        /*11c4*/ 	.word	0x00004430


	//   ....[3]....
        /*11c8*/ 	.word	0x00005660


	//   ....[4]....
        /*11cc*/ 	.word	0x00006a10


	//   ....[5]....
        /*11d0*/ 	.word	0x00006a50


	//   ....[6]....
        /*11d4*/ 	.word	0x0000b220


	//----- nvinfo : EIATTR_MAX_THREADS
	.align		4
.L_50:
        /*11d8*/ 	.byte	0x04, 0x05
        /*11da*/ 	.short	(.L_52 - .L_51)
.L_51:
        /*11dc*/ 	.word	0x00000100
        /*11e0*/ 	.word	0x00000001
        /*11e4*/ 	.word	0x00000001


	//----- nvinfo : EIATTR_CRS_STACK_SIZE
	.align		4
.L_52:
        /*11e8*/ 	.byte	0x04, 0x1e
        /*11ea*/ 	.short	(.L_54 - .L_53)
.L_53:
        /*11ec*/ 	.word	0x00000000


	//----- nvinfo : EIATTR_CBANK_PARAM_SIZE
	.align		4
.L_54:
        /*11f0*/ 	.byte	0x03, 0x19
        /*11f2*/ 	.short	0x0800


	//----- nvinfo : EIATTR_PARAM_CBANK
	.align		4
        /*11f4*/ 	.byte	0x04, 0x0a
        /*11f6*/ 	.short	(.L_56 - .L_55)
	.align		4
.L_55:
        /*11f8*/ 	.word	index@(.nv.constant0._ZN7cutlass13device_kernelINS_4gemm6kernel13GemmUniversalIN4cute5tupleIJiiiiEEENS1_10collective13CollectiveMmaINS1_35MainloopSm100TmaUmmaWarpSpecializedILi33ELi2ELi4ENS5_IJNS4_1CILi4EEENSA_ILi1EEESC_EEEEENS5_IJNSA_ILi128EEENSA_ILi256EEENSA_ILi32EEEEEENS_12float_e5m2_tENS5_IJlSC_lEEESJ_SK_NS4_8TiledMMAINS4_8MMA_AtomIJNS4_10MMA_TraitsINS4_25SM100_MMA_F8F6F4_2x1SM_SSEJSJ_SJ_fSF_SG_NS4_17integral_constantINS4_4UMMA5MajorELSR_0EEESS_NSP_INSQ_7ScaleInELST_0EEESU_EEEEEENS4_6LayoutINS5_IJSC_SC_SC_EEENS5_IJNSA_ILi0EEESZ_SZ_EEEEENS5_IJNS4_10UnderscoreES12_S12_EEEEENS4_18SM100_TMA_2SM_LOADENS4_14ComposedLayoutINS4_7SwizzleILi1ELi4ELi3EEENS4_18smem_ptr_flag_bitsILi8EEENSX_INS5_IJNSA_ILi8EEESH_EEENS5_IJSH_SC_EEEEEEEvNS4_8identityENS4_28SM100_TMA_2SM_LOAD_MULTICASTES1F_vS1G_EENS_8epilogue10collective18CollectiveEpilogueINS1J_23Sm100TmaWarpSpecializedILi4ELi2ELi32ELb0ELb0EEEJNS5_IJNSA_ILi64EEESG_SH_EEENS5_IJNSX_IS1O_SC_EENSX_INS5_IJSH_NSA_ILi2EEEEEENS5_IJSC_SF_EEEEEEEESJ_SK_SJ_SK_NS1J_6fusion15FusionCallbacksIS1N_NS1W_17LinearCombinationISJ_fSJ_fLNS_15FloatRoundStyleE2EEES1P_S1V_JEEENS4_5SM1004TMEM4LOAD26SM100_TMEM_LOAD_32dp32b32xENS4_13SM90_TMA_LOADES1F_NS4_39AutoVectorizingCopyWithAssumedAlignmentILi128EEENS4_14SM90_TMA_STOREES1F_S28_S28_EEEvvEEEEvNT_6ParamsE)
        /*11fc*/ 	.short	0x0380
        /*11fe*/ 	.short	0x0800


	//----- nvinfo : EIATTR_SW_WAR
	.align		4
.L_56:
        /*1200*/ 	.byte	0x04, 0x36
        /*1202*/ 	.short	(.L_58 - .L_57)
.L_57:
        /*1204*/ 	.word	0x00000008
.L_58:


//--------------------- .nv.callgraph             --------------------------
	.section	.nv.callgraph,"",@"SHT_CUDA_CALLGRAPH"
	.align	4
	.sectionentsize	8
	.align		4
        /*0000*/ 	.word	0x00000000
	.align		4
        /*0004*/ 	.word	0xffffffff
	.align		4
        /*0008*/ 	.word	index@(_ZN7cutlass13device_kernelINS_4gemm6kernel13GemmUniversalIN4cute5tupleIJiiiiEEENS1_10collective13CollectiveMmaINS1_35MainloopSm100TmaUmmaWarpSpecializedILi33ELi2ELi4ENS5_IJNS4_1CILi4EEENSA_ILi1EEESC_EEEEENS5_IJNSA_ILi128EEENSA_ILi256EEENSA_ILi32EEEEEENS_12float_e5m2_tENS5_IJlSC_lEEESJ_SK_NS4_8TiledMMAINS4_8MMA_AtomIJNS4_10MMA_TraitsINS4_25SM100_MMA_F8F6F4_2x1SM_SSEJSJ_SJ_fSF_SG_NS4_17integral_constantINS4_4UMMA5MajorELSR_0EEESS_NSP_INSQ_7ScaleInELST_0EEESU_EEEEEENS4_6LayoutINS5_IJSC_SC_SC_EEENS5_IJNSA_ILi0EEESZ_SZ_EEEEENS5_IJNS4_10UnderscoreES12_S12_EEEEENS4_18SM100_TMA_2SM_LOADENS4_14ComposedLayoutINS4_7SwizzleILi1ELi4ELi3EEENS4_18smem_ptr_flag_bitsILi8EEENSX_INS5_IJNSA_ILi8EEESH_EEENS5_IJSH_SC_EEEEEEEvNS4_8identityENS4_28SM100_TMA_2SM_LOAD_MULTICASTES1F_vS1G_EENS_8epilogue10collective18CollectiveEpilogueINS1J_23Sm100TmaWarpSpecializedILi4ELi2ELi32ELb0ELb0EEEJNS5_IJNSA_ILi64EEESG_SH_EEENS5_IJNSX_IS1O_SC_EENSX_INS5_IJSH_NSA_ILi2EEEEEENS5_IJSC_SF_EEEEEEEESJ_SK_SJ_SK_NS1J_6fusion15FusionCallbacksIS1N_NS1W_17LinearCombinationISJ_fSJ_fLNS_15FloatRoundStyleE2EEES1P_S1V_JEEENS4_5SM1004TMEM4LOAD26SM100_TMEM_LOAD_32dp32b32xENS4_13SM90_TMA_LOADES1F_NS4_39AutoVectorizingCopyWithAssumedAlignmentILi128EEENS4_14SM90_TMA_STOREES1F_S28_S28_EEEvvEEEEvNT_6ParamsE)
	.align		4
        /*000c*/ 	.word	index@(__assertfail)
	.align		4
        /*0010*/ 	.word	0x00000000
	.align		4
        /*0014*/ 	.word	0xfffffffe
	.align		4
        /*0018*/ 	.word	0x00000000
	.align		4
        /*001c*/ 	.word	0xfffffffd
	.align		4
        /*0020*/ 	.word	0x00000000
	.align		4
        /*0024*/ 	.word	0xfffffffc


//--------------------- .nv.constant4             --------------------------
	.section	.nv.constant4,"a",@progbits
	.align	8
	.align		8
.nv.constant4:
        /*0000*/ 	.dword	__assertfail
	.align		8
        /*0008*/ 	.dword	__unnamed_1
	.align		8
        /*0010*/ 	.dword	__unnamed_2
	.align		8
        /*0018*/ 	.dword	__unnamed_3
	.align		8
        /*0020*/ 	.dword	_ZN40_INTERNAL_e2dfc4ec_4_k_cu_463f4f52_378134cuda3std3__45__cpo5beginE
	.align		8
        /*0028*/ 	.dword	_ZN40_INTERNAL_e2dfc4ec_4_k_cu_463f4f52_378134cuda3std3__45__cpo3endE
	.align		8
        /*0030*/ 	.dword	_ZN40_INTERNAL_e2dfc4ec_4_k_cu_463f4f52_378134cuda3std3__45__cpo6cbeginE
	.align		8
        /*0038*/ 	.dword	_ZN40_INTERNAL_e2dfc4ec_4_k_cu_463f4f52_378134cuda3std3__45__cpo4cendE
	.align		8
        /*0040*/ 	.dword	_ZN40_INTERNAL_e2dfc4ec_4_k_cu_463f4f52_378134cuda3std3__442_GLOBAL__N__e2dfc4ec_4_k_cu_463f4f52_378136ignoreE
	.align		8
        /*0048*/ 	.dword	_ZN40_INTERNAL_e2dfc4ec_4_k_cu_463f4f52_378134cuda3std3__419piecewise_constructE
	.align		8
        /*0050*/ 	.dword	_ZN40_INTERNAL_e2dfc4ec_4_k_cu_463f4f52_378134cuda3std3__48in_placeE
	.align		8
        /*0058*/ 	.dword	_ZN40_INTERNAL_e2dfc4ec_4_k_cu_463f4f52_378134cuda3std6ranges3__45__cpo4swapE
	.align		8
        /*0060*/ 	.dword	_ZN40_INTERNAL_e2dfc4ec_4_k_cu_463f4f52_378134cuda3std6ranges3__45__cpo9iter_moveE
	.align		8
        /*0068*/ 	.dword	_ZN40_INTERNAL_e2dfc4ec_4_k_cu_463f4f52_378134cute7productE
	.align		8
        /*0070*/ 	.dword	_ZN40_INTERNAL_e2dfc4ec_4_k_cu_463f4f52_378134cute1_E
	.align		8
        /*0078*/ 	.dword	$str$25
	.align		8
        /*0080*/ 	.dword	$str$26
	.align		8
        /*0088*/ 	.dword	$str$27
	.align		8
        /*0090*/ 	.dword	$str$28


//--------------------- .text._ZN7cutlass13device_kernelINS_4gemm6kernel13GemmUniversalIN4cute5tupleIJiiiiEEENS1_10collective13CollectiveMmaINS1_35MainloopSm100TmaUmmaWarpSpecializedILi33ELi2ELi4ENS5_IJNS4_1CILi4EEENSA_ILi1EEESC_EEEEENS5_IJNSA_ILi128EEENSA_ILi256EEENSA_ILi32EEEEEENS_12float_e5m2_tENS5_IJlSC_lEEESJ_SK_NS4_8TiledMMAINS4_8MMA_AtomIJNS4_10MMA_TraitsINS4_25SM100_MMA_F8F6F4_2x1SM_SSEJSJ_SJ_fSF_SG_NS4_17integral_constantINS4_4UMMA5MajorELSR_0EEESS_NSP_INSQ_7ScaleInELST_0EEESU_EEEEEENS4_6LayoutINS5_IJSC_SC_SC_EEENS5_IJNSA_ILi0EEESZ_SZ_EEEEENS5_IJNS4_10UnderscoreES12_S12_EEEEENS4_18SM100_TMA_2SM_LOADENS4_14ComposedLayoutINS4_7SwizzleILi1ELi4ELi3EEENS4_18smem_ptr_flag_bitsILi8EEENSX_INS5_IJNSA_ILi8EEESH_EEENS5_IJSH_SC_EEEEEEEvNS4_8identityENS4_28SM100_TMA_2SM_LOAD_MULTICASTES1F_vS1G_EENS_8epilogue10collective18CollectiveEpilogueINS1J_23Sm100TmaWarpSpecializedILi4ELi2ELi32ELb0ELb0EEEJNS5_IJNSA_ILi64EEESG_SH_EEENS5_IJNSX_IS1O_SC_EENSX_INS5_IJSH_NSA_ILi2EEEEEENS5_IJSC_SF_EEEEEEEESJ_SK_SJ_SK_NS1J_6fusion15FusionCallbacksIS1N_NS1W_17LinearCombinationISJ_fSJ_fLNS_15FloatRoundStyleE2EEES1P_S1V_JEEENS4_5SM1004TMEM4LOAD26SM100_TMEM_LOAD_32dp32b32xENS4_13SM90_TMA_LOADES1F_NS4_39AutoVectorizingCopyWithAssumedAlignmentILi128EEENS4_14SM90_TMA_STOREES1F_S28_S28_EEEvvEEEEvNT_6ParamsE --------------------------
	.section	.text._ZN7cutlass13device_kernelINS_4gemm6kernel13GemmUniversalIN4cute5tupleIJiiiiEEENS1_10collective13CollectiveMmaINS1_35MainloopSm100TmaUmmaWarpSpecializedILi33ELi2ELi4ENS5_IJNS4_1CILi4EEENSA_ILi1EEESC_EEEEENS5_IJNSA_ILi128EEENSA_ILi256EEENSA_ILi32EEEEEENS_12float_e5m2_tENS5_IJlSC_lEEESJ_SK_NS4_8TiledMMAINS4_8MMA_AtomIJNS4_10MMA_TraitsINS4_25SM100_MMA_F8F6F4_2x1SM_SSEJSJ_SJ_fSF_SG_NS4_17integral_constantINS4_4UMMA5MajorELSR_0EEESS_NSP_INSQ_7ScaleInELST_0EEESU_EEEEEENS4_6LayoutINS5_IJSC_SC_SC_EEENS5_IJNSA_ILi0EEESZ_SZ_EEEEENS5_IJNS4_10UnderscoreES12_S12_EEEEENS4_18SM100_TMA_2SM_LOADENS4_14ComposedLayoutINS4_7SwizzleILi1ELi4ELi3EEENS4_18smem_ptr_flag_bitsILi8EEENSX_INS5_IJNSA_ILi8EEESH_EEENS5_IJSH_SC_EEEEEEEvNS4_8identityENS4_28SM100_TMA_2SM_LOAD_MULTICASTES1F_vS1G_EENS_8epilogue10collective18CollectiveEpilogueINS1J_23Sm100TmaWarpSpecializedILi4ELi2ELi32ELb0ELb0EEEJNS5_IJNSA_ILi64EEESG_SH_EEENS5_IJNSX_IS1O_SC_EENSX_INS5_IJSH_NSA_ILi2EEEEEENS5_IJSC_SF_EEEEEEEESJ_SK_SJ_SK_NS1J_6fusion15FusionCallbacksIS1N_NS1W_17LinearCombinationISJ_fSJ_fLNS_15FloatRoundStyleE2EEES1P_S1V_JEEENS4_5SM1004TMEM4LOAD26SM100_TMEM_LOAD_32dp32b32xENS4_13SM90_TMA_LOADES1F_NS4_39AutoVectorizingCopyWithAssumedAlignmentILi128EEENS4_14SM90_TMA_STOREES1F_S28_S28_EEEvvEEEEvNT_6ParamsE,"ax",@progbits
	.align	128
.text._ZN7cutlass13device_kernelINS_4gemm6kernel13GemmUniversalIN4cute5tupleIJiiiiEEENS1_10collective13CollectiveMmaINS1_35MainloopSm100TmaUmmaWarpSpecializedILi33ELi2ELi4ENS5_IJNS4_1CILi4EEENSA_ILi1EEESC_EEEEENS5_IJNSA_ILi128EEENSA_ILi256EEENSA_ILi32EEEEEENS_12float_e5m2_tENS5_IJlSC_lEEESJ_SK_NS4_8TiledMMAINS4_8MMA_AtomIJNS4_10MMA_TraitsINS4_25SM100_MMA_F8F6F4_2x1SM_SSEJSJ_SJ_fSF_SG_NS4_17integral_constantINS4_4UMMA5MajorELSR_0EEESS_NSP_INSQ_7ScaleInELST_0EEESU_EEEEEENS4_6LayoutINS5_IJSC_SC_SC_EEENS5_IJNSA_ILi0EEESZ_SZ_EEEEENS5_IJNS4_10UnderscoreES12_S12_EEEEENS4_18SM100_TMA_2SM_LOADENS4_14ComposedLayoutINS4_7SwizzleILi1ELi4ELi3EEENS4_18smem_ptr_flag_bitsILi8EEENSX_INS5_IJNSA_ILi8EEESH_EEENS5_IJSH_SC_EEEEEEEvNS4_8identityENS4_28SM100_TMA_2SM_LOAD_MULTICASTES1F_vS1G_EENS_8epilogue10collective18CollectiveEpilogueINS1J_23Sm100TmaWarpSpecializedILi4ELi2ELi32ELb0ELb0EEEJNS5_IJNSA_ILi64EEESG_SH_EEENS5_IJNSX_IS1O_SC_EENSX_INS5_IJSH_NSA_ILi2EEEEEENS5_IJSC_SF_EEEEEEEESJ_SK_SJ_SK_NS1J_6fusion15FusionCallbacksIS1N_NS1W_17LinearCombinationISJ_fSJ_fLNS_15FloatRoundStyleE2EEES1P_S1V_JEEENS4_5SM1004TMEM4LOAD26SM100_TMEM_LOAD_32dp32b32xENS4_13SM90_TMA_LOADES1F_NS4_39AutoVectorizingCopyWithAssumedAlignmentILi128EEENS4_14SM90_TMA_STOREES1F_S28_S28_EEEvvEEEEvNT_6ParamsE:
        .type           _ZN7cutlass13device_kernelINS_4gemm6kernel13GemmUniversalIN4cute5tupleIJiiiiEEENS1_10collective13CollectiveMmaINS1_35MainloopSm100TmaUmmaWarpSpecializedILi33ELi2ELi4ENS5_IJNS4_1CILi4EEENSA_ILi1EEESC_EEEEENS5_IJNSA_ILi128EEENSA_ILi256EEENSA_ILi32EEEEEENS_12float_e5m2_tENS5_IJlSC_lEEESJ_SK_NS4_8TiledMMAINS4_8MMA_AtomIJNS4_10MMA_TraitsINS4_25SM100_MMA_F8F6F4_2x1SM_SSEJSJ_SJ_fSF_SG_NS4_17integral_constantINS4_4UMMA5MajorELSR_0EEESS_NSP_INSQ_7ScaleInELST_0EEESU_EEEEEENS4_6LayoutINS5_IJSC_SC_SC_EEENS5_IJNSA_ILi0EEESZ_SZ_EEEEENS5_IJNS4_10UnderscoreES12_S12_EEEEENS4_18SM100_TMA_2SM_LOADENS4_14ComposedLayoutINS4_7SwizzleILi1ELi4ELi3EEENS4_18smem_ptr_flag_bitsILi8EEENSX_INS5_IJNSA_ILi8EEESH_EEENS5_IJSH_SC_EEEEEEEvNS4_8identityENS4_28SM100_TMA_2SM_LOAD_MULTICASTES1F_vS1G_EENS_8epilogue10collective18CollectiveEpilogueINS1J_23Sm100TmaWarpSpecializedILi4ELi2ELi32ELb0ELb0EEEJNS5_IJNSA_ILi64EEESG_SH_EEENS5_IJNSX_IS1O_SC_EENSX_INS5_IJSH_NSA_ILi2EEEEEENS5_IJSC_SF_EEEEEEEESJ_SK_SJ_SK_NS1J_6fusion15FusionCallbacksIS1N_NS1W_17LinearCombinationISJ_fSJ_fLNS_15FloatRoundStyleE2EEES1P_S1V_JEEENS4_5SM1004TMEM4LOAD26SM100_TMEM_LOAD_32dp32b32xENS4_13SM90_TMA_LOADES1F_NS4_39AutoVectorizingCopyWithAssumedAlignmentILi128EEENS4_14SM90_TMA_STOREES1F_S28_S28_EEEvvEEEEvNT_6ParamsE,@function
        .size           _ZN7cutlass13device_kernelINS_4gemm6kernel13GemmUniversalIN4cute5tupleIJiiiiEEENS1_10collective13CollectiveMmaINS1_35MainloopSm100TmaUmmaWarpSpecializedILi33ELi2ELi4ENS5_IJNS4_1CILi4EEENSA_ILi1EEESC_EEEEENS5_IJNSA_ILi128EEENSA_ILi256EEENSA_ILi32EEEEEENS_12float_e5m2_tENS5_IJlSC_lEEESJ_SK_NS4_8TiledMMAINS4_8MMA_AtomIJNS4_10MMA_TraitsINS4_25SM100_MMA_F8F6F4_2x1SM_SSEJSJ_SJ_fSF_SG_NS4_17integral_constantINS4_4UMMA5MajorELSR_0EEESS_NSP_INSQ_7ScaleInELST_0EEESU_EEEEEENS4_6LayoutINS5_IJSC_SC_SC_EEENS5_IJNSA_ILi0EEESZ_SZ_EEEEENS5_IJNS4_10UnderscoreES12_S12_EEEEENS4_18SM100_TMA_2SM_LOADENS4_14ComposedLayoutINS4_7SwizzleILi1ELi4ELi3EEENS4_18smem_ptr_flag_bitsILi8EEENSX_INS5_IJNSA_ILi8EEESH_EEENS5_IJSH_SC_EEEEEEEvNS4_8identityENS4_28SM100_TMA_2SM_LOAD_MULTICASTES1F_vS1G_EENS_8epilogue10collective18CollectiveEpilogueINS1J_23Sm100TmaWarpSpecializedILi4ELi2ELi32ELb0ELb0EEEJNS5_IJNSA_ILi64EEESG_SH_EEENS5_IJNSX_IS1O_SC_EENSX_INS5_IJSH_NSA_ILi2EEEEEENS5_IJSC_SF_EEEEEEEESJ_SK_SJ_SK_NS1J_6fusion15FusionCallbacksIS1N_NS1W_17LinearCombinationISJ_fSJ_fLNS_15FloatRoundStyleE2EEES1P_S1V_JEEENS4_5SM1004TMEM4LOAD26SM100_TMEM_LOAD_32dp32b32xENS4_13SM90_TMA_LOADES1F_NS4_39AutoVectorizingCopyWithAssumedAlignmentILi128EEENS4_14SM90_TMA_STOREES1F_S28_S28_EEEvvEEEEvNT_6ParamsE,(.L_x_279 - _ZN7cutlass13device_kernelINS_4gemm6kernel13GemmUniversalIN4cute5tupleIJiiiiEEENS1_10collective13CollectiveMmaINS1_35MainloopSm100TmaUmmaWarpSpecializedILi33ELi2ELi4ENS5_IJNS4_1CILi4EEENSA_ILi1EEESC_EEEEENS5_IJNSA_ILi128EEENSA_ILi256EEENSA_ILi32EEEEEENS_12float_e5m2_tENS5_IJlSC_lEEESJ_SK_NS4_8TiledMMAINS4_8MMA_AtomIJNS4_10MMA_TraitsINS4_25SM100_MMA_F8F6F4_2x1SM_SSEJSJ_SJ_fSF_SG_NS4_17integral_constantINS4_4UMMA5MajorELSR_0EEESS_NSP_INSQ_7ScaleInELST_0EEESU_EEEEEENS4_6LayoutINS5_IJSC_SC_SC_EEENS5_IJNSA_ILi0EEESZ_SZ_EEEEENS5_IJNS4_10UnderscoreES12_S12_EEEEENS4_18SM100_TMA_2SM_LOADENS4_14ComposedLayoutINS4_7SwizzleILi1ELi4ELi3EEENS4_18smem_ptr_flag_bitsILi8EEENSX_INS5_IJNSA_ILi8EEESH_EEENS5_IJSH_SC_EEEEEEEvNS4_8identityENS4_28SM100_TMA_2SM_LOAD_MULTICASTES1F_vS1G_EENS_8epilogue10collective18CollectiveEpilogueINS1J_23Sm100TmaWarpSpecializedILi4ELi2ELi32ELb0ELb0EEEJNS5_IJNSA_ILi64EEESG_SH_EEENS5_IJNSX_IS1O_SC_EENSX_INS5_IJSH_NSA_ILi2EEEEEENS5_IJSC_SF_EEEEEEEESJ_SK_SJ_SK_NS1J_6fusion15FusionCallbacksIS1N_NS1W_17LinearCombinationISJ_fSJ_fLNS_15FloatRoundStyleE2EEES1P_S1V_JEEENS4_5SM1004TMEM4LOAD26SM100_TMEM_LOAD_32dp32b32xENS4_13SM90_TMA_LOADES1F_NS4_39AutoVectorizingCopyWithAssumedAlignmentILi128EEENS4_14SM90_TMA_STOREES1F_S28_S28_EEEvvEEEEvNT_6ParamsE)
        .other          _ZN7cutlass13device_kernelINS_4gemm6kernel13GemmUniversalIN4cute5tupleIJiiiiEEENS1_10collective13CollectiveMmaINS1_35MainloopSm100TmaUmmaWarpSpecializedILi33ELi2ELi4ENS5_IJNS4_1CILi4EEENSA_ILi1EEESC_EEEEENS5_IJNSA_ILi128EEENSA_ILi256EEENSA_ILi32EEEEEENS_12float_e5m2_tENS5_IJlSC_lEEESJ_SK_NS4_8TiledMMAINS4_8MMA_AtomIJNS4_10MMA_TraitsINS4_25SM100_MMA_F8F6F4_2x1SM_SSEJSJ_SJ_fSF_SG_NS4_17integral_constantINS4_4UMMA5MajorELSR_0EEESS_NSP_INSQ_7ScaleInELST_0EEESU_EEEEEENS4_6LayoutINS5_IJSC_SC_SC_EEENS5_IJNSA_ILi0EEESZ_SZ_EEEEENS5_IJNS4_10UnderscoreES12_S12_EEEEENS4_18SM100_TMA_2SM_LOADENS4_14ComposedLayoutINS4_7SwizzleILi1ELi4ELi3EEENS4_18smem_ptr_flag_bitsILi8EEENSX_INS5_IJNSA_ILi8EEESH_EEENS5_IJSH_SC_EEEEEEEvNS4_8identityENS4_28SM100_TMA_2SM_LOAD_MULTICASTES1F_vS1G_EENS_8epilogue10collective18CollectiveEpilogueINS1J_23Sm100TmaWarpSpecializedILi4ELi2ELi32ELb0ELb0EEEJNS5_IJNSA_ILi64EEESG_SH_EEENS5_IJNSX_IS1O_SC_EENSX_INS5_IJSH_NSA_ILi2EEEEEENS5_IJSC_SF_EEEEEEEESJ_SK_SJ_SK_NS1J_6fusion15FusionCallbacksIS1N_NS1W_17LinearCombinationISJ_fSJ_fLNS_15FloatRoundStyleE2EEES1P_S1V_JEEENS4_5SM1004TMEM4LOAD26SM100_TMEM_LOAD_32dp32b32xENS4_13SM90_TMA_LOADES1F_NS4_39AutoVectorizingCopyWithAssumedAlignmentILi128EEENS4_14SM90_TMA_STOREES1F_S28_S28_EEEvvEEEEvNT_6ParamsE,@"STO_CUDA_ENTRY STV_DEFAULT"
_ZN7cutlass13device_kernelINS_4gemm6kernel13GemmUniversalIN4cute5tupleIJiiiiEEENS1_10collective13CollectiveMmaINS1_35MainloopSm100TmaUmmaWarpSpecializedILi33ELi2ELi4ENS5_IJNS4_1CILi4EEENSA_ILi1EEESC_EEEEENS5_IJNSA_ILi128EEENSA_ILi256EEENSA_ILi32EEEEEENS_12float_e5m2_tENS5_IJlSC_lEEESJ_SK_NS4_8TiledMMAINS4_8MMA_AtomIJNS4_10MMA_TraitsINS4_25SM100_MMA_F8F6F4_2x1SM_SSEJSJ_SJ_fSF_SG_NS4_17integral_constantINS4_4UMMA5MajorELSR_0EEESS_NSP_INSQ_7ScaleInELST_0EEESU_EEEEEENS4_6LayoutINS5_IJSC_SC_SC_EEENS5_IJNSA_ILi0EEESZ_SZ_EEEEENS5_IJNS4_10UnderscoreES12_S12_EEEEENS4_18SM100_TMA_2SM_LOADENS4_14ComposedLayoutINS4_7SwizzleILi1ELi4ELi3EEENS4_18smem_ptr_flag_bitsILi8EEENSX_INS5_IJNSA_ILi8EEESH_EEENS5_IJSH_SC_EEEEEEEvNS4_8identityENS4_28SM100_TMA_2SM_LOAD_MULTICASTES1F_vS1G_EENS_8epilogue10collective18CollectiveEpilogueINS1J_23Sm100TmaWarpSpecializedILi4ELi2ELi32ELb0ELb0EEEJNS5_IJNSA_ILi64EEESG_SH_EEENS5_IJNSX_IS1O_SC_EENSX_INS5_IJSH_NSA_ILi2EEEEEENS5_IJSC_SF_EEEEEEEESJ_SK_SJ_SK_NS1J_6fusion15FusionCallbacksIS1N_NS1W_17LinearCombinationISJ_fSJ_fLNS_15FloatRoundStyleE2EEES1P_S1V_JEEENS4_5SM1004TMEM4LOAD26SM100_TMEM_LOAD_32dp32b32xENS4_13SM90_TMA_LOADES1F_NS4_39AutoVectorizingCopyWithAssumedAlignmentILi128EEENS4_14SM90_TMA_STOREES1F_S28_S28_EEEvvEEEEvNT_6ParamsE:
[----:B------:R-:W1:Y:S01]  /*0000*/  LDC R1, c[0x0][0x37c] ;  /* 0x0000df00ff017b82 */ /* 0x000e620000000800 */
[----:B------:R-:W2:Y:S01]  /*0010*/  S2R R97, SR_TID.X ;  /* 0x0000000000617919 */ /* 0x000ea20000002100 */
[----:B------:R-:W3:Y:S06]  /*0020*/  LDCU.64 UR8, c[0x0][0x890] ;  /* 0x00011200ff0877ac */ /* 0x000eec0008000a00 */
[----:B------:R-:W4:Y:S01]  /*0030*/  S2UR UR58, SR_CgaCtaId ;  /* 0x00000000003a79c3 */ /* 0x000f220000008800 */
[----:B------:R-:W-:Y:S02]  /*0040*/  PRMT R86, RZ, 0x7610, R86 ;  /* 0x00007610ff567816 */ /* 0x000fe40000000056 */
[----:B------:R-:W-:Y:S01]  /*0050*/  ELECT P1, URZ, PT ;  /* 0x0000000000ff782f */ /* 0x000fe20003820000 */
[----:B---3--:R-:W-:-:S04]  /*0060*/  UISETP.NE.U32.AND UP0, UPT, UR8, URZ, UPT ;  /* 0x000000ff0800728c */ /* 0x008fc8000bf05070 */
[----:B------:R-:W-:Y:S02]  /*0070*/  UISETP.NE.AND.EX UP0, UPT, UR9, URZ, UPT, UP0 ;  /* 0x000000ff0900728c */ /* 0x000fe4000bf05300 */
[----:B----4-:R-:W-:Y:S02]  /*0080*/  ULOP3.LUT UR27, UR58, 0x1, URZ, 0xc0, !UPT ;  /* 0x000000013a1b7892 */ /* 0x010fe4000f8ec0ff */
[----:B------:R-:W-:Y:S01]  /*0090*/  ULOP3.LUT UR29, UR58, 0x1, URZ, 0x3c, !UPT ;  /* 0x000000013a1d7892 */ /* 0x000fe2000f8e3cff */
[----:B--2---:R-:W-:-:S05]  /*00a0*/  SHF.R.U32.HI R87, RZ, 0x5, R97 ;  /* 0x00000005ff577819 */ /* 0x004fca0000011661 */
[----:B------:R-:W2:Y:S02]  /*00b0*/  SHFL.IDX PT, R0, R87, RZ, 0x1f ;  /* 0x00001fff57007589 */ /* 0x000ea400000e0000 */
[----:B--2---:R-:W-:Y:S01]  /*00c0*/  R2UR UR20, R0 ;  /* 0x00000000001472ca */ /* 0x004fe200000e0000 */
[----:B-1----:R-:W-:-:S14]  /*00d0*/  BRA.U UP0, `(.L_x_0) ;  /* 0x0000000100307547 */ /* 0x002fdc000b800000 */
[----:B------:R-:W1:Y:S02]  /*00e0*/  LDCU.64 UR4, c[0x0][0x888] ;  /* 0x00011100ff0477ac */ /* 0x000e640008000a00 */
[----:B-1----:R-:W-:-:S04]  /*00f0*/  UISETP.NE.U32.AND UP0, UPT, UR4, URZ, UPT ;  /* 0x000000ff0400728c */ /* 0x002fc8000bf05070 */
[----:B------:R-:W-:-:S09]  /*0100*/  UISETP.NE.AND.EX UP0, UPT, UR5, URZ, UPT, UP0 ;  /* 0x000000ff0500728c */ /* 0x000fd2000bf05300 */
[----:B------:R-:W-:Y:S05]  /*0110*/  BRA.U !UP0, `(.L_x_1) ;  /* 0x0000000108147547 */ /* 0x000fea000b800000 */
[----:B------:R-:W1:Y:S01]  /*0120*/  LDC.64 R2, c[0x0][0x888] ;  /* 0x00022200ff027b82 */ /* 0x000e620000000a00 */
[----:B------:R-:W1:Y:S02]  /*0130*/  LDCU.64 UR4, c[0x0][0x358] ;  /* 0x00006b00ff0477ac */ /* 0x000e640008000a00 */
[----:B-1----:R1:W5:Y:S01]  /*0140*/  LDG.E R41, desc[UR4][R2.64] ;  /* 0x0000000402297981 */ /* 0x002362000c1e1900 */
[----:B------:R-:W-:Y:S01]  /*0150*/  HFMA2 R86, -RZ, RZ, 0, 5.9604644775390625e-08 ;  /* 0x00000001ff567431 */ /* 0x000fe200000001ff */
[----:B------:R-:W-:Y:S05]  /*0160*/  BRA `(.L_x_0) ;  /* 0x00000000000c7947 */ /* 0x000fea0003800000 */
.L_x_1:
[----:B------:R-:W1:Y:S01]  /*0170*/  LDCU UR4, c[0x0][0x880] ;  /* 0x00011000ff0477ac */ /* 0x000e620008000800 */
[----:B------:R-:W-:Y:S01]  /*0180*/  HFMA2 R86, -RZ, RZ, 0, 5.9604644775390625e-08 ;  /* 0x00000001ff567431 */ /* 0x000fe200000001ff */
[----:B-1----:R-:W-:-:S07]  /*0190*/  MOV R41, UR4 ;  /* 0x0000000400297c02 */ /* 0x002fce0008000f00 */
.L_x_0:
[----:B------:R-:W2:Y:S02]  /*01a0*/  LDCU.64 UR4, c[0x0][0x8b0] ;  /* 0x00011600ff0477ac */ /* 0x000ea40008000a00 */
[----:B--2---:R-:W-:-:S04]  /*01b0*/  UISETP.NE.U32.AND UP0, UPT, UR4, URZ, UPT ;  /* 0x000000ff0400728c */ /* 0x004fc8000bf05070 */
[----:B------:R-:W-:-:S09]  /*01c0*/  UISETP.NE.AND.EX UP0, UPT, UR5, URZ, UPT, UP0 ;  /* 0x000000ff0500728c */ /* 0x000fd2000bf05300 */
[----:B------:R-:W-:Y:S05]  /*01d0*/  BRA.U UP0, `(.L_x_2) ;  /* 0x0000000100287547 */ /* 0x000fea000b800000 */
[----:B------:R-:W2:Y:S02]  /*01e0*/  LDCU.64 UR4, c[0x0][0x8a8] ;  /* 0x00011500ff0477ac */ /* 0x000ea40008000a00 */
[----:B--2---:R-:W-:-:S04]  /*01f0*/  UISETP.NE.U32.AND UP0, UPT, UR4, URZ, UPT ;  /* 0x000000ff0400728c */ /* 0x004fc8000bf05070 */
[----:B------:R-:W-:-:S09]  /*0200*/  UISETP.NE.AND.EX UP0, UPT, UR5, URZ, UPT, UP0 ;  /* 0x000000ff0500728c */ /* 0x000fd2000bf05300 */
[----:B------:R-:W-:Y:S05]  /*0210*/  BRA.U !UP0, `(.L_x_3) ;  /* 0x0000000108107547 */ /* 0x000fea000b800000 */
[----:B------:R-:W2:Y:S01]  /*0220*/  LDC.64 R38, c[0x0][0x8a8] ;  /* 0x00022a00ff267b82 */ /* 0x000ea20000000a00 */
[----:B------:R-:W2:Y:S02]  /*0230*/  LDCU.64 UR4, c[0x0][0x358] ;  /* 0x00006b00ff0477ac */ /* 0x000ea40008000a00 */
[----:B--2---:R2:W5:Y:S01]  /*0240*/  LDG.E R38, desc[UR4][R38.64] ;  /* 0x0000000426267981 */ /* 0x004562000c1e1900 */
[----:B------:R-:W-:Y:S05]  /*0250*/  BRA `(.L_x_2) ;  /* 0x0000000000087947 */ /* 0x000fea0003800000 */
.L_x_3:
[----:B------:R-:W2:Y:S02]  /*0260*/  LDCU UR4, c[0x0][0x8a0] ;  /* 0x00011400ff0477ac */ /* 0x000ea40008000800 */
[----:B--2---:R-:W-:Y:S02]  /*0270*/  MOV R38, UR4 ;  /* 0x0000000400267c02 */ /* 0x004fe40008000f00 */
.L_x_2:
[----:B------:R-:W-:Y:S01]  /*0280*/  IMAD.U32 R0, RZ, RZ, UR20 ;  /* 0x00000014ff007e24 */ /* 0x000fe2000f8e00ff */
[----:B------:R-:W-:Y:S04]  /*0290*/  BSSY.RECONVERGENT B0, `(.L_x_4) ;  /* 0x000000c000007945 */ /* 0x000fe80003800200 */
[C---:B------:R-:W-:Y:S02]  /*02a0*/  ISETP.NE.OR P2, PT, R0.reuse, 0x1, !P1 ;  /* 0x000000010000780c */ /* 0x040fe40004f45670 */
[----:B------:R-:W-:-:S11]  /*02b0*/  ISETP.NE.OR P0, PT, R0, 0x3, !P1 ;  /* 0x000000030000780c */ /* 0x000fd60004f05670 */
[----:B------:R-:W-:Y:S05]  /*02c0*/  @P2 BRA `(.L_x_5) ;  /* 0x0000000000202947 */ /* 0x000fea0003800000 */
[----:B------:R-:W3:Y:S02]  /*02d0*/  LDCU.64 UR4, c[0x0][0x348] ;  /* 0x00006900ff0477ac */ /* 0x000ee40008000a00 */
[----:B---3--:R-:W-:Y:S02]  /*02e0*/  UIADD3 UR6, UP1, UPT, UR4, 0x80, URZ ;  /* 0x0000008004067890 */ /* 0x008fe4000ff3e0ff */
[----:B------:R-:W-:Y:S02]  /*02f0*/  UIADD3 UR4, UP0, UPT, UR4, 0x180, URZ ;  /* 0x0000018004047890 */ /* 0x000fe4000ff1e0ff */
[----:B------:R-:W-:Y:S02]  /*0300*/  UIADD3.X UR7, UPT, UPT, URZ, UR5, URZ, UP1, !UPT ;  /* 0x00000005ff077290 */ /* 0x000fe40008ffe4ff */
[----:B------:R-:W-:-:S07]  /*0310*/  UIADD3.X UR5, UPT, UPT, URZ, UR5, URZ, UP0, !UPT ;  /* 0x00000005ff057290 */ /* 0x000fce00087fe4ff */
[----:B------:R3:W-:Y:S02]  /*0320*/  UTMACCTL.PF [UR6] ;  /* 0x00000000060079b9 */ /* 0x0007e40008040000 */
[----:B------:R3:W-:Y:S02]  /*0330*/  UTMACCTL.PF [UR4] ;  /* 0x00000000040079b9 */ /* 0x0007e40008040000 */
[----:B---3--:R-:W-:Y:S01]  /*0340*/  NOP ;  /* 0x0000000000007918 */ /* 0x008fe20000000000 */
.L_x_5:
[----:B------:R-:W-:Y:S05]  /*0350*/  BSYNC.RECONVERGENT B0 ;  /* 0x0000000000007941 */ /* 0x000fea0003800200 */
.L_x_4:
[----:B------:R-:W-:Y:S04]  /*0360*/  BSSY.RECONVERGENT B0, `(.L_x_6) ;  /* 0x000000a000007945 */ /* 0x000fe80003800200 */
        /* <DEDUP_REMOVED lines=9> */
.L_x_7:
[----:B------:R-:W-:Y:S05]  /*0400*/  BSYNC.RECONVERGENT B0 ;  /* 0x0000000000007941 */ /* 0x000fea0003800200 */
.L_x_6:
[----:B------:R-:W3:Y:S01]  /*0410*/  LDCU.64 UR4, c[0x0][0x888] ;  /* 0x00011100ff0477ac */ /* 0x000ee20008000a00 */
[----:B------:R-:W-:Y:S02]  /*0420*/  UISETP.EQ.U32.AND UP2, UPT, UR8, URZ, UPT ;  /* 0x000000ff0800728c */ /* 0x000fe4000bf42070 */
[----:B------:R-:W-:Y:S02]  /*0430*/  UPLOP3.LUT UP4, UPT, UPT, UPT, UPT, 0x80, 0x8 ;  /* 0x000000000008789c */ /* 0x000fe40003f8f070 */
[----:B---3--:R-:W-:-:S04]  /*0440*/  UISETP.NE.U32.AND UP0, UPT, UR4, URZ, UPT ;  /* 0x000000ff0400728c */ /* 0x008fc8000bf05070 */
[----:B------:R-:W-:-:S04]  /*0450*/  UISETP.NE.AND.EX UP1, UPT, UR5, URZ, UPT, UP0 ;  /* 0x000000ff0500728c */ /* 0x000fc8000bf25300 */
[----:B------:R-:W-:-:S04]  /*0460*/  UISETP.EQ.OR.EX UP3, UPT, UR9, URZ, !UP1, UP2 ;  /* 0x000000ff0900728c */ /* 0x000fc8000cf62720 */
[----:B------:R-:W-:-:S06]  /*0470*/  UP2UR UR4, UPR, URZ, 0x8 ;  /* 0x00000008ff047883 */ /* 0x000fcc0008000000 */
[----:B------:R-:W-:Y:S01]  /*0480*/  MOV R89, UR4 ;  /* 0x0000000400597c02 */ /* 0x000fe20008000f00 */
[----:B------:R-:W-:Y:S06]  /*0490*/  BRA.U !UP3, `(.L_x_8) ;  /* 0x000000010b207547 */ /* 0x000fec000b800000 */
[----:B------:R-:W-:Y:S01]  /*04a0*/  UISETP.NE.U32.AND UP2, UPT, UR8, URZ, UPT ;  /* 0x000000ff0800728c */ /* 0x000fe2000bf45070 */
[----:B-----5:R-:W-:Y:S01]  /*04b0*/  FSETP.NEU.AND P0, PT, R41, RZ, PT ;  /* 0x000000ff2900720b */ /* 0x020fe20003f0d000 */
[----:B------:R-:W-:Y:S02]  /*04c0*/  USEL UR4, URZ, 0xffffffff, UP1 ;  /* 0xffffffffff047887 */ /* 0x000fe40008800000 */
[----:B------:R-:W-:-:S10]  /*04d0*/  UISETP.NE.AND.EX UP2, UPT, UR9, URZ, UPT, UP2 ;  /* 0x000000ff0900728c */ /* 0x000fd4000bf45320 */
[----:B------:R-:W-:Y:S01]  /*04e0*/  VOTEU.ANY UP0, P0 ;  /* 0x0000000000ff7886 */ /* 0x000fe20000000100 */
[----:B------:R-:W-:-:S04]  /*04f0*/  @!UP2 USEL UR4, URZ, 0xffffffff, UP0 ;  /* 0xffffffffff04a887 */ /* 0x000fc80008000000 */
[----:B------:R-:W-:-:S04]  /*0500*/  ULOP3.LUT UR4, UR4, 0x1, URZ, 0xc0, !UPT ;  /* 0x0000000104047892 */ /* 0x000fc8000f8ec0ff */
[----:B------:R-:W-:-:S11]  /*0510*/  UISETP.NE.U32.AND UP4, UPT, UR4, 0x1, UPT ;  /* 0x000000010400788c */ /* 0x000fd6000bf85070 */
.L_x_8:
[----:B------:R-:W3:Y:S01]  /*0520*/  SHFL.IDX PT, R0, R87, RZ, 0x1f ;  /* 0x00001fff57007589 */ /* 0x000ee200000e0000 */
[----:B------:R-:W-:-:S04]  /*0530*/  UISETP.NE.AND UP0, UPT, UR20, 0x2, UPT ;  /* 0x000000021400788c */ /* 0x000fc8000bf05270 */
[----:B------:R-:W-:Y:S02]  /*0540*/  UISETP.EQ.AND UP2, UPT, UR27, URZ, !UP0 ;  /* 0x000000ff1b00728c */ /* 0x000fe4000c742270 */
[----:B------:R-:W-:-:S04]  /*0550*/  USEL UR56, URZ, 0x1, UP0 ;  /* 0x00000001ff387887 */ /* 0x000fc80008000000 */
[----:B------:R-:W-:Y:S02]  /*0560*/  PLOP3.LUT P3, PT, P1, PT, UP2, 0x80, 0x8 ;  /* 0x000000000008781c */ /* 0x000fe40000f6f028 */
[----:B---3--:R-:W-:-:S13]  /*0570*/  ISETP.NE.AND P0, PT, R0, RZ, PT ;  /* 0x000000ff0000720c */ /* 0x008fda0003f05270 */
[----:B------:R-:W-:Y:S05]  /*0580*/  @P0 BRA `(.L_x_9) ;  /* 0x0000000400480947 */ /* 0x000fea0003800000 */
[----:B------:R-:W-:Y:S01]  /*0590*/  ELECT P0, URZ, PT ;  /* 0x0000000000ff782f */ /* 0x000fe20003800000 */
[----:B------:R-:W-:-:S12]  /*05a0*/  BSSY.RECONVERGENT B0, `(.L_x_9) ;  /* 0x0000050000007945 */ /* 0x000fd80003800200 */
[----:B------:R-:W-:Y:S05]  /*05b0*/  @!P0 BRA `(.L_x_10) ;  /* 0x0000000400388947 */ /* 0x000fea0003800000 */
[----:B------:R-:W-:Y:S01]  /*05c0*/  UMOV UR4, 0x400 ;  /* 0x0000040000047882 */ /* 0x000fe20000000000 */
[----:B------:R-:W-:Y:S01]  /*05d0*/  UMOV UR8, 0x1 ;  /* 0x0000000100087882 */ /* 0x000fe20000000000 */
[----:B------:R-:W-:Y:S01]  /*05e0*/  UMOV UR6, 0x2 ;  /* 0x0000000200067882 */ /* 0x000fe20000000000 */
[----:B------:R-:W-:Y:S02]  /*05f0*/  ULEA UR4, UR58, UR4, 0x18 ;  /* 0x000000043a047291 */ /* 0x000fe4000f8ec0ff */
[----:B------:R-:W-:-:S04]  /*0600*/  UIADD3 UR8, UPT, UPT, -UR8, 0x100000, URZ ;  /* 0x0010000008087890 */ /* 0x000fc8000fffe1ff */
[----:B------:R-:W-:Y:S02]  /*0610*/  USHF.L.U32 UR9, UR8, 0xb, URZ ;  /* 0x0000000b08097899 */ /* 0x000fe400080006ff */
[----:B------:R-:W-:Y:S02]  /*0620*/  USHF.L.U32 UR8, UR8, 0x1, URZ ;  /* 0x0000000108087899 */ /* 0x000fe400080006ff */
[----:B------:R-:W-:-:S04]  /*0630*/  UIADD3 UR6, UPT, UPT, -UR6, 0x100000, URZ ;  /* 0x0010000006067890 */ /* 0x000fc8000fffe1ff */
[----:B------:R-:W-:Y:S02]  /*0640*/  USHF.L.U32 UR7, UR6, 0xb, URZ ;  /* 0x0000000b06077899 */ /* 0x000fe400080006ff */
[----:B------:R-:W-:Y:S01]  /*0650*/  USHF.L.U32 UR6, UR6, 0x1, URZ ;  /* 0x0000000106067899 */ /* 0x000fe200080006ff */
[----:B------:R-:W3:Y:S03]  /*0660*/  FENCE.VIEW.ASYNC.S ;  /* 0x00000000000073c6 */ /* 0x000ee60000000000 */
[----:B---3--:R3:W4:Y:S08]  /*0670*/  SYNCS.EXCH.64 URZ, [UR4], UR8 ;  /* 0x0000000804ff75b2 */ /* 0x0087300008000100 */
[----:B------:R3:W1:Y:S01]  /*0680*/  SYNCS.EXCH.64 URZ, [UR4+0x108], UR6 ;  /* 0x0001080604ff75b2 */ /* 0x0006620008000100 */
        /* <DEDUP_REMOVED lines=63> */
[----:B------:R3:W1:Y:S02]  /*0a80*/  SYNCS.EXCH.64 URZ, [UR4+0x208], UR6 ;  /* 0x0002080604ff75b2 */ /* 0x0006640008000100 */
[----:B---34-:R-:W-:Y:S01]  /*0a90*/  NOP ;  /* 0x0000000000007918 */ /* 0x018fe20000000000 */
.L_x_10:
[----:B------:R-:W-:Y:S05]  /*0aa0*/  BSYNC.RECONVERGENT B0 ;  /* 0x0000000000007941 */ /* 0x000fea0003800200 */
.L_x_9:
[----:B------:R-:W3:Y:S01]  /*0ab0*/  SHFL.IDX PT, R0, R87, RZ, 0x1f ;  /* 0x00001fff57007589 */ /* 0x000ee200000e0000 */
[----:B------:R-:W-:Y:S01]  /*0ac0*/  NOP ;  /* 0x0000000000007918 */ /* 0x000fe20000000000 */
[----:B---3--:R-:W-:-:S13]  /*0ad0*/  ISETP.NE.AND P0, PT, R0, 0x1, PT ;  /* 0x000000010000780c */ /* 0x008fda0003f05270 */
[----:B------:R-:W-:Y:S05]  /*0ae0*/  @P0 BRA `(.L_x_11) ;  /* 0x0000000000540947 */ /* 0x000fea0003800000 */
        /* <DEDUP_REMOVED lines=10> */
[----:B------:R-:W-:Y:S01]  /*0b90*/  ELECT P0, URZ, PT ;  /* 0x0000000000ff782f */ /* 0x000fe20003800000 */
[----:B------:R-:W3:Y:S02]  /*0ba0*/  FENCE.VIEW.ASYNC.S ;  /* 0x00000000000073c6 */ /* 0x000ee40000000000 */
[----:B---3--:R3:W4:Y:S08]  /*0bb0*/  SYNCS.EXCH.64 URZ, [UR4+0x210], UR8 ;  /* 0x0002100804ff75b2 */ /* 0x0087300008000100 */
[----:B------:R3:W1:Y:S01]  /*0bc0*/  SYNCS.EXCH.64 URZ, [UR4+0x230], UR6 ;  /* 0x0002300604ff75b2 */ /* 0x0006620008000100 */
[----:B------:R3:W1:Y:S01]  /*0bd0*/  SYNCS.EXCH.64 URZ, [UR4+0x218], UR8 ;  /* 0x0002180804ff75b2 */ /* 0x0006620008000100 */
[----:B------:R3:W1:Y:S01]  /*0be0*/  SYNCS.EXCH.64 URZ, [UR4+0x238], UR6 ;  /* 0x0002380604ff75b2 */ /* 0x0006620008000100 */
[----:B------:R3:W1:Y:S01]  /*0bf0*/  SYNCS.EXCH.64 URZ, [UR4+0x220], UR8 ;  /* 0x0002200804ff75b2 */ /* 0x0006620008000100 */
[----:B------:R3:W1:Y:S01]  /*0c00*/  SYNCS.EXCH.64 URZ, [UR4+0x240], UR6 ;  /* 0x0002400604ff75b2 */ /* 0x0006620008000100 */
[----:B------:R3:W1:Y:S01]  /*0c10*/  SYNCS.EXCH.64 URZ, [UR4+0x228], UR8 ;  /* 0x0002280804ff75b2 */ /* 0x0006620008000100 */
[----:B------:R3:W1:Y:S01]  /*0c20*/  SYNCS.EXCH.64 URZ, [UR4+0x248], UR6 ;  /* 0x0002480604ff75b2 */ /* 0x0006620008000100 */
[----:B------:R-:W-:Y:S01]  /*0c30*/  NOP ;  /* 0x0000000000007918 */ /* 0x000fe20000000000 */
.L_x_11:
[----:B------:R-:W2:Y:S01]  /*0c40*/  SHFL.IDX PT, R0, R87, RZ, 0x1f ;  /* 0x00001fff57007589 */ /* 0x000ea200000e0000 */
[----:B------:R-:W-:Y:S01]  /*0c50*/  NOP ;  /* 0x0000000000007918 */ /* 0x000fe20000000000 */
[----:B--2---:R-:W-:-:S13]  /*0c60*/  ISETP.NE.AND P0, PT, R0, 0x3, PT ;  /* 0x000000030000780c */ /* 0x004fda0003f05270 */
[----:B------:R-:W-:Y:S05]  /*0c70*/  @P0 BRA `(.L_x_12) ;  /* 0x00000000002c0947 */ /* 0x000fea0003800000 */
[----:B---3--:R-:W-:Y:S01]  /*0c80*/  UMOV UR4, 0x400 ;  /* 0x0000040000047882 */ /* 0x008fe20000000000 */
[----:B------:R-:W-:Y:S01]  /*0c90*/  UMOV UR5, 0x20 ;  /* 0x0000002000057882 */ /* 0x000fe20000000000 */
[----:B------:R-:W-:Y:S02]  /*0ca0*/  ULEA UR6, UR58, UR4, 0x18 ;  /* 0x000000043a067291 */ /* 0x000fe4000f8ec0ff */
[----:B------:R-:W-:-:S04]  /*0cb0*/  UIADD3 UR4, UPT, UPT, -UR5, 0x100000, URZ ;  /* 0x0010000005047890 */ /* 0x000fc8000fffe1ff */
[----:B------:R-:W-:Y:S02]  /*0cc0*/  USHF.L.U32 UR5, UR4, 0xb, URZ ;  /* 0x0000000b04057899 */ /* 0x000fe400080006ff */
[----:B------:R-:W-:Y:S01]  /*0cd0*/  USHF.L.U32 UR4, UR4, 0x1, URZ ;  /* 0x0000000104047899 */ /* 0x000fe200080006ff */
[----:B------:R-:W-:Y:S01]  /*0ce0*/  ELECT P0, URZ, PT ;  /* 0x0000000000ff782f */ /* 0x000fe20003800000 */
[----:B------:R-:W2:Y:S10]  /*0cf0*/  FENCE.VIEW.ASYNC.S ;  /* 0x00000000000073c6 */ /* 0x000eb40000000000 */
[----:B--2---:R2:W3:Y:S01]  /*0d00*/  SYNCS.EXCH.64 URZ, [UR6+0x250], UR4 ;  /* 0x0002500406ff75b2 */ /* 0x0044e20008000100 */
[----:B------:R2:W1:Y:S01]  /*0d10*/  SYNCS.EXCH.64 URZ, [UR6+0x258], UR4 ;  /* 0x0002580406ff75b2 */ /* 0x0004620008000100 */
[----:B------:R-:W-:Y:S01]  /*0d20*/  NOP ;  /* 0x0000000000007918 */ /* 0x000fe20000000000 */
.L_x_12:
[----:B------:R-:W4:Y:S01]  /*0d30*/  SHFL.IDX PT, R0, R87, RZ, 0x1f ;  /* 0x00001fff57007589 */ /* 0x000f2200000e0000 */
[----:B------:R-:W-:Y:S01]  /*0d40*/  NOP ;  /* 0x0000000000007918 */ /* 0x000fe20000000000 */
[----:B----4-:R-:W-:-:S13]  /*0d50*/  ISETP.NE.AND P0, PT, R0, 0x4, PT ;  /* 0x000000040000780c */ /* 0x010fda0003f05270 */
[----:B------:R-:W-:Y:S05]  /*0d60*/  @P0 BRA `(.L_x_13) ;  /* 0x0000000000480947 */ /* 0x000fea0003800000 */
[----:B--23--:R-:W-:Y:S01]  /*0d70*/  UMOV UR4, 0x3a0 ;  /* 0x000003a000047882 */ /* 0x00cfe20000000000 */
[----:B------:R-:W-:Y:S01]  /*0d80*/  UMOV UR6, 0x400 ;  /* 0x0000040000067882 */ /* 0x000fe20000000000 */
[----:B------:R-:W-:Y:S01]  /*0d90*/  USEL UR4, UR4, 0x320, UP4 ;  /* 0x0000032004047887 */ /* 0x000fe2000a000000 */
        /* <DEDUP_REMOVED lines=9> */
[----:B------:R-:W2:Y:S02]  /*0e30*/  FENCE.VIEW.ASYNC.S ;  /* 0x00000000000073c6 */ /* 0x000ea40000000000 */
[----:B--2---:R4:W2:Y:S08]  /*0e40*/  SYNCS.EXCH.64 URZ, [UR6+0x260], UR8 ;  /* 0x0002600806ff75b2 */ /* 0x0048b00008000100 */
[----:B------:R4:W3:Y:S01]  /*0e50*/  SYNCS.EXCH.64 URZ, [UR6+0x270], UR4 ;  /* 0x0002700406ff75b2 */ /* 0x0008e20008000100 */
[----:B------:R4:W1:Y:S01]  /*0e60*/  SYNCS.EXCH.64 URZ, [UR6+0x268], UR8 ;  /* 0x0002680806ff75b2 */ /* 0x0008620008000100 */
[----:B------:R4:W1:Y:S02]  /*0e70*/  SYNCS.EXCH.64 URZ, [UR6+0x278], UR4 ;  /* 0x0002780406ff75b2 */ /* 0x0008640008000100 */
[----:B----4-:R-:W-:Y:S01]  /*0e80*/  NOP ;  /* 0x0000000000007918 */ /* 0x010fe20000000000 */
.L_x_13:
[----:B------:R-:W4:Y:S01]  /*0e90*/  SHFL.IDX PT, R0, R87, RZ, 0x1f ;  /* 0x00001fff57007589 */ /* 0x000f2200000e0000 */
[----:B------:R-:W-:Y:S01]  /*0ea0*/  NOP ;  /* 0x0000000000007918 */ /* 0x000fe20000000000 */
[----:B----4-:R-:W-:-:S13]  /*0eb0*/  ISETP.NE.AND P0, PT, R0, 0x5, PT ;  /* 0x000000050000780c */ /* 0x010fda0003f05270 */
[----:B------:R-:W-:Y:S05]  /*0ec0*/  @P0 BRA `(.L_x_14) ;  /* 0x0000000000540947 */ /* 0x000fea0003800000 */
[----:B--23--:R-:W-:Y:S01]  /*0ed0*/  UMOV UR4, 0x400 ;  /* 0x0000040000047882 */ /* 0x00cfe20000000000 */
        /* <DEDUP_REMOVED lines=14> */
[----:B------:R4:W1:Y:S01]  /*0fc0*/  SYNCS.EXCH.64 URZ, [UR4+0x2a8], UR8 ;  /* 0x0002a80804ff75b2 */ /* 0x0008620008000100 */
[----:B------:R4:W1:Y:S01]  /*0fd0*/  SYNCS.EXCH.64 URZ, [UR4+0x290], UR6 ;  /* 0x0002900604ff75b2 */ /* 0x0008620008000100 */
[----:B------:R4:W1:Y:S01]  /*0fe0*/  SYNCS.EXCH.64 URZ, [UR4+0x2b0], UR8 ;  /* 0x0002b00804ff75b2 */ /* 0x0008620008000100 */
[----:B------:R4:W1:Y:S01]  /*0ff0*/  SYNCS.EXCH.64 URZ, [UR4+0x298], UR6 ;  /* 0x0002980604ff75b2 */ /* 0x0008620008000100 */
[----:B------:R4:W1:Y:S02]  /*1000*/  SYNCS.EXCH.64 URZ, [UR4+0x2b8], UR8 ;  /* 0x0002b80804ff75b2 */ /* 0x0008640008000100 */
[----:B----4-:R-:W-:Y:S01]  /*1010*/  NOP ;  /* 0x0000000000007918 */ /* 0x010fe20000000000 */
.L_x_14:
[----:B------:R-:W4:Y:S01]  /*1020*/  SHFL.IDX PT, R0, R87, RZ, 0x1f ;  /* 0x00001fff57007589 */ /* 0x000f2200000e0000 */
[----:B------:R-:W-:Y:S01]  /*1030*/  ISETP.NE.OR P1, PT, RZ, UR20, !P1 ;  /* 0x00000014ff007c0c */ /* 0x000fe2000cf25670 */
[----:B------:R-:W-:Y:S01]  /*1040*/  NOP ;  /* 0x0000000000007918 */ /* 0x000fe20000000000 */
[----:B----4-:R-:W-:-:S13]  /*1050*/  ISETP.NE.AND P0, PT, R0, 0x3, PT ;  /* 0x000000030000780c */ /* 0x010fda0003f05270 */
[----:B------:R-:W-:Y:S05]  /*1060*/  @P0 BRA `(.L_x_15) ;  /* 0x0000000000340947 */ /* 0x000fea0003800000 */
[----:B--23--:R-:W-:Y:S01]  /*1070*/  UMOV UR4, 0x400 ;  /* 0x0000040000047882 */ /* 0x00cfe20000000000 */
[----:B------:R-:W-:Y:S01]  /*1080*/  UMOV UR6, 0x20 ;  /* 0x0000002000067882 */ /* 0x000fe20000000000 */
[----:B------:R-:W-:Y:S02]  /*1090*/  ULEA UR4, UR58, UR4, 0x18 ;  /* 0x000000043a047291 */ /* 0x000fe4000f8ec0ff */
[----:B------:R-:W-:-:S04]  /*10a0*/  UIADD3 UR6, UPT, UPT, -UR6, 0x100000, URZ ;  /* 0x0010000006067890 */ /* 0x000fc8000fffe1ff */
[----:B------:R-:W-:Y:S02]  /*10b0*/  USHF.L.U32 UR7, UR6, 0xb, URZ ;  /* 0x0000000b06077899 */ /* 0x000fe400080006ff */
[----:B------:R-:W-:Y:S01]  /*10c0*/  USHF.L.U32 UR6, UR6, 0x1, URZ ;  /* 0x0000000106067899 */ /* 0x000fe200080006ff */
[----:B------:R-:W-:Y:S01]  /*10d0*/  ELECT P0, URZ, PT ;  /* 0x0000000000ff782f */ /* 0x000fe20003800000 */
[----:B------:R-:W2:Y:S10]  /*10e0*/  FENCE.VIEW.ASYNC.S ;  /* 0x00000000000073c6 */ /* 0x000eb40000000000 */
[----:B--2---:R4:W2:Y:S01]  /*10f0*/  SYNCS.EXCH.64 URZ, [UR4+0x2c0], UR6 ;  /* 0x0002c00604ff75b2 */ /* 0x0048a20008000100 */
[----:B------:R4:W3:Y:S01]  /*1100*/  SYNCS.EXCH.64 URZ, [UR4+0x2d0], UR6 ;  /* 0x0002d00604ff75b2 */ /* 0x0008e20008000100 */
[----:B------:R4:W1:Y:S01]  /*1110*/  SYNCS.EXCH.64 URZ, [UR4+0x2c8], UR6 ;  /* 0x0002c80604ff75b2 */ /* 0x0008620008000100 */
[----:B------:R4:W1:Y:S02]  /*1120*/  SYNCS.EXCH.64 URZ, [UR4+0x2d8], UR6 ;  /* 0x0002d80604ff75b2 */ /* 0x0008640008000100 */
[----:B----4-:R-:W-:Y:S01]  /*1130*/  NOP ;  /* 0x0000000000007918 */ /* 0x010fe20000000000 */
.L_x_15:
[----:B------:R-:W-:Y:S01]  /*1140*/  VOTEU.ALL UP0, P1 ;  /* 0x0000000000ff7886 */ /* 0x000fe20000800000 */
[----:B--23--:R-:W-:Y:S01]  /*1150*/  UMOV UR4, 0x20 ;  /* 0x0000002000047882 */ /* 0x00cfe20000000000 */
[----:B------:R-:W2:Y:S01]  /*1160*/  LDCU UR7, c[0x0][0x36c] ;  /* 0x00006d80ff0777ac */ /* 0x000ea20008000800 */
[----:B------:R-:W-:Y:S01]  /*1170*/  NOP ;  /* 0x0000000000007918 */ /* 0x000fe20000000000 */
[----:B------:R-:W-:Y:S01]  /*1180*/  LOP3.LUT R0, R97, 0x1f, RZ, 0xc0, !PT ;  /* 0x0000001f61007812 */ /* 0x000fe200078ec0ff */
[----:B------:R-:W-:Y:S01]  /*1190*/  @!UP0 UMOV UR6, 0x400 ;  /* 0x0000040000068882 */ /* 0x000fe20000000000 */
[----:B------:R-:W-:-:S04]  /*11a0*/  @!UP0 UIADD3 UR4, UPT, UPT, -UR4, 0x100000, URZ ;  /* 0x0010000004048890 */ /* 0x000fc8000fffe1ff */
[----:B------:R-:W-:Y:S02]  /*11b0*/  @!UP0 USHF.L.U32 UR5, UR4, 0xb, URZ ;  /* 0x0000000b04058899 */ /* 0x000fe400080006ff */
[----:B------:R-:W-:Y:S02]  /*11c0*/  @!UP0 USHF.L.U32 UR4, UR4, 0x1, URZ ;  /* 0x0000000104048899 */ /* 0x000fe400080006ff */
[----:B------:R-:W-:Y:S01]  /*11d0*/  @!UP0 ULEA UR6, UR58, UR6, 0x18 ;  /* 0x000000063a068291 */ /* 0x000fe2000f8ec0ff */
[----:B------:R-:W-:Y:S01]  /*11e0*/  VOTEU.ALL UP0, P1 ;  /* 0x0000000000ff7886 */ /* 0x000fe20000800000 */
[----:B------:R-:W-:Y:S02]  /*11f0*/  UISETP.NE.AND UP5, UPT, UR20, URZ, UPT ;  /* 0x000000ff1400728c */ /* 0x000fe4000bfa5270 */
[----:B--2---:R-:W-:Y:S01]  /*1200*/  UISETP.EQ.U32.AND UP6, UPT, UR7, 0x1, UPT ;  /* 0x000000010700788c */ /* 0x004fe2000bfc2070 */
[----:B------:R-:W2:Y:S07]  /*1210*/  FENCE.VIEW.ASYNC.S ;  /* 0x00000000000073c6 */ /* 0x000eae0000000000 */
[----:B--2---:R2:W3:Y:S01]  /*1220*/  @!UP0 SYNCS.EXCH.64 URZ, [UR6+0x2e0], UR4 ;  /* 0x0002e00406ff85b2 */ /* 0x0044e20008000100 */
[----:B------:R-:W-:Y:S05]  /*1230*/  BRA.U !UP6, `(.L_x_16) ;  /* 0x000000010e087547 */ /* 0x000fea000b800000 */
[----:B-1-3--:R-:W-:Y:S01]  /*1240*/  UCGABAR_ARV ;  /* 0x00000000000079c7 */ /* 0x00afe20008000000 */
[----:B------:R-:W-:Y:S05]  /*1250*/  BRA `(.L_x_17) ;  /* 0x0000000000047947 */ /* 0x000fea0003800000 */
.L_x_16:
[----:B-1-3--:R-:W-:Y:S01]  /*1260*/  NOP ;  /* 0x0000000000007918 */ /* 0x00afe20000000000 */
.L_x_17:
[----:B------:R-:W1:Y:S01]  /*1270*/  S2UR UR22, SR_CTAID.X ;  /* 0x00000000001679c3 */ /* 0x000e620000002500 */
[----:B------:R-:W-:-:S05]  /*1280*/  CS2R.32 R88, SR_CgaSize ;  /* 0x0000000000587805 */ /* 0x000fca0000008a00 */
[----:B------:R-:W-:-:S05]  /*1290*/  IMAD R88, R88, -0xa0, RZ ;  /* 0xffffff6058587824 */ /* 0x000fca00078e02ff */
[----:B--2---:R-:W-:-:S14]  /*12a0*/  R2UR UR5, R88 ;  /* 0x00000000580572ca */ /* 0x004fdc00000e0000 */
[----:B------:R-:W2:Y:S01]  /*12b0*/  LDCU UR5, c[0x0][UR5+0x2b0] ;  /* 0x00005600050577ac */ /* 0x000ea20008000800 */
[----:B------:R-:W-:-:S05]  /*12c0*/  CS2R.32 R88, SR_CgaSize ;  /* 0x0000000000587805 */ /* 0x000fca0000008a00 */
[----:B------:R-:W-:-:S05]  /*12d0*/  IMAD R88, R88, -0xa0, RZ ;  /* 0xffffff6058587824 */ /* 0x000fca00078e02ff */
[----:B------:R-:W-:-:S14]  /*12e0*/  R2UR UR4, R88 ;  /* 0x00000000580472ca */ /* 0x000fdc00000e0000 */
[----:B------:R-:W3:Y:S01]  /*12f0*/  LDCU UR4, c[0x0][UR4+0x2b4] ;  /* 0x00005680040477ac */ /* 0x000ee20008000800 */
[----:B------:R-:W4:Y:S01]  /*1300*/  S2UR UR34, SR_CTAID.Y ;  /* 0x00000000002279c3 */ /* 0x000f220000002600 */
[----:B------:R-:W-:-:S05]  /*1310*/  CS2R.32 R88, SR_CgaSize ;  /* 0x0000000000587805 */ /* 0x000fca0000008a00 */
[----:B------:R-:W-:-:S05]  /*1320*/  IMAD R88, R88, -0xa0, RZ ;  /* 0xffffff6058587824 */ /* 0x000fca00078e02ff */
[----:B------:R-:W-:-:S14]  /*1330*/  R2UR UR7, R88 ;  /* 0x00000000580772ca */ /* 0x000fdc00000e0000 */
[----:B------:R-:W3:Y:S01]  /*1340*/  LDCU UR7, c[0x0][UR7+0x2a4] ;  /* 0x00005480070777ac */ /* 0x000ee20008000800 */
[----:B------:R-:W-:Y:S01]  /*1350*/  UISETP.GT.U32.AND UP0, UPT, UR27, 0xffff, UPT ;  /* 0x0000ffff1b00788c */ /* 0x000fe2000bf04070 */
[----:B------:R-:W-:-:S05]  /*1360*/  CS2R.32 R88, SR_CgaSize ;  /* 0x0000000000587805 */ /* 0x000fca0000008a00 */
[----:B------:R-:W-:-:S05]  /*1370*/  IMAD R88, R88, -0xa0, RZ ;  /* 0xffffff6058587824 */ /* 0x000fca00078e02ff */
[----:B------:R-:W-:-:S14]  /*1380*/  R2UR UR59, R88 ;  /* 0x00000000583b72ca */ /* 0x000fdc00000e0000 */
[----:B------:R-:W3:Y:S01]  /*1390*/  LDCU UR59, c[0x0][UR59+0x2a0] ;  /* 0x000054003b3b77ac */ /* 0x000ee20008000800 */
[----:B------:R-:W3:Y:S01]  /*13a0*/  LDCU UR21, c[0x0][0xb24] ;  /* 0x00016480ff1577ac */ /* 0x000ee20008000800 */
[----:B------:R-:W3:Y:S01]  /*13b0*/  LDCU UR45, c[0x0][0xb24] ;  /* 0x00016480ff2d77ac */ /* 0x000ee20008000800 */
[----:B-1----:R-:W-:Y:S01]  /*13c0*/  I2FP.F32.U32 R3, UR22 ;  /* 0x0000001600037c45 */ /* 0x002fe20008201000 */
[----:B------:R-:W1:Y:S04]  /*13d0*/  LDCU UR26, c[0x0][0xb30] ;  /* 0x00016600ff1a77ac */ /* 0x000e680008000800 */
[----:B--2---:R-:W-:Y:S01]  /*13e0*/  FMUL R3, R3, UR5 ;  /* 0x0000000503037c20 */ /* 0x004fe20008400000 */
[----:B------:R-:W-:Y:S01]  /*13f0*/  USEL UR5, UR27, 0xffff, !UP0 ;  /* 0x0000ffff1b057887 */ /* 0x000fe2000c000000 */
[----:B----4-:R-:W-:Y:S01]  /*1400*/  I2FP.F32.U32 R2, UR34 ;  /* 0x0000002200027c45 */ /* 0x010fe20008201000 */
[----:B------:R-:W-:-:S03]  /*1410*/  USHF.L.U32 UR28, UR58, 0xa, URZ ;  /* 0x0000000a3a1c7899 */ /* 0x000fc600080006ff */
[----:B------:R-:W2:Y:S01]  /*1420*/  F2I.U32.TRUNC.NTZ R3, R3 ;  /* 0x0000000300037305 */ /* 0x000ea2000020f000 */
[----:B------:R-:W-:Y:S01]  /*1430*/  ULOP3.LUT UR24, UR5, 0xffff, URZ, 0xc0, !UPT ;  /* 0x0000ffff05187892 */ /* 0x000fe2000f8ec0ff */
[----:B---3--:R-:W-:-:S06]  /*1440*/  FMUL R2, R2, UR4 ;  /* 0x0000000402027c20 */ /* 0x008fcc0008400000 */
[----:B------:R-:W3:Y:S01]  /*1450*/  F2I.U32.TRUNC.NTZ R2, R2 ;  /* 0x0000000200027305 */ /* 0x000ee2000020f000 */
[----:B--2---:R-:W-:Y:S02]  /*1460*/  R2UR UR4, R3 ;  /* 0x00000000030472ca */ /* 0x004fe400000e0000 */
[----:B------:R-:W-:Y:S02]  /*1470*/  PRMT R3, RZ, 0x7610, R3 ;  /* 0x00007610ff037816 */ /* 0x000fe40000000003 */
[----:B---3--:R-:W-:Y:S02]  /*1480*/  R2UR UR6, R2 ;  /* 0x00000000020672ca */ /* 0x008fe400000e0000 */
[----:B------:R-:W-:-:S07]  /*1490*/  PRMT R2, RZ, 0x7610, R2 ;  /* 0x00007610ff027816 */ /* 0x000fce0000000002 */
[----:B------:R-:W-:-:S04]  /*14a0*/  UIADD3 UR5, UPT, UPT, -UR4, URZ, URZ ;  /* 0x000000ff04057290 */ /* 0x000fc8000fffe1ff */
[----:B------:R-:W-:Y:S02]  /*14b0*/  UIMAD UR59, UR59, UR5, UR22 ;  /* 0x000000053b3b72a4 */ /* 0x000fe4000f8e0216 */
[----:B------:R-:W-:-:S04]  /*14c0*/  UIADD3 UR4, UPT, UPT, -UR6, URZ, URZ ;  /* 0x000000ff06047290 */ /* 0x000fc8000fffe1ff */
[----:B------:R-:W-:-:S06]  /*14d0*/  UIMAD UR4, UR7, UR4, UR34 ;  /* 0x00000004070472a4 */ /* 0x000fcc000f8e0222 */
[----:B------:R-:W-:Y:S01]  /*14e0*/  IMAD.U32 R88, RZ, RZ, UR4 ;  /* 0x00000004ff587e24 */ /* 0x000fe2000f8e00ff */
[----:B-1----:R-:W-:Y:S06]  /*14f0*/  BRA.U UP5, `(.L_x_18) ;  /* 0x0000000105407547 */ /* 0x002fec000b800000 */
[----:B------:R-:W-:Y:S01]  /*1500*/  R2UR UR4, R88 ;  /* 0x00000000580472ca */ /* 0x000fe200000e0000 */
[----:B------:R-:W-:-:S12]  /*1510*/  ULOP3.LUT UR7, UR59, 0xfffffffe, URZ, 0xc0, !UPT ;  /* 0xfffffffe3b077892 */ /* 0x000fd8000f8ec0ff */
[----:B------:R-:W-:Y:S02]  /*1520*/  UISETP.NE.AND UP0, UPT, UR4, URZ, UPT ;  /* 0x000000ff0400728c */ /* 0x000fe4000bf05270 */
[----:B------:R-:W-:Y:S02]  /*1530*/  ULOP3.LUT UR4, UR59, 0x2, URZ, 0x3c, !UPT ;  /* 0x000000023b047892 */ /* 0x000fe4000f8e3cff */
[----:B------:R-:W-:Y:S02]  /*1540*/  UISETP.GT.U32.AND UP2, UPT, UR59, 0x1, UP0 ;  /* 0x000000013b00788c */ /* 0x000fe40008744070 */
[----:B------:R-:W-:Y:S02]  /*1550*/  UISETP.GT.U32.AND UP0, UPT, UR4, 0x1, UP0 ;  /* 0x000000010400788c */ /* 0x000fe40008704070 */
[----:B------:R-:W-:Y:S02]  /*1560*/  USEL UR5, URZ, 0x2, UP2 ;  /* 0x00000002ff057887 */ /* 0x000fe40009000000 */
[----:B------:R-:W-:-:S02]  /*1570*/  USEL UR6, URZ, 0x1, UP2 ;  /* 0x00000001ff067887 */ /* 0x000fc40009000000 */
[----:B------:R-:W-:Y:S02]  /*1580*/  USEL UR4, URZ, 0x4, UP0 ;  /* 0x00000004ff047887 */ /* 0x000fe40008000000 */
[----:B------:R-:W-:Y:S02]  /*1590*/  USEL UR8, URZ, 0x8, UP0 ;  /* 0x00000008ff087887 */ /* 0x000fe40008000000 */
[----:B------:R-:W-:-:S03]  /*15a0*/  UIADD3 UR4, UPT, UPT, UR4, UR5, UR6 ;  /* 0x0000000504047290 */ /* 0x000fc6000fffe006 */
[----:B------:R-:W-:Y:S01]  /*15b0*/  UMOV UR5, 0x3 ;  /* 0x0000000300057882 */ /* 0x000fe20000000000 */
[----:B------:R-:W-:Y:S02]  /*15c0*/  UIADD3 UR4, UPT, UPT, UR4, UR8, URZ ;  /* 0x0000000804047290 */ /* 0x000fe4000fffe0ff */
[----:B------:R-:W-:-:S04]  /*15d0*/  USHF.L.U32 UR5, UR5, UR7, URZ ;  /* 0x0000000705057299 */ /* 0x000fc800080006ff */
[----:B------:R-:W-:Y:S02]  /*15e0*/  MOV R3, UR4 ;  /* 0x0000000400037c02 */ /* 0x000fe40008000f00 */
[----:B------:R-:W-:-:S07]  /*15f0*/  IMAD.U32 R2, RZ, RZ, UR5 ;  /* 0x00000005ff027e24 */ /* 0x000fce000f8e00ff */
.L_x_18:
[----:B------:R-:W1:Y:S01]  /*1600*/  S2UR UR36, SR_CTAID.Z ;  /* 0x00000000002479c3 */ /* 0x000e620000002700 */
[----:B------:R-:W-:Y:S01]  /*1610*/  UISETP.GE.AND UP0, UPT, UR21, 0x1, UPT ;  /* 0x000000011500788c */ /* 0x000fe2000bf06270 */
[----:B------:R-:W-:Y:S01]  /*1620*/  UMOV UR30, 0x5 ;  /* 0x00000005001e7882 */ /* 0x000fe20000000000 */
[----:B------:R-:W-:-:S07]  /*1630*/  UMOV UR32, UR22 ;  /* 0x0000001600207c82 */ /* 0x000fce0008000000 */
[----:B------:R-:W-:Y:S05]  /*1640*/  BRA.U !UP0, `(.L_x_19) ;  /* 0x0000000108d47547 */ /* 0x000fea000b800000 */
[----:B------:R-:W2:Y:S01]  /*1650*/  LDCU.128 UR16, c[0x0][0xb10] ;  /* 0x00016200ff1077ac */ /* 0x000ea20008000c00 */
[----:B------:R-:W3:Y:S01]  /*1660*/  LDCU UR13, c[0x0][0x370] ;  /* 0x00006e00ff0d77ac */ /* 0x000ee20008000800 */
[----:B------:R-:W4:Y:S01]  /*1670*/  LDCU UR8, c[0x0][0x374] ;  /* 0x00006e80ff0877ac */ /* 0x000f220008000800 */
[----:B------:R-:W1:Y:S01]  /*1680*/  LDCU UR23, c[0x0][0xb0c] ;  /* 0x00016180ff1777ac */ /* 0x000e620008000800 */
[----:B------:R-:W1:Y:S01]  /*1690*/  LDCU UR25, c[0x0][0xb20] ;  /* 0x00016400ff1977ac */ /* 0x000e620008000800 */
[----:B--2---:R-:W-:Y:S01]  /*16a0*/  UIMAD.WIDE.U32 UR4, UR22, UR16, URZ ;  /* 0x00000010160472a5 */ /* 0x004fe2000f8e00ff */
[----:B------:R-:W2:Y:S01]  /*16b0*/  LDCU.64 UR14, c[0x0][0xb28] ;  /* 0x00016500ff0e77ac */ /* 0x000ea20008000a00 */
[----:B------:R-:W-:-:S05]  /*16c0*/  UISETP.NE.AND UP3, UPT, UR18, 0x1, UPT ;  /* 0x000000011200788c */ /* 0x000fca000bf65270 */
[----:B------:R-:W-:Y:S01]  /*16d0*/  UMOV UR4, UR5 ;  /* 0x0000000500047c82 */ /* 0x000fe20008000000 */
[----:B---3--:R-:W-:Y:S02]  /*16e0*/  UIMAD.WIDE.U32 UR6, UR13, UR16, URZ ;  /* 0x000000100d0672a5 */ /* 0x008fe4000f8e00ff */
[----:B------:R-:W-:Y:S02]  /*16f0*/  USHF.R.U32.HI UR9, URZ, UR17, UR4 ;  /* 0x00000011ff097299 */ /* 0x000fe40008011604 */
[----:B----4-:R-:W-:Y:S02]  /*1700*/  UIMAD.WIDE.U32 UR4, UR8, UR19, URZ ;  /* 0x00000013080472a5 */ /* 0x010fe4000f8e00ff */
[----:B-1----:R-:W-:Y:S01]  /*1710*/  UISETP.NE.AND UP0, UPT, UR23, 0x1, UPT ;  /* 0x000000011700788c */ /* 0x002fe2000bf05270 */
[----:B------:R-:W-:Y:S01]  /*1720*/  UMOV UR6, UR7 ;  /* 0x0000000700067c82 */ /* 0x000fe20008000000 */
[----:B------:R-:W-:-:S03]  /*1730*/  UISETP.NE.AND UP2, UPT, UR21, 0x1, UPT ;  /* 0x000000011500788c */ /* 0x000fc6000bf45270 */
[----:B------:R-:W-:Y:S01]  /*1740*/  UMOV UR4, UR5 ;  /* 0x0000000500047c82 */ /* 0x000fe20008000000 */
[----:B------:R-:W-:Y:S02]  /*1750*/  USEL UR12, UR22, UR9, !UP0 ;  /* 0x00000009160c7287 */ /* 0x000fe4000c000000 */
[----:B------:R-:W-:Y:S02]  /*1760*/  @UP3 USHF.R.U32.HI UR8, URZ, UR25, UR4 ;  /* 0x00000019ff083299 */ /* 0x000fe40008011604 */
[----:B------:R-:W-:Y:S02]  /*1770*/  UIADD3 UR32, UPT, UPT, -UR12, URZ, URZ ;  /* 0x000000ff0c207290 */ /* 0x000fe4000fffe1ff */
[----:B------:R-:W-:Y:S02]  /*1780*/  @UP0 USHF.R.U32.HI UR13, URZ, UR17, UR6 ;  /* 0x00000011ff0d0299 */ /* 0x000fe40008011606 */
[----:B------:R-:W-:Y:S02]  /*1790*/  UIMAD.WIDE.U32 UR6, UR34, UR19, URZ ;  /* 0x00000013220672a5 */ /* 0x000fe4000f8e00ff */
[----:B--2---:R-:W-:-:S02]  /*17a0*/  UIMAD.WIDE.U32 UR4, UR8, UR14, URZ ;  /* 0x0000000e080472a5 */ /* 0x004fc4000f8e00ff */
[----:B------:R-:W-:Y:S02]  /*17b0*/  UIMAD.WIDE.U32 UR10, UR13, UR14, URZ ;  /* 0x0000000e0d0a72a5 */ /* 0x000fe4000f8e00ff */
[----:B------:R-:W-:Y:S01]  /*17c0*/  UIMAD UR32, UR23, UR32, UR22 ;  /* 0x00000020172072a4 */ /* 0x000fe2000f8e0216 */
[----:B------:R-:W-:Y:S02]  /*17d0*/  UMOV UR6, UR7 ;  /* 0x0000000700067c82 */ /* 0x000fe40008000000 */
[----:B------:R-:W-:Y:S01]  /*17e0*/  UMOV UR4, UR5 ;  /* 0x0000000500047c82 */ /* 0x000fe20008000000 */
[----:B------:R-:W-:Y:S02]  /*17f0*/  USHF.R.U32.HI UR6, URZ, UR25, UR6 ;  /* 0x00000019ff067299 */ /* 0x000fe40008011606 */
[----:B------:R-:W-:Y:S01]  /*1800*/  @UP2 USHF.R.U32.HI UR8, URZ, UR15, UR4 ;  /* 0x0000000fff082299 */ /* 0x000fe20008011604 */
[----:B------:R-:W-:Y:S01]  /*1810*/  UMOV UR5, UR11 ;  /* 0x0000000b00057c82 */ /* 0x000fe20008000000 */
[----:B------:R-:W-:-:S02]  /*1820*/  USEL UR4, UR34, UR6, !UP3 ;  /* 0x0000000622047287 */ /* 0x000fc4000d800000 */
[----:B------:R-:W-:Y:S02]  /*1830*/  @UP2 USHF.R.U32.HI UR13, URZ, UR15, UR5 ;  /* 0x0000000fff0d2299 */ /* 0x000fe40008011605 */
[----:B------:R-:W-:Y:S02]  /*1840*/  UIMAD UR5, UR8, UR21, URZ ;  /* 0x00000015080572a4 */ /* 0x000fe4000f8e02ff */
[----:B------:R-:W-:Y:S02]  /*1850*/  UIMAD UR8, UR13, UR21, URZ ;  /* 0x000000150d0872a4 */ /* 0x000fe4000f8e02ff */
[----:B------:R-:W-:Y:S02]  /*1860*/  UISETP.GE.AND UP0, UPT, UR4, UR5, UPT ;  /* 0x000000050400728c */ /* 0x000fe4000bf06270 */
[----:B------:R-:W-:Y:S02]  /*1870*/  UIMAD.WIDE.U32 UR6, UR4, UR14, URZ ;  /* 0x0000000e040672a5 */ /* 0x000fe4000f8e00ff */
[----:B------:R-:W-:-:S02]  /*1880*/  UISETP.GE.OR UP0, UPT, UR12, UR8, UP0 ;  /* 0x000000080c00728c */ /* 0x000fc40008706670 */
[----:B------:R-:W-:-:S03]  /*1890*/  UIMAD.WIDE.U32 UR8, UR12, UR14, URZ ;  /* 0x0000000e0c0872a5 */ /* 0x000fc6000f8e00ff */
[----:B------:R-:W-:Y:S01]  /*18a0*/  UMOV UR6, UR7 ;  /* 0x0000000700067c82 */ /* 0x000fe20008000000 */
[----:B------:R-:W-:Y:S02]  /*18b0*/  UIADD3 UR7, UPT, UPT, -UR4, URZ, URZ ;  /* 0x000000ff04077290 */ /* 0x000fe4000fffe1ff */
[----:B------:R-:W-:Y:S02]  /*18c0*/  USHF.R.U32.HI UR6, URZ, UR15, UR6 ;  /* 0x0000000fff067299 */ /* 0x000fe40008011606 */
[----:B------:R-:W-:Y:S02]  /*18d0*/  UIMAD UR34, UR18, UR7, UR34 ;  /* 0x00000007122272a4 */ /* 0x000fe4000f8e0222 */
[----:B------:R-:W-:Y:S01]  /*18e0*/  USEL UR6, UR4, UR6, !UP2 ;  /* 0x0000000604067287 */ /* 0x000fe2000d000000 */
[----:B------:R-:W-:Y:S02]  /*18f0*/  @!UP0 UMOV UR5, UR9 ;  /* 0x0000000900058c82 */ /* 0x000fe40008000000 */
[----:B------:R-:W-:-:S02]  /*1900*/  @!UP0 USHF.R.U32.HI UR5, URZ, UR15, UR5 ;  /* 0x0000000fff058299 */ /* 0x000fc40008011605 */
[----:B------:R-:W-:Y:S02]  /*1910*/  UIADD3 UR7, UPT, UPT, -UR6, URZ, URZ ;  /* 0x000000ff06077290 */ /* 0x000fe4000fffe1ff */
[----:B------:R-:W-:Y:S02]  /*1920*/  @!UP0 USEL UR5, UR12, UR5, !UP2 ;  /* 0x000000050c058287 */ /* 0x000fe4000d000000 */
[----:B------:R-:W-:Y:S02]  /*1930*/  UIMAD UR7, UR21, UR7, UR4 ;  /* 0x00000007150772a4 */ /* 0x000fe4000f8e0204 */
[----:B------:R-:W-:Y:S02]  /*1940*/  @!UP0 UIADD3 UR6, UPT, UPT, UR6, -UR5, URZ ;  /* 0x8000000506068290 */ /* 0x000fe4000fffe0ff */
[----:B------:R-:W-:Y:S02]  /*1950*/  @!UP0 UIMAD UR7, UR7, UR13, UR5 ;  /* 0x0000000d070782a4 */ /* 0x000fe4000f8e0205 */
[----:B------:R-:W-:-:S04]  /*1960*/  @!UP0 UIMAD UR4, UR6, UR21, UR12 ;  /* 0x00000015060482a4 */ /* 0x000fc8000f8e020c */
[----:B------:R-:W-:Y:S01]  /*1970*/  UIMAD UR34, UR4, UR18, UR34 ;  /* 0x00000012042272a4 */ /* 0x000fe2000f8e0222 */
[----:B------:R-:W-:Y:S02]  /*1980*/  @!UP0 UMOV UR12, UR7 ;  /* 0x00000007000c8c82 */ /* 0x000fe40008000000 */
[----:B------:R-:W-:-:S12]  /*1990*/  UIMAD UR32, UR12, UR23, UR32 ;  /* 0x000000170c2072a4 */ /* 0x000fd8000f8e0220 */
.L_x_19:
[----:B------:R-:W-:Y:S02]  /*19a0*/  UISETP.NE.AND UP2, UPT, UR26, 0x1, UPT ;  /* 0x000000011a00788c */ /* 0x000fe4000bf45270 */
[----:B------:R-:W-:Y:S02]  /*19b0*/  UISETP.NE.AND UP0, UPT, UR20, 0x2, UPT ;  /* 0x000000021400788c */ /* 0x000fe4000bf05270 */
[----:B------:R-:W-:Y:S02]  /*19c0*/  ULOP3.LUT UR28, UR28, 0x800, URZ, 0xc0, !UPT ;  /* 0x000008001c1c7892 */ /* 0x000fe4000f8ec0ff */
[----:B------:R-:W-:-:S03]  /*19d0*/  USHF.L.U32 UR24, UR30, UR24, URZ ;  /* 0x000000181e187299 */ /* 0x000fc600080006ff */
[----:B------:R-:W-:Y:S09]  /*19e0*/  BRA.U UP2, `(.L_x_20) ;  /* 0x0000000102407547 */ /* 0x000ff2000b800000 */
[----:B------:R-:W2:Y:S01]  /*19f0*/  LDCU.128 UR8, c[0x0][0xb10] ;  /* 0x00016200ff0877ac */ /* 0x000ea20008000c00 */
[----:B------:R-:W3:Y:S01]  /*1a00*/  LDCU UR12, c[0x0][0xb0c] ;  /* 0x00016180ff0c77ac */ /* 0x000ee20008000800 */
[----:B------:R-:W4:Y:S01]  /*1a10*/  LDCU UR13, c[0x0][0xb20] ;  /* 0x00016400ff0d77ac */ /* 0x000f220008000800 */
[----:B--2---:R-:W-:Y:S02]  /*1a20*/  UIMAD.WIDE.U32 UR4, UR32, UR8, URZ ;  /* 0x00000008200472a5 */ /* 0x004fe4000f8e00ff */
[----:B------:R-:W-:Y:S02]  /*1a30*/  UIMAD.WIDE.U32 UR6, UR34, UR11, URZ ;  /* 0x0000000b220672a5 */ /* 0x000fe4000f8e00ff */
[----:B---3--:R-:W-:Y:S02]  /*1a40*/  UISETP.NE.AND UP2, UPT, UR12, 0x1, UPT ;  /* 0x000000010c00788c */ /* 0x008fe4000bf45270 */
[----:B------:R-:W-:-:S03]  /*1a50*/  USHF.R.U32.HI UR5, URZ, UR9, UR5 ;  /* 0x00000009ff057299 */ /* 0x000fc60008011605 */
[----:B------:R-:W-:Y:S01]  /*1a60*/  UMOV UR4, UR7 ;  /* 0x0000000700047c82 */ /* 0x000fe20008000000 */
[----:B------:R-:W-:Y:S02]  /*1a70*/  USEL UR5, UR32, UR5, !UP2 ;  /* 0x0000000520057287 */ /* 0x000fe4000d000000 */
[----:B------:R-:W-:Y:S02]  /*1a80*/  UISETP.NE.AND UP2, UPT, UR10, 0x1, UPT ;  /* 0x000000010a00788c */ /* 0x000fe4000bf45270 */
[----:B----4-:R-:W-:-:S04]  /*1a90*/  USHF.R.U32.HI UR4, URZ, UR13, UR4 ;  /* 0x0000000dff047299 */ /* 0x010fc80008011604 */
[----:B------:R-:W-:-:S04]  /*1aa0*/  USEL UR4, UR34, UR4, !UP2 ;  /* 0x0000000422047287 */ /* 0x000fc8000d000000 */
[----:B------:R-:W-:Y:S02]  /*1ab0*/  UIADD3 UR6, UPT, UPT, -UR4, UR5, URZ ;  /* 0x0000000504067290 */ /* 0x000fe4000fffe1ff */
[----:B------:R-:W-:Y:S02]  /*1ac0*/  UIADD3 UR4, UPT, UPT, UR4, -UR5, URZ ;  /* 0x8000000504047290 */ /* 0x000fe4000fffe0ff */
[----:B------:R-:W-:Y:S02]  /*1ad0*/  UIMAD UR34, UR6, UR10, UR34 ;  /* 0x0000000a062272a4 */ /* 0x000fe4000f8e0222 */
[----:B------:R-:W-:-:S12]  /*1ae0*/  UIMAD UR32, UR4, UR12, UR32 ;  /* 0x0000000c042072a4 */ /* 0x000fd8000f8e0220 */
.L_x_20:
[----:B------:R-:W-:Y:S05]  /*1af0*/  BRA.U !UP6, `(.L_x_21) ;  /* 0x000000010e0c7547 */ /* 0x000fea000b800000 */
[----:B------:R-:W-:Y:S01]  /*1b00*/  UCGABAR_WAIT ;  /* 0x0000000000007dc7 */ /* 0x000fe20008000000 */
[----:B------:R-:W-:Y:S01]  /*1b10*/  CCTL.IVALL ;  /* 0x00000000ff00798f */ /* 0x000fe20002000000 */
[----:B------:R-:W-:Y:S05]  /*1b20*/  BRA `(.L_x_22) ;  /* 0x0000000000047947 */ /* 0x000fea0003800000 */
.L_x_21:
[----:B------:R-:W-:Y:S06]  /*1b30*/  BAR.SYNC.DEFER_BLOCKING 0x0 ;  /* 0x0000000000007b1d */ /* 0x000fec0000010000 */
.L_x_22:
[----:B------:R-:W-:Y:S05]  /*1b40*/  BRA.U UP0, `(.L_x_23) ;  /* 0x0000002100ec7547 */ /* 0x000fea000b800000 */
[----:B------:R-:W2:Y:S01]  /*1b50*/  LDCU UR6, c[0x0][0x38c] ;  /* 0x00007180ff0677ac */ /* 0x000ea20008000800 */
[----:B------:R-:W-:Y:S01]  /*1b60*/  PLOP3.LUT P1, PT, PT, PT, UP4, 0x80, 0x8 ;  /* 0x000000000008781c */ /* 0x000fe20003f2f048 */
[----:B------:R-:W-:Y:S01]  /*1b70*/  IMAD.MOV.U32 R12, RZ, RZ, 0x1 ;  /* 0x00000001ff0c7424 */ /* 0x000fe200078e00ff */
[----:B------:R-:W-:Y:S01]  /*1b80*/  ISETP.NE.AND P2, PT, R0, RZ, P3 ;  /* 0x000000ff0000720c */ /* 0x000fe20001f45270 */
[----:B------:R-:W-:Y:S01]  /*1b90*/  USHF.L.U32 UR7, UR22, 0x7, URZ ;  /* 0x0000000716077899 */ /* 0x000fe200080006ff */
[----:B------:R-:W-:Y:S01]  /*1ba0*/  PLOP3.LUT P1, PT, P1, PT, PT, 0x8, 0x80 ;  /* 0x000000000080781c */ /* 0x000fe20000f2e170 */
[----:B------:R-:W-:Y:S01]  /*1bb0*/  UMOV UR13, 0x400 ;  /* 0x00000400000d7882 */ /* 0x000fe20000000000 */
[----:B------:R-:W-:Y:S01]  /*1bc0*/  UISETP.NE.AND UP1, UPT, UR20, URZ, UPT ;  /* 0x000000ff1400728c */ /* 0x000fe2000bf25270 */
[----:B------:R-:W-:Y:S01]  /*1bd0*/  CS2R R10, SRZ ;  /* 0x00000000000a7805 */ /* 0x000fe2000001ff00 */
[----:B------:R-:W-:Y:S01]  /*1be0*/  ULEA UR13, UR58, UR13, 0x18 ;  /* 0x0000000d3a0d7291 */ /* 0x000fe2000f8ec0ff */
[----:B------:R-:W-:Y:S01]  /*1bf0*/  IMAD.MOV.U32 R9, RZ, RZ, RZ ;  /* 0x000000ffff097224 */ /* 0x000fe200078e00ff */
[----:B------:R-:W3:Y:S01]  /*1c00*/  LDCU UR39, c[0x0][0x370] ;  /* 0x00006e00ff2777ac */ /* 0x000ee20008000800 */
[----:B------:R-:W-:Y:S01]  /*1c10*/  IMAD.MOV.U32 R8, RZ, RZ, 0x1 ;  /* 0x00000001ff087424 */ /* 0x000fe200078e00ff */
[----:B------:R-:W4:Y:S01]  /*1c20*/  LDCU.64 UR26, c[0x0][0x348] ;  /* 0x00006900ff1a77ac */ /* 0x000f220008000a00 */
[----:B--2---:R-:W-:-:S02]  /*1c30*/  UIADD3 UR5, UPT, UPT, UR6, 0x1f, URZ ;  /* 0x0000001f06057890 */ /* 0x004fc4000fffe0ff */
[----:B------:R-:W-:Y:S02]  /*1c40*/  UIADD3 UR46, UPT, UPT, UR6, 0x3e, URZ ;  /* 0x0000003e062e7890 */ /* 0x000fe4000fffe0ff */
[----:B------:R-:W-:Y:S02]  /*1c50*/  USHF.R.S32.HI UR4, URZ, 0x1f, UR5 ;  /* 0x0000001fff047899 */ /* 0x000fe40008011405 */
[----:B------:R-:W-:Y:S02]  /*1c60*/  USHF.L.U32 UR47, UR22, 0x6, URZ ;  /* 0x00000006162f7899 */ /* 0x000fe400080006ff */
[----:B------:R-:W-:Y:S02]  /*1c70*/  ULEA.HI UR4, UR4, UR5, URZ, 0x5 ;  /* 0x0000000504047291 */ /* 0x000fe4000f8f28ff */
[----:B------:R-:W-:Y:S02]  /*1c80*/  UIADD3 UR5, UPT, UPT, UR6, -0x1, URZ ;  /* 0xffffffff06057890 */ /* 0x000fe4000fffe0ff */
[----:B------:R-:W-:-:S02]  /*1c90*/  USHF.R.S32.HI UR41, URZ, 0x5, UR4 ;  /* 0x00000005ff297899 */ /* 0x000fc40008011404 */
[----:B------:R-:W-:Y:S02]  /*1ca0*/  UISETP.GE.U32.AND UP2, UPT, UR5, -0x3f, UPT ;  /* 0xffffffc10500788c */ /* 0x000fe4000bf46070 */
[----:B------:R-:W-:Y:S02]  /*1cb0*/  UISETP.LT.U32.AND UP0, UPT, UR41, 0x21, UPT ;  /* 0x000000212900788c */ /* 0x000fe4000bf01070 */
[----:B------:R-:W-:Y:S02]  /*1cc0*/  ULOP3.LUT UR5, UR7, 0x80, URZ, 0xc0, !UPT ;  /* 0x0000008007057892 */ /* 0x000fe4000f8ec0ff */
[----:B------:R-:W-:Y:S01]  /*1cd0*/  USEL UR40, UR41, 0x21, UP0 ;  /* 0x0000002129287887 */ /* 0x000fe20008000000 */
[----:B------:R-:W2:Y:S03]  /*1ce0*/  LDCU UR38, c[0x0][0x374] ;  /* 0x00006e80ff2677ac */ /* 0x000ea60008000800 */
[----:B------:R-:W-:-:S02]  /*1cf0*/  UIADD3 UR4, UPT, UPT, UR40, -0x1, URZ ;  /* 0xffffffff28047890 */ /* 0x000fc4000fffe0ff */
[----:B------:R-:W-:Y:S02]  /*1d00*/  @UP2 UIADD3 UR4, UPT, UPT, UR40, URZ, URZ ;  /* 0x000000ff28042290 */ /* 0x000fe4000fffe0ff */
[----:B------:R-:W-:Y:S02]  /*1d10*/  USEL UR21, UR56, 0x2, UP1 ;  /* 0x0000000238157887 */ /* 0x000fe40008800000 */
[----:B------:R-:W-:Y:S02]  /*1d20*/  UIADD3 UR30, UPT, UPT, UR13, 0x16d00, UR28 ;  /* 0x00016d000d1e7890 */ /* 0x000fe4000fffe01c */
[----:B------:R-:W-:Y:S02]  /*1d30*/  ULEA.HI UR43, UR28, UR5, URZ, 0x1b ;  /* 0x000000051c2b7291 */ /* 0x000fe4000f8fd8ff */
[----:B------:R-:W-:Y:S02]  /*1d40*/  UIADD3 UR44, UPT, UPT, UR41, -UR40, URZ ;  /* 0x80000028292c7290 */ /* 0x000fe4000fffe0ff */
[----:B------:R-:W-:-:S02]  /*1d50*/  UIADD3 UR29, UPT, UPT, UR4, 0x1, URZ ;  /* 0x00000001041d7890 */ /* 0x000fc4000fffe0ff */
[----:B------:R-:W-:Y:S01]  /*1d60*/  UIADD3 UR42, UPT, UPT, -UR4, URZ, URZ ;  /* 0x000000ff042a7290 */ /* 0x000fe2000fffe1ff */
[----:B--234-:R-:W-:-:S11]  /*1d70*/  UMOV UR6, URZ ;  /* 0x000000ff00067c82 */ /* 0x01cfd60008000000 */
.L_x_43:
[----:B------:R-:W-:-:S09]  /*1d80*/  UISETP.NE.AND UP0, UPT, UR58, URZ, UPT ;  /* 0x000000ff3a00728c */ /* 0x000fd2000bf05270 */
[----:B-1----:R-:W-:Y:S05]  /*1d90*/  BRA.U UP0, `(.L_x_24) ;  /* 0x0000000100287547 */ /* 0x002fea000b800000 */
[----:B------:R-:W-:Y:S02]  /*1da0*/  LEA R0, R9, UR13, 0x3 ;  /* 0x0000000d09007c11 */ /* 0x000fe4000f8e18ff */
[----:B------:R-:W-:-:S04]  /*1db0*/  SHF.L.U32 R3, R8, 0x1f, RZ ;  /* 0x0000001f08037819 */ /* 0x000fc800000006ff */
[----:B------:R-:W2:Y:S02]  /*1dc0*/  SYNCS.PHASECHK.TRANS64.TRYWAIT P0, [R0+URZ+0x2d0], R3 ;  /* 0x0002d003000075a7 */ /* 0x000ea400080011ff */
[----:B--2---:R-:W-:Y:S05]  /*1dd0*/  @!P0 BRA `(.L_x_25) ;  /* 0x0000009400148947 */ /* 0x004fea0003800000 */
.L_x_173:
[----:B------:R3:W-:Y:S01]  /*1de0*/  SYNCS.ARRIVE.TRANS64.A1T0 RZ, [R0+URZ+0x2c0], RZ ;  /* 0x0002c0ff00ff79a7 */ /* 0x0007e200081000ff */
[----:B------:R-:W-:-:S05]  /*1df0*/  VIADD R9, R9, 0x1 ;  /* 0x0000000109097836 */ /* 0x000fca0000000000 */
[----:B------:R-:W-:-:S04]  /*1e00*/  ISETP.NE.AND P0, PT, R9, 0x2, PT ;  /* 0x000000020900780c */ /* 0x000fc80003f05270 */
[----:B--2---:R-:W-:Y:S02]  /*1e10*/  SEL R3, RZ, 0x1, P0 ;  /* 0x00000001ff037807 */ /* 0x004fe40000000000 */
[----:B------:R-:W-:Y:S02]  /*1e20*/  SEL R9, R9, RZ, P0 ;  /* 0x000000ff09097207 */ /* 0x000fe40000000000 */
[----:B------:R-:W-:-:S07]  /*1e30*/  LOP3.LUT R8, R8, R3, RZ, 0x3c, !PT ;  /* 0x0000000308087212 */ /* 0x000fce00078e3cff */
.L_x_24:
[----:B------:R-:W-:Y:S01]  /*1e40*/  ULEA UR4, UR6, UR13, 0x3 ;  /* 0x0000000d06047291 */ /* 0x000fe2000f8e18ff */
[----:B---3--:R-:W-:Y:S01]  /*1e50*/  SHF.L.U32 R0, R12, 0x1f, RZ ;  /* 0x0000001f0c007819 */ /* 0x008fe200000006ff */
[----:B------:R-:W-:Y:S02]  /*1e60*/  UISETP.GE.U32.AND UP0, UPT, UR46, 0x3f, UPT ;  /* 0x0000003f2e00788c */ /* 0x000fe4000bf06070 */
[----:B------:R-:W-:Y:S01]  /*1e70*/  ULEA UR19, UR34, UR43, 0x8 ;  /* 0x0000002b22137291 */ /* 0x000fe2000f8e40ff */
[----:B------:R-:W-:-:S04]  /*1e80*/  UMOV UR7, URZ ;  /* 0x000000ff00077c82 */ /* 0x000fc80008000000 */
[----:B------:R2:W3:Y:S01]  /*1e90*/  SYNCS.PHASECHK.TRANS64.TRYWAIT P0, [UR4+0x108], R0 ;  /* 0x00010800ff0075a7 */ /* 0x0004e20008001104 */
[----:B------:R-:W-:-:S04]  /*1ea0*/  ULEA.HI UR4, UR32, UR32, URZ, 0x1 ;  /* 0x0000002020047291 */ /* 0x000fc8000f8f08ff */
[----:B------:R-:W-:-:S04]  /*1eb0*/  USHF.L.U32 UR4, UR4, 0x6, URZ ;  /* 0x0000000604047899 */ /* 0x000fc800080006ff */
[----:B------:R-:W-:-:S04]  /*1ec0*/  ULOP3.LUT UR35, UR4, 0xffffff80, URZ, 0xc0, !UPT ;  /* 0xffffff8004237892 */ /* 0x000fc8000f8ec0ff */
[----:B------:R-:W-:Y:S01]  /*1ed0*/  ULOP3.LUT UR35, UR35, 0x40, UR47, 0xf8, !UPT ;  /* 0x0000004023237892 */ /* 0x000fe2000f8ef82f */
[----:B------:R-:W-:Y:S11]  /*1ee0*/  BRA.U !UP0, `(.L_x_26) ;  /* 0x0000000108c47547 */ /* 0x000ff6000b800000 */
[----:B------:R-:W-:Y:S01]  /*1ef0*/  UMOV UR10, UR42 ;  /* 0x0000002a000a7c82 */ /* 0x000fe20008000000 */
[----:B------:R-:W-:Y:S01]  /*1f00*/  UMOV UR4, UR6 ;  /* 0x0000000600047c82 */ /* 0x000fe20008000000 */
[----:B------:R-:W-:-:S05]  /*1f10*/  UMOV UR34, URZ ;  /* 0x000000ff00227c82 */ /* 0x000fca0008000000 */
.L_x_32:
[----:B------:R-:W-:Y:S01]  /*1f20*/  ULEA UR33, UR4, UR13, 0x3 ;  /* 0x0000000d04217291 */ /* 0x000fe2000f8e18ff */
[----:B------:R-:W-:Y:S01]  /*1f30*/  @P3 MOV R2, 0x3000 ;  /* 0x0000300000023802 */ /* 0x000fe20000000f00 */
[----:B-1-34-:R-:W-:Y:S10]  /*1f40*/  @P0 BRA `(.L_x_27) ;  /* 0x00000000000c0947 */ /* 0x01aff40003800000 */
[----:B------:R-:W-:-:S04]  /*1f50*/  SHF.L.U32 R3, R12, 0x1f, RZ ;  /* 0x0000001f0c037819 */ /* 0x000fc800000006ff */
[----:B------:R-:W3:Y:S02]  /*1f60*/  SYNCS.PHASECHK.TRANS64.TRYWAIT P0, [UR33+0x108], R3 ;  /* 0x00010803ff0075a7 */ /* 0x000ee40008001121 */
[----:B---3--:R-:W-:Y:S05]  /*1f70*/  @!P0 BRA `(.L_x_28) ;  /* 0x0000009000c08947 */ /* 0x008fea0003800000 */
.L_x_27:
[----:B------:R3:W-:Y:S01]  /*1f80*/  @P3 SYNCS.ARRIVE.TRANS64 RZ, [UR33], R2 ;  /* 0x00000002ffff39a7 */ /* 0x0007e20008000021 */
[----:B------:R-:W-:Y:S02]  /*1f90*/  ULOP3.LUT UR5, UR21, 0x2, URZ, 0xfc, !UPT ;  /* 0x0000000215057892 */ /* 0x000fe4000f8efcff */
[----:B------:R-:W-:Y:S02]  /*1fa0*/  UIADD3 UR10, UPT, UPT, UR10, 0x1, URZ ;  /* 0x000000010a0a7890 */ /* 0x000fe4000fffe0ff */
[----:B------:R-:W-:Y:S02]  /*1fb0*/  UISETP.NE.AND UP0, UPT, UR5, 0x2, UPT ;  /* 0x000000020500788c */ /* 0x000fe4000bf05270 */
[----:B------:R-:W-:-:S07]  /*1fc0*/  UISETP.NE.AND UP2, UPT, UR10, 0x1, UPT ;  /* 0x000000010a00788c */ /* 0x000fce000bf45270 */
[----:B------:R-:W-:Y:S05]  /*1fd0*/  BRA.U UP0, `(.L_x_29) ;  /* 0x0000000100047547 */ /* 0x000fea000b800000 */
[----:B-1----:R-:W-:Y:S05]  /*1fe0*/  BPT.TRAP 0x1 ;  /* 0x000000040000795c */ /* 0x002fea0000300000 */
.L_x_29:
[----:B------:R-:W-:Y:S04]  /*1ff0*/  BSSY.RECONVERGENT B0, `(.L_x_30) ;  /* 0x0000003000007945 */ /* 0x000fe80003800200 */
[----:B------:R-:W-:Y:S05]  /*2000*/  @!P2 BRA `(.L_x_31) ;  /* 0x000000000004a947 */ /* 0x000fea0003800000 */
[----:B-1----:R-:W-:Y:S05]  /*2010*/  BPT.TRAP 0x1 ;  /* 0x000000040000795c */ /* 0x002fea0000300000 */
.L_x_31:
[----:B-1----:R-:W-:Y:S05]  /*2020*/  BSYNC.RECONVERGENT B0 ;  /* 0x0000000000007941 */ /* 0x002fea0003800200 */
.L_x_30:
[----:B------:R-:W-:Y:S02]  /*2030*/  UIADD3 UR5, UPT, UPT, UR4, 0x1, URZ ;  /* 0x0000000104057890 */ /* 0x000fe4000fffe0ff */
[----:B------:R-:W-:Y:S02]  /*2040*/  ULEA UR32, UR4, UR13, 0xb ;  /* 0x0000000d04207291 */ /* 0x000fe4000f8e58ff */
[----:B------:R-:W-:Y:S02]  /*2050*/  UISETP.NE.AND UP0, UPT, UR5, 0x21, UPT ;  /* 0x000000210500788c */ /* 0x000fe4000bf05270 */
[----:B------:R-:W-:Y:S02]  /*2060*/  UIADD3 UR8, UP1, UPT, UR26, 0x80, URZ ;  /* 0x000000801a087890 */ /* 0x000fe4000ff3e0ff */
[----:B------:R-:W-:Y:S02]  /*2070*/  USEL UR7, URZ, 0x1, UP0 ;  /* 0x00000001ff077887 */ /* 0x000fe40008000000 */
[----:B------:R-:W-:-:S02]  /*2080*/  USEL UR6, UR5, URZ, UP0 ;  /* 0x000000ff05067287 */ /* 0x000fc40008000000 */
[----:B------:R-:W-:Y:S02]  /*2090*/  ULEA UR16, UR4, UR28, 0xc ;  /* 0x0000001c04107291 */ /* 0x000fe4000f8e60ff */
[----:B------:R-:W-:Y:S01]  /*20a0*/  ULEA UR5, UR6, UR13, 0x3 ;  /* 0x0000000d06057291 */ /* 0x000fe2000f8e18ff */
[----:B------:R-:W-:Y:S01]  /*20b0*/  LOP3.LUT R12, R12, UR7, RZ, 0x3c, !PT ;  /* 0x000000070c0c7c12 */ /* 0x000fe2000f8e3cff */
[----:B------:R-:W-:Y:S02]  /*20c0*/  UIADD3 UR4, UP0, UPT, UR26, 0x180, URZ ;  /* 0x000001801a047890 */ /* 0x000fe4000ff1e0ff */
[----:B------:R-:W-:Y:S01]  /*20d0*/  ULOP3.LUT UR33, UR33, 0xfefffff8, URZ, 0xc0, !UPT ;  /* 0xfefffff821217892 */ /* 0x000fe2000f8ec0ff */
[----:B--2---:R-:W-:Y:S01]  /*20e0*/  SHF.L.U32 R0, R12, 0x1f, RZ ;  /* 0x0000001f0c007819 */ /* 0x004fe200000006ff */
[----:B------:R-:W-:Y:S02]  /*20f0*/  UIADD3.X UR9, UPT, UPT, URZ, UR27, URZ, UP1, !UPT ;  /* 0x0000001bff097290 */ /* 0x000fe40008ffe4ff */
[----:B------:R-:W-:Y:S01]  /*2100*/  UIADD3 UR32, UPT, UPT, UR32, 0x6500, URZ ;  /* 0x0000650020207890 */ /* 0x000fe2000fffe0ff */
[----:B------:R4:W1:Y:S01]  /*2110*/  SYNCS.PHASECHK.TRANS64.TRYWAIT P0, [UR5+0x108], R0 ;  /* 0x00010800ff0075a7 */ /* 0x0008620008001105 */
[----:B------:R-:W-:-:S02]  /*2120*/  UIADD3 UR16, UPT, UPT, UR13, 0x16d00, UR16 ;  /* 0x00016d000d107890 */ /* 0x000fc4000fffe010 */
[----:B------:R-:W-:Y:S02]  /*2130*/  UIADD3.X UR5, UPT, UPT, URZ, UR27, URZ, UP0, !UPT ;  /* 0x0000001bff057290 */ /* 0x000fe400087fe4ff */
[----:B------:R-:W-:Y:S01]  /*2140*/  UPRMT UR7, URZ, 0x5410, UR24 ;  /* 0x00005410ff077896 */ /* 0x000fe20008000018 */
[----:B------:R-:W-:Y:S01]  /*2150*/  UMOV UR14, 0x0 ;  /* 0x00000000000e7882 */ /* 0x000fe20000000000 */
[----:B------:R-:W-:Y:S01]  /*2160*/  UMOV UR15, 0x10000000 ;  /* 0x10000000000f7882 */ /* 0x000fe20000000000 */
[----:B------:R-:W-:Y:S01]  /*2170*/  UMOV UR18, UR34 ;  /* 0x0000002200127c82 */ /* 0x000fe20008000000 */
[----:B------:R-:W-:Y:S01]  /*2180*/  UMOV UR20, UR36 ;  /* 0x0000002400147c82 */ /* 0x000fe20008000000 */
[----:B------:R-:W-:Y:S01]  /*2190*/  UMOV UR17, UR33 ;  /* 0x0000002100117c82 */ /* 0x000fe20008000000 */
[----:B------:R2:W-:Y:S03]  /*21a0*/  UTMALDG.3D.2CTA [UR32], [UR8], desc[UR14] ;  /* 0x00000e20080075b4 */ /* 0x0005e60008211000 */
[----:B------:R3:W-:Y:S01]  /*21b0*/  UTMALDG.3D.MULTICAST.2CTA [UR16], [UR4], UR7, desc[UR14] ;  /* 0x00000e10040073b4 */ /* 0x0007e20008211807 */
[----:B--2---:R-:W-:Y:S01]  /*21c0*/  UIADD3 UR34, UPT, UPT, UR34, 0x20, URZ ;  /* 0x0000002022227890 */ /* 0x004fe2000fffe0ff */
[----:B---3--:R-:W-:Y:S01]  /*21d0*/  UMOV UR7, UR29 ;  /* 0x0000001d00077c82 */ /* 0x008fe20008000000 */
[----:B------:R-:W-:Y:S01]  /*21e0*/  UMOV UR4, UR6 ;  /* 0x0000000600047c82 */ /* 0x000fe20008000000 */
[----:B------:R-:W-:Y:S09]  /*21f0*/  BRA.U UP2, `(.L_x_32) ;  /* 0xfffffffd02487547 */ /* 0x000ff2000b83ffff */
.L_x_26:
[----:B------:R-:W-:Y:S01]  /*2200*/  ULEA UR4, UR6, UR13, 0x3 ;  /* 0x0000000d06047291 */ /* 0x000fe2000f8e18ff */
[----:B--2-4-:R-:W-:Y:S01]  /*2210*/  SHF.L.U32 R0, R12, 0x1f, RZ ;  /* 0x0000001f0c007819 */ /* 0x014fe200000006ff */
[----:B------:R-:W-:Y:S01]  /*2220*/  @!P1 SYNCS.ARRIVE.TRANS64.A1T0 RZ, [UR13+0x258], RZ ;  /* 0x000258ffffff99a7 */ /* 0x000fe2000810000d */
[----:B------:R-:W-:-:S06]  /*2230*/  UISETP.GT.AND UP0, UPT, UR41, UR40, UPT ;  /* 0x000000282900728c */ /* 0x000fcc000bf04270 */
[----:B-1-3--:R1:W2:Y:S03]  /*2240*/  SYNCS.PHASECHK.TRANS64.TRYWAIT P0, [UR4+0x108], R0 ;  /* 0x00010800ff0075a7 */ /* 0x00a2a60008001104 */
[----:B------:R-:W-:Y:S05]  /*2250*/  BRA.U !UP0, `(.L_x_33) ;  /* 0x0000000108c07547 */ /* 0x000fea000b800000 */
[----:B------:R-:W-:Y:S01]  /*2260*/  UIADD3 UR25, UPT, UPT, UR44, UR7, URZ ;  /* 0x000000072c197290 */ /* 0x000fe2000fffe0ff */
[----:B------:R-:W-:-:S11]  /*2270*/  UMOV UR4, UR6 ;  /* 0x0000000600047c82 */ /* 0x000fd60008000000 */
.L_x_39:
[----:B------:R-:W-:Y:S01]  /*2280*/  ULEA UR9, UR4, UR13, 0x3 ;  /* 0x0000000d04097291 */ /* 0x000fe2000f8e18ff */
[----:B--2---:R-:W-:Y:S01]  /*2290*/  @P3 MOV R2, 0x3000 ;  /* 0x0000300000023802 */ /* 0x004fe20000000f00 */
[----:B--234-:R-:W-:Y:S10]  /*22a0*/  @P0 BRA `(.L_x_34) ;  /* 0x00000000000c0947 */ /* 0x01cff40003800000 */
[----:B------:R-:W-:-:S04]  /*22b0*/  SHF.L.U32 R3, R12, 0x1f, RZ ;  /* 0x0000001f0c037819 */ /* 0x000fc800000006ff */
[----:B------:R-:W2:Y:S02]  /*22c0*/  SYNCS.PHASECHK.TRANS64.TRYWAIT P0, [UR9+0x108], R3 ;  /* 0x00010803ff0075a7 */ /* 0x000ea40008001109 */
[----:B--2---:R-:W-:Y:S05]  /*22d0*/  @!P0 BRA `(.L_x_35) ;  /* 0x0000009000008947 */ /* 0x004fea0003800000 */
.L_x_34:
[----:B------:R2:W-:Y:S01]  /*22e0*/  @P3 SYNCS.ARRIVE.TRANS64 RZ, [UR9], R2 ;  /* 0x00000002ffff39a7 */ /* 0x0005e20008000009 */
[----:B------:R-:W-:-:S04]  /*22f0*/  ULOP3.LUT UR5, UR21, 0x2, URZ, 0xfc, !UPT ;  /* 0x0000000215057892 */ /* 0x000fc8000f8efcff */
[----:B------:R-:W-:-:S09]  /*2300*/  UISETP.NE.AND UP0, UPT, UR5, 0x2, UPT ;  /* 0x000000020500788c */ /* 0x000fd2000bf05270 */
[----:B------:R-:W-:Y:S05]  /*2310*/  BRA.U UP0, `(.L_x_36) ;  /* 0x0000000100047547 */ /* 0x000fea000b800000 */
[----:B------:R-:W-:Y:S05]  /*2320*/  BPT.TRAP 0x1 ;  /* 0x000000040000795c */ /* 0x000fea0000300000 */
.L_x_36:
[----:B------:R-:W-:Y:S04]  /*2330*/  BSSY.RECONVERGENT B0, `(.L_x_37) ;  /* 0x0000003000007945 */ /* 0x000fe80003800200 */
[----:B------:R-:W-:Y:S05]  /*2340*/  @!P2 BRA `(.L_x_38) ;  /* 0x000000000004a947 */ /* 0x000fea0003800000 */
[----:B------:R-:W-:Y:S05]  /*2350*/  BPT.TRAP 0x1 ;  /* 0x000000040000795c */ /* 0x000fea0000300000 */
.L_x_38:
[----:B------:R-:W-:Y:S05]  /*2360*/  BSYNC.RECONVERGENT B0 ;  /* 0x0000000000007941 */ /* 0x000fea0003800200 */
.L_x_37:
[----:B------:R-:W-:Y:S02]  /*2370*/  UIADD3 UR5, UPT, UPT, UR4, 0x1, URZ ;  /* 0x0000000104057890 */ /* 0x000fe4000fffe0ff */
[----:B------:R-:W-:Y:S02]  /*2380*/  USHF.L.U32 UR10, UR7, 0x5, URZ ;  /* 0x00000005070a7899 */ /* 0x000fe400080006ff */
[----:B------:R-:W-:Y:S02]  /*2390*/  UISETP.NE.AND UP0, UPT, UR5, 0x21, UPT ;  /* 0x000000210500788c */ /* 0x000fe4000bf05270 */
[----:B------:R-:W-:Y:S02]  /*23a0*/  UIADD3 UR7, UPT, UPT, UR7, 0x1, URZ ;  /* 0x0000000107077890 */ /* 0x000fe4000fffe0ff */
[----:B------:R-:W-:Y:S02]  /*23b0*/  USEL UR8, URZ, 0x1, UP0 ;  /* 0x00000001ff087887 */ /* 0x000fe40008000000 */
[----:B------:R-:W-:-:S02]  /*23c0*/  USEL UR6, UR5, URZ, UP0 ;  /* 0x000000ff05067287 */ /* 0x000fc40008000000 */
[----:B------:R-:W-:Y:S02]  /*23d0*/  UIADD3 UR22, UP0, UPT, UR26, 0x180, URZ ;  /* 0x000001801a167890 */ /* 0x000fe4000ff1e0ff */
[----:B------:R-:W-:Y:S01]  /*23e0*/  LOP3.LUT R12, R12, UR8, RZ, 0x3c, !PT ;  /* 0x000000080c0c7c12 */ /* 0x000fe2000f8e3cff */
[----:B------:R-:W-:Y:S02]  /*23f0*/  ULEA UR8, UR4, UR13, 0xb ;  /* 0x0000000d04087291 */ /* 0x000fe4000f8e58ff */
[----:B------:R-:W-:Y:S01]  /*2400*/  UIADD3 UR14, UP1, UPT, UR26, 0x80, URZ ;  /* 0x000000801a0e7890 */ /* 0x000fe2000ff3e0ff */
[----:B-1----:R-:W-:Y:S01]  /*2410*/  SHF.L.U32 R0, R12, 0x1f, RZ ;  /* 0x0000001f0c007819 */ /* 0x002fe200000006ff */
[----:B------:R-:W-:Y:S02]  /*2420*/  UIADD3.X UR23, UPT, UPT, URZ, UR27, URZ, UP0, !UPT ;  /* 0x0000001bff177290 */ /* 0x000fe400087fe4ff */
[----:B------:R-:W-:Y:S02]  /*2430*/  UISETP.NE.AND UP0, UPT, UR7, UR25, UPT ;  /* 0x000000190700728c */ /* 0x000fe4000bf05270 */
[----:B------:R-:W-:-:S02]  /*2440*/  ULEA UR5, UR6, UR13, 0x3 ;  /* 0x0000000d06057291 */ /* 0x000fc4000f8e18ff */
[----:B------:R-:W-:Y:S02]  /*2450*/  ULOP3.LUT UR9, UR9, 0xfefffff8, URZ, 0xc0, !UPT ;  /* 0xfefffff809097892 */ /* 0x000fe4000f8ec0ff */
[----:B------:R-:W-:Y:S02]  /*2460*/  ULEA UR16, UR4, UR30, 0xc ;  /* 0x0000001e04107291 */ /* 0x000fe4000f8e60ff */
[----:B------:R-:W-:Y:S02]  /*2470*/  UIADD3 UR8, UPT, UPT, UR8, 0x6500, URZ ;  /* 0x0000650008087890 */ /* 0x000fe4000fffe0ff */
[----:B------:R-:W-:Y:S01]  /*2480*/  UIADD3.X UR15, UPT, UPT, URZ, UR27, URZ, UP1, !UPT ;  /* 0x0000001bff0f7290 */ /* 0x000fe20008ffe4ff */
[----:B------:R3:W4:Y:S01]  /*2490*/  SYNCS.PHASECHK.TRANS64.TRYWAIT P0, [UR5+0x108], R0 ;  /* 0x00010800ff0075a7 */ /* 0x0007220008001105 */
[----:B------:R-:W-:Y:S01]  /*24a0*/  UPRMT UR4, URZ, 0x5410, UR24 ;  /* 0x00005410ff047896 */ /* 0x000fe20008000018 */
[----:B------:R-:W-:Y:S01]  /*24b0*/  UMOV UR32, 0x0 ;  /* 0x0000000000207882 */ /* 0x000fe20000000000 */
[----:B------:R-:W-:Y:S01]  /*24c0*/  UMOV UR33, 0x10000000 ;  /* 0x1000000000217882 */ /* 0x000fe20000000000 */
[----:B------:R-:W-:Y:S01]  /*24d0*/  UMOV UR11, UR35 ;  /* 0x00000023000b7c82 */ /* 0x000fe20008000000 */
[----:B------:R-:W-:Y:S01]  /*24e0*/  UMOV UR12, UR36 ;  /* 0x00000024000c7c82 */ /* 0x000fe20008000000 */
[----:B------:R-:W-:Y:S01]  /*24f0*/  UMOV UR20, UR36 ;  /* 0x0000002400147c82 */ /* 0x000fe20008000000 */
[----:B------:R-:W-:Y:S01]  /*2500*/  UMOV UR17, UR9 ;  /* 0x0000000900117c82 */ /* 0x000fe20008000000 */
[----:B------:R-:W-:Y:S01]  /*2510*/  UMOV UR18, UR10 ;  /* 0x0000000a00127c82 */ /* 0x000fe20008000000 */
[----:B------:R-:W-:Y:S01]  /*2520*/  UTMALDG.3D.2CTA [UR8], [UR14], desc[UR32] ;  /* 0x000020080e0075b4 */ /* 0x000fe20008211000 */
[----:B------:R1:W-:Y:S02]  /*2530*/  UTMALDG.3D.MULTICAST.2CTA [UR16], [UR22], UR4, desc[UR32] ;  /* 0x00002010160073b4 */ /* 0x0003e40008211804 */
[----:B-1----:R-:W-:Y:S01]  /*2540*/  UMOV UR4, UR6 ;  /* 0x0000000600047c82 */ /* 0x002fe20008000000 */
[----:B------:R-:W-:Y:S05]  /*2550*/  BRA.U UP0, `(.L_x_39) ;  /* 0xfffffffd00487547 */ /* 0x000fea000b83ffff */
.L_x_33:
[C---:B------:R-:W-:Y:S01]  /*2560*/  LEA R3, R11.reuse, UR13, 0x3 ;  /* 0x0000000d0b037c11 */ /* 0x040fe2000f8e18ff */
[----:B------:R-:W-:Y:S01]  /*2570*/  NOP ;  /* 0x0000000000007918 */ /* 0x000fe20000000000 */
[----:B-1-3--:R-:W-:Y:S02]  /*2580*/  SHF.L.U32 R0, R10, 0x1f, RZ ;  /* 0x0000001f0a007819 */ /* 0x00afe400000006ff */
[----:B------:R-:W-:Y:S02]  /*2590*/  LEA R5, R11, UR13, 0x4 ;  /* 0x0000000d0b057c11 */ /* 0x000fe4000f8e20ff */
[----:B--2-4-:R-:W1:Y:S02]  /*25a0*/  SYNCS.PHASECHK.TRANS64.TRYWAIT P0, [R3+URZ+0x260], R0 ;  /* 0x00026000030075a7 */ /* 0x014e6400080011ff */
[----:B-1----:R-:W-:Y:S05]  /*25b0*/  @!P0 BRA `(.L_x_40) ;  /* 0x0000008c00608947 */ /* 0x002fea0003800000 */
.L_x_176:
[----:B------:R-:W2:Y:S01]  /*25c0*/  LDS.128 R4, [R5+0x2f0] ;  /* 0x0002f00005047984 */ /* 0x000ea20000000c00 */
[----:B------:R-:W-:Y:S01]  /*25d0*/  UISETP.GE.AND UP0, UPT, UR45, 0x1, UPT ;  /* 0x000000012d00788c */ /* 0x000fe2000bf06270 */
[----:B------:R-:W-:Y:S01]  /*25e0*/  @!PT LDS RZ, [RZ] ;  /* 0x00000000fffff984 */ /* 0x000fe20000000800 */
[----:B------:R-:W-:Y:S01]  /*25f0*/  @!PT LDS RZ, [RZ] ;  /* 0x00000000fffff984 */ /* 0x000fe20000000800 */
[----:B------:R-:W-:Y:S01]  /*2600*/  @!PT LDS RZ, [RZ] ;  /* 0x00000000fffff984 */ /* 0x000fe20000000800 */
[----:B------:R-:W-:Y:S01]  /*2610*/  @!PT LDS RZ, [RZ] ;  /* 0x00000000fffff984 */ /* 0x000fe20000000800 */
[----:B------:R3:W-:Y:S06]  /*2620*/  MEMBAR.ALL.CTA ;  /* 0x0000000000007992 */ /* 0x0007ec0000008000 */
[----:B---3--:R-:W3:Y:S01]  /*2630*/  FENCE.VIEW.ASYNC.S ;  /* 0x00000000000073c6 */ /* 0x008ee20000000000 */
[----:B--2---:R-:W-:-:S13]  /*2640*/  LOP3.LUT P0, RZ, R6, 0x1, RZ, 0xc0, !PT ;  /* 0x0000000106ff7812 */ /* 0x004fda000780c0ff */
[----:B---3--:R-:W-:Y:S01]  /*2650*/  VOTEU.ANY UP1, P0 ;  /* 0x0000000000ff7886 */ /* 0x008fe20000020100 */
[----:B------:R-:W-:-:S13]  /*2660*/  PLOP3.LUT P0, PT, PT, PT, UP1, 0x80, 0x8 ;  /* 0x000000000008781c */ /* 0x000fda0003f0f018 */
[----:B-1----:R-:W-:Y:S02]  /*2670*/  @P0 LOP3.LUT R0, R5, 0xffff, RZ, 0xc0, !PT ;  /* 0x0000ffff05000812 */ /* 0x002fe400078ec0ff */
[----:B------:R-:W-:Y:S02]  /*2680*/  @P0 MOV R2, R4 ;  /* 0x0000000400020202 */ /* 0x000fe40000000f00 */
[----:B------:R-:W-:Y:S01]  /*2690*/  @P0 R2UR UR5, R0 ;  /* 0x00000000000502ca */ /* 0x000fe200000e0000 */
[----:B------:R-:W-:Y:S01]  /*26a0*/  VIADD R0, R3, 0x270 ;  /* 0x0000027003007836 */ /* 0x000fe20000000000 */
[----:B------:R-:W-:Y:S02]  /*26b0*/  @P0 SHF.R.U32.HI R4, RZ, 0x10, R5 ;  /* 0x00000010ff040819 */ /* 0x000fe40000011605 */
[----:B------:R-:W-:Y:S02]  /*26c0*/  @P0 R2UR UR7, R2 ;  /* 0x00000000020702ca */ /* 0x000fe400000e0000 */
[----:B------:R-:W-:-:S02]  /*26d0*/  PRMT R0, RZ, 0x654, R0 ;  /* 0x00000654ff007816 */ /* 0x000fc40000000000 */
[----:B------:R-:W-:Y:S02]  /*26e0*/  @P0 R2UR UR4, R4 ;  /* 0x00000000040402ca */ /* 0x000fe400000e0000 */
[----:B------:R1:W-:Y:S03]  /*26f0*/  SYNCS.ARRIVE.TRANS64.RED.A1T0 RZ, [R0+URZ], RZ ;  /* 0x000000ff00ff79a7 */ /* 0x0003e600081004ff */
[----:B------:R-:W-:-:S04]  /*2700*/  @UP1 UMOV UR31, UR5 ;  /* 0x00000005001f1c82 */ /* 0x000fc80008000000 */
[----:B------:R-:W-:-:S04]  /*2710*/  @UP1 UMOV UR37, UR7 ;  /* 0x0000000700251c82 */ /* 0x000fc80008000000 */
[----:B------:R-:W-:Y:S01]  /*2720*/  @UP1 UMOV UR36, UR4 ;  /* 0x0000000400241c82 */ /* 0x000fe20008000000 */
[----:B------:R-:W-:Y:S05]  /*2730*/  BRA.U !UP0, `(.L_x_41) ;  /* 0x0000000108d47547 */ /* 0x000fea000b800000 */
[----:B------:R-:W2:Y:S01]  /*2740*/  LDCU.128 UR16, c[0x0][0xb10] ;  /* 0x00016200ff1077ac */ /* 0x000ea20008000c00 */
[----:B------:R-:W3:Y:S01]  /*2750*/  LDCU UR12, c[0x0][0xb20] ;  /* 0x00016400ff0c77ac */ /* 0x000ee20008000800 */
[----:B------:R-:W4:Y:S01]  /*2760*/  LDCU UR20, c[0x0][0xb0c] ;  /* 0x00016180ff1477ac */ /* 0x000f220008000800 */
[----:B------:R-:W1:Y:S01]  /*2770*/  LDCU.64 UR8, c[0x0][0xb28] ;  /* 0x00016500ff0877ac */ /* 0x000e620008000a00 */
[----:B------:R-:W-:Y:S02]  /*2780*/  UISETP.NE.AND UP3, UPT, UR45, 0x1, UPT ;  /* 0x000000012d00788c */ /* 0x000fe4000bf65270 */
[----:B--2---:R-:W-:Y:S02]  /*2790*/  UIMAD.WIDE.U32 UR10, UR38, UR19, URZ ;  /* 0x00000013260a72a5 */ /* 0x004fe4000f8e00ff */
[----:B------:R-:W-:Y:S02]  /*27a0*/  UIMAD.WIDE.U32 UR4, UR39, UR16, URZ ;  /* 0x00000010270472a5 */ /* 0x000fe4000f8e00ff */
[----:B------:R-:W-:-:S02]  /*27b0*/  UISETP.NE.AND UP0, UPT, UR18, 0x1, UPT ;  /* 0x000000011200788c */ /* 0x000fc4000bf05270 */
[----:B------:R-:W-:Y:S01]  /*27c0*/  UIMAD.WIDE.U32 UR22, UR31, UR19, URZ ;  /* 0x000000131f1672a5 */ /* 0x000fe2000f8e00ff */
[----:B------:R-:W-:Y:S02]  /*27d0*/  UMOV UR10, UR11 ;  /* 0x0000000b000a7c82 */ /* 0x000fe40008000000 */
[----:B------:R-:W-:Y:S01]  /*27e0*/  UMOV UR4, UR5 ;  /* 0x0000000500047c82 */ /* 0x000fe20008000000 */
[----:B---3--:R-:W-:Y:S02]  /*27f0*/  USHF.R.U32.HI UR10, URZ, UR12, UR10 ;  /* 0x0000000cff0a7299 */ /* 0x008fe4000801160a */
[----:B----4-:R-:W-:Y:S02]  /*2800*/  UISETP.NE.AND UP2, UPT, UR20, 0x1, UPT ;  /* 0x000000011400788c */ /* 0x010fe4000bf45270 */
[----:B------:R-:W-:Y:S02]  /*2810*/  USHF.R.U32.HI UR4, URZ, UR17, UR4 ;  /* 0x00000011ff047299 */ /* 0x000fe40008011604 */
[----:B------:R-:W-:-:S02]  /*2820*/  USEL UR5, UR38, UR10, !UP0 ;  /* 0x0000000a26057287 */ /* 0x000fc4000c000000 */
[----:B------:R-:W-:Y:S02]  /*2830*/  USEL UR7, UR39, UR4, !UP2 ;  /* 0x0000000427077287 */ /* 0x000fe4000d000000 */
[----:B-1----:R-:W-:Y:S01]  /*2840*/  UIMAD.WIDE.U32 UR10, UR5, UR8, URZ ;  /* 0x00000008050a72a5 */ /* 0x002fe2000f8e00ff */
[----:B------:R-:W-:Y:S01]  /*2850*/  UMOV UR4, UR23 ;  /* 0x0000001700047c82 */ /* 0x000fe20008000000 */
[----:B------:R-:W-:Y:S02]  /*2860*/  UIMAD.WIDE.U32 UR14, UR37, UR16, URZ ;  /* 0x00000010250e72a5 */ /* 0x000fe4000f8e00ff */
[----:B------:R-:W-:-:S03]  /*2870*/  UIMAD.WIDE.U32 UR22, UR7, UR8, URZ ;  /* 0x00000008071672a5 */ /* 0x000fc6000f8e00ff */
[----:B------:R-:W-:Y:S01]  /*2880*/  UMOV UR10, UR11 ;  /* 0x0000000b000a7c82 */ /* 0x000fe20008000000 */
[----:B------:R-:W-:Y:S02]  /*2890*/  USHF.R.U32.HI UR4, URZ, UR12, UR4 ;  /* 0x0000000cff047299 */ /* 0x000fe40008011604 */
[----:B------:R-:W-:Y:S01]  /*28a0*/  @UP3 USHF.R.U32.HI UR5, URZ, UR9, UR10 ;  /* 0x00000009ff053299 */ /* 0x000fe2000801160a */
[----:B------:R-:W-:Y:S01]  /*28b0*/  UMOV UR14, UR15 ;  /* 0x0000000f000e7c82 */ /* 0x000fe20008000000 */
[----:B------:R-:W-:Y:S01]  /*28c0*/  UMOV UR22, UR23 ;  /* 0x0000001700167c82 */ /* 0x000fe20008000000 */
[----:B------:R-:W-:Y:S02]  /*28d0*/  USHF.R.U32.HI UR17, URZ, UR17, UR14 ;  /* 0x00000011ff117299 */ /* 0x000fe4000801160e */
[----:B------:R-:W-:Y:S02]  /*28e0*/  USEL UR4, UR31, UR4, !UP0 ;  /* 0x000000041f047287 */ /* 0x000fe4000c000000 */
[----:B------:R-:W-:-:S02]  /*28f0*/  @UP3 USHF.R.U32.HI UR7, URZ, UR9, UR22 ;  /* 0x00000009ff073299 */ /* 0x000fc40008011616 */
[----:B------:R-:W-:Y:S02]  /*2900*/  UIMAD UR10, UR45, UR5, URZ ;  /* 0x000000052d0a72a4 */ /* 0x000fe4000f8e02ff */
[----:B------:R-:W-:Y:S02]  /*2910*/  USEL UR5, UR37, UR17, !UP2 ;  /* 0x0000001125057287 */ /* 0x000fe4000d000000 */
[----:B------:R-:W-:Y:S02]  /*2920*/  UIMAD UR12, UR45, UR7, URZ ;  /* 0x000000072d0c72a4 */ /* 0x000fe4000f8e02ff */
[----:B------:R-:W-:Y:S02]  /*2930*/  UISETP.GE.AND UP0, UPT, UR4, UR10, UPT ;  /* 0x0000000a0400728c */ /* 0x000fe4000bf06270 */
[----:B------:R-:W-:Y:S02]  /*2940*/  UIMAD.WIDE.U32 UR10, UR4, UR8, URZ ;  /* 0x00000008040a72a5 */ /* 0x000fe4000f8e00ff */
[----:B------:R-:W-:-:S02]  /*2950*/  UISETP.GE.OR UP0, UPT, UR5, UR12, UP0 ;  /* 0x0000000c0500728c */ /* 0x000fc40008706670 */
[----:B------:R-:W-:Y:S02]  /*2960*/  UIMAD.WIDE.U32 UR14, UR5, UR8, URZ ;  /* 0x00000008050e72a5 */ /* 0x000fe4000f8e00ff */
[----:B------:R-:W-:Y:S01]  /*2970*/  UIADD3 UR12, UPT, UPT, -UR5, URZ, URZ ;  /* 0x000000ff050c7290 */ /* 0x000fe2000fffe1ff */
[----:B------:R-:W-:Y:S01]  /*2980*/  UMOV UR10, UR11 ;  /* 0x0000000b000a7c82 */ /* 0x000fe20008000000 */
[----:B------:R-:W-:Y:S02]  /*2990*/  UIADD3 UR11, UPT, UPT, -UR4, URZ, URZ ;  /* 0x000000ff040b7290 */ /* 0x000fe4000fffe1ff */
[----:B------:R-:W-:-:S03]  /*29a0*/  USHF.R.U32.HI UR10, URZ, UR9, UR10 ;  /* 0x00000009ff0a7299 */ /* 0x000fc6000801160a */
[----:B------:R-:W-:Y:S01]  /*29b0*/  @!UP0 UMOV UR8, UR15 ;  /* 0x0000000f00088c82 */ /* 0x000fe20008000000 */
[----:B------:R-:W-:Y:S02]  /*29c0*/  UIMAD UR11, UR18, UR11, UR31 ;  /* 0x0000000b120b72a4 */ /* 0x000fe4000f8e021f */
[----:B------:R-:W-:Y:S02]  /*29d0*/  USEL UR10, UR4, UR10, !UP3 ;  /* 0x0000000a040a7287 */ /* 0x000fe4000d800000 */
[----:B------:R-:W-:Y:S02]  /*29e0*/  @!UP0 USHF.R.U32.HI UR8, URZ, UR9, UR8 ;  /* 0x00000009ff088299 */ /* 0x000fe40008011608 */
[----:B------:R-:W-:Y:S02]  /*29f0*/  UIADD3 UR9, UPT, UPT, -UR10, URZ, URZ ;  /* 0x000000ff0a097290 */ /* 0x000fe4000fffe1ff */
[----:B------:R-:W-:Y:S02]  /*2a00*/  @!UP0 USEL UR8, UR5, UR8, !UP3 ;  /* 0x0000000805088287 */ /* 0x000fe4000d800000 */
[----:B------:R-:W-:-:S02]  /*2a10*/  UIMAD UR9, UR45, UR9, UR4 ;  /* 0x000000092d0972a4 */ /* 0x000fc4000f8e0204 */
[----:B------:R-:W-:Y:S02]  /*2a20*/  @!UP0 UIADD3 UR10, UPT, UPT, UR10, -UR8, URZ ;  /* 0x800000080a0a8290 */ /* 0x000fe4000fffe0ff */
[----:B------:R-:W-:Y:S02]  /*2a30*/  @!UP0 UIMAD UR8, UR9, UR7, UR8 ;  /* 0x00000007090882a4 */ /* 0x000fe4000f8e0208 */
[----:B------:R-:W-:Y:S02]  /*2a40*/  @!UP0 UIMAD UR4, UR45, UR10, UR5 ;  /* 0x0000000a2d0482a4 */ /* 0x000fe4000f8e0205 */
[----:B------:R-:W-:Y:S02]  /*2a50*/  UIMAD UR7, UR20, UR12, UR37 ;  /* 0x0000000c140772a4 */ /* 0x000fe4000f8e0225 */
[----:B------:R-:W-:Y:S01]  /*2a60*/  UIMAD UR31, UR4, UR18, UR11 ;  /* 0x00000012041f72a4 */ /* 0x000fe2000f8e020b */
[----:B------:R-:W-:Y:S02]  /*2a70*/  @!UP0 UMOV UR5, UR8 ;  /* 0x0000000800058c82 */ /* 0x000fe40008000000 */
[----:B------:R-:W-:-:S12]  /*2a80*/  UIMAD UR37, UR5, UR20, UR7 ;  /* 0x00000014052572a4 */ /* 0x000fd8000f8e0207 */
.L_x_41:
[----:B------:R-:W2:Y:S02]  /*2a90*/  LDCU UR4, c[0x0][0xb30] ;  /* 0x00016600ff0477ac */ /* 0x000ea40008000800 */
[----:B--2---:R-:W-:-:S09]  /*2aa0*/  UISETP.NE.AND UP0, UPT, UR4, 0x1, UPT ;  /* 0x000000010400788c */ /* 0x004fd2000bf05270 */
[----:B------:R-:W-:Y:S05]  /*2ab0*/  BRA.U UP0, `(.L_x_42) ;  /* 0x0000000100447547 */ /* 0x000fea000b800000 */
[----:B------:R-:W2:Y:S01]  /*2ac0*/  LDCU.128 UR16, c[0x0][0xb10] ;  /* 0x00016200ff1077ac */ /* 0x000ea20008000c00 */
[----:B------:R-:W3:Y:S01]  /*2ad0*/  LDCU UR10, c[0x0][0xb0c] ;  /* 0x00016180ff0a77ac */ /* 0x000ee20008000800 */
[----:B------:R-:W4:Y:S01]  /*2ae0*/  LDCU UR7, c[0x0][0xb20] ;  /* 0x00016400ff0777ac */ /* 0x000f220008000800 */
[----:B--2---:R-:W-:Y:S02]  /*2af0*/  UIMAD.WIDE.U32 UR8, UR37, UR16, URZ ;  /* 0x00000010250872a5 */ /* 0x004fe4000f8e00ff */
[----:B------:R-:W-:Y:S02]  /*2b00*/  UIMAD.WIDE.U32 UR4, UR31, UR19, URZ ;  /* 0x000000131f0472a5 */ /* 0x000fe4000f8e00ff */
[----:B---3--:R-:W-:Y:S02]  /*2b10*/  UISETP.NE.AND UP2, UPT, UR10, 0x1, UPT ;  /* 0x000000010a00788c */ /* 0x008fe4000bf45270 */
[----:B------:R-:W-:Y:S01]  /*2b20*/  UISETP.NE.AND UP0, UPT, UR18, 0x1, UPT ;  /* 0x000000011200788c */ /* 0x000fe2000bf05270 */
[----:B------:R-:W-:-:S02]  /*2b30*/  UMOV UR8, UR9 ;  /* 0x0000000900087c82 */ /* 0x000fc40008000000 */
[----:B------:R-:W-:Y:S01]  /*2b40*/  UMOV UR4, UR5 ;  /* 0x0000000500047c82 */ /* 0x000fe20008000000 */
[----:B------:R-:W-:Y:S02]  /*2b50*/  USHF.R.U32.HI UR17, URZ, UR17, UR8 ;  /* 0x00000011ff117299 */ /* 0x000fe40008011608 */
[----:B----4-:R-:W-:Y:S02]  /*2b60*/  USHF.R.U32.HI UR4, URZ, UR7, UR4 ;  /* 0x00000007ff047299 */ /* 0x010fe40008011604 */
[----:B------:R-:W-:Y:S02]  /*2b70*/  USEL UR5, UR37, UR17, !UP2 ;  /* 0x0000001125057287 */ /* 0x000fe4000d000000 */
[----:B------:R-:W-:-:S04]  /*2b80*/  USEL UR4, UR31, UR4, !UP0 ;  /* 0x000000041f047287 */ /* 0x000fc8000c000000 */
[----:B------:R-:W-:Y:S02]  /*2b90*/  UIADD3 UR7, UPT, UPT, UR5, -UR4, URZ ;  /* 0x8000000405077290 */ /* 0x000fe4000fffe0ff */
[----:B------:R-:W-:Y:S02]  /*2ba0*/  UIADD3 UR4, UPT, UPT, -UR5, UR4, URZ ;  /* 0x0000000405047290 */ /* 0x000fe4000fffe1ff */
[----:B------:R-:W-:Y:S02]  /*2bb0*/  UIMAD UR31, UR7, UR18, UR31 ;  /* 0x00000012071f72a4 */ /* 0x000fe4000f8e021f */
[----:B------:R-:W-:-:S12]  /*2bc0*/  UIMAD UR37, UR4, UR10, UR37 ;  /* 0x0000000a042572a4 */ /* 0x000fd8000f8e0225 */
.L_x_42:
[----:B------:R-:W-:Y:S01]  /*2bd0*/  VIADD R11, R11, 0x1 ;  /* 0x000000010b0b7836 */ /* 0x000fe20000000000 */
[----:B------:R-:W-:Y:S01]  /*2be0*/  R2UR UR4, R88 ;  /* 0x00000000580472ca */ /* 0x000fe200000e0000 */
[----:B------:R-:W-:Y:S01]  /*2bf0*/  UIADD3 UR32, UPT, UPT, UR37, UR59, URZ ;  /* 0x0000003b25207290 */ /* 0x000fe2000fffe0ff */
[----:B------:R-:W-:Y:S02]  /*2c00*/  PLOP3.LUT P1, PT, PT, PT, PT, 0x80, 0x8 ;  /* 0x000000000008781c */ /* 0x000fe40003f2f070 */
[----:B------:R-:W-:-:S04]  /*2c10*/  ISETP.NE.AND P0, PT, R11, 0x2, PT ;  /* 0x000000020b00780c */ /* 0x000fc80003f05270 */
[----:B------:R-:W-:Y:S02]  /*2c20*/  SEL R3, RZ, 0x1, P0 ;  /* 0x00000001ff037807 */ /* 0x000fe40000000000 */
[----:B------:R-:W-:Y:S02]  /*2c30*/  SEL R11, R11, RZ, P0 ;  /* 0x000000ff0b0b7207 */ /* 0x000fe40000000000 */
[----:B------:R-:W-:Y:S01]  /*2c40*/  LOP3.LUT R10, R10, R3, RZ, 0x3c, !PT ;  /* 0x000000030a0a7212 */ /* 0x000fe200078e3cff */
[----:B------:R-:W-:Y:S01]  /*2c50*/  UIADD3 UR34, UPT, UPT, UR31, UR4, URZ ;  /* 0x000000041f227290 */ /* 0x000fe2000fffe0ff */
[----:B------:R-:W-:Y:S11]  /*2c60*/  BRA.U UP1, `(.L_x_43) ;  /* 0xfffffff101447547 */ /* 0x000ff6000b83ffff */
[----:B------:R-:W-:Y:S01]  /*2c70*/  UIADD3 UR13, UPT, UPT, UR13, 0x108, URZ ;  /* 0x000001080d0d7890 */ /* 0x000fe2000fffe0ff */
[----:B------:R-:W-:-:S03]  /*2c80*/  SHF.L.U32 R3, R12, 0x1f, RZ ;  /* 0x0000001f0c037819 */ /* 0x000fc600000006ff */
[----:B------:R-:W-:-:S09]  /*2c90*/  ULEA UR4, UR6, UR13, 0x3 ;  /* 0x0000000d06047291 */ /* 0x000fd2000f8e18ff */
[----:B------:R-:W2:Y:S02]  /*2ca0*/  SYNCS.PHASECHK.TRANS64.TRYWAIT P0, [UR4], R3 ;  /* 0x00000003ff0075a7 */ /* 0x000ea40008001104 */
[----:B--2---:R-:W-:Y:S05]  /*2cb0*/  @!P0 BRA `(.L_x_44) ;  /* 0x0000008400b48947 */ /* 0x004fea0003800000 */
.L_x_178:
[----:B------:R-:W-:-:S04]  /*2cc0*/  UIADD3 UR4, UPT, UPT, UR6, 0x1, URZ ;  /* 0x0000000106047890 */ /* 0x000fc8000fffe0ff */
[----:B------:R-:W-:-:S04]  /*2cd0*/  UISETP.NE.AND UP0, UPT, UR4, 0x21, UPT ;  /* 0x000000210400788c */ /* 0x000fc8000bf05270 */
[----:B------:R-:W-:Y:S02]  /*2ce0*/  USEL UR6, URZ, 0x1, UP0 ;  /* 0x00000001ff067887 */ /* 0x000fe40008000000 */
[----:B------:R-:W-:-:S04]  /*2cf0*/  USEL UR4, UR4, URZ, UP0 ;  /* 0x000000ff04047287 */ /* 0x000fc80008000000 */
[----:B------:R-:W-:Y:S01]  /*2d00*/  ULEA UR5, UR4, UR13, 0x3 ;  /* 0x0000000d04057291 */ /* 0x000fe2000f8e18ff */
[----:B------:R-:W-:-:S04]  /*2d10*/  LOP3.LUT R2, R12, UR6, RZ, 0x3c, !PT ;  /* 0x000000060c027c12 */ /* 0x000fc8000f8e3cff */
[----:B-1----:R-:W-:-:S04]  /*2d20*/  SHF.L.U32 R3, R2, 0x1f, RZ ;  /* 0x0000001f02037819 */ /* 0x002fc800000006ff */
[----:B------:R-:W1:Y:S02]  /*2d30*/  SYNCS.PHASECHK.TRANS64.TRYWAIT P0, [UR5], R3 ;  /* 0x00000003ff0075a7 */ /* 0x000e640008001105 */
[----:B-1----:R-:W-:Y:S05]  /*2d40*/  @!P0 BRA `(.L_x_45) ;  /* 0x0000008400a88947 */ /* 0x002fea0003800000 */
.L_x_180:
        /* <DEDUP_REMOVED lines=9> */
.L_x_182:
        /* <DEDUP_REMOVED lines=9> */
.L_x_184:
        /* <DEDUP_REMOVED lines=9> */
.L_x_186:
        /* <DEDUP_REMOVED lines=9> */
.L_x_188:
        /* <DEDUP_REMOVED lines=9> */
.L_x_190:
        /* <DEDUP_REMOVED lines=9> */
.L_x_192:
        /* <DEDUP_REMOVED lines=9> */
.L_x_194:
        /* <DEDUP_REMOVED lines=9> */
.L_x_196:
        /* <DEDUP_REMOVED lines=9> */
.L_x_198:
        /* <DEDUP_REMOVED lines=9> */
.L_x_200:
        /* <DEDUP_REMOVED lines=9> */
.L_x_202:
        /* <DEDUP_REMOVED lines=9> */
.L_x_204:
        /* <DEDUP_REMOVED lines=9> */
.L_x_206:
        /* <DEDUP_REMOVED lines=9> */
.L_x_208:
        /* <DEDUP_REMOVED lines=9> */
.L_x_210:
        /* <DEDUP_REMOVED lines=9> */
.L_x_212:
        /* <DEDUP_REMOVED lines=9> */
.L_x_214:
        /* <DEDUP_REMOVED lines=9> */
.L_x_216:
        /* <DEDUP_REMOVED lines=9> */
.L_x_218:
        /* <DEDUP_REMOVED lines=9> */
.L_x_220:
        /* <DEDUP_REMOVED lines=9> */
.L_x_222:
        /* <DEDUP_REMOVED lines=9> */
.L_x_224:
        /* <DEDUP_REMOVED lines=9> */
.L_x_226:
        /* <DEDUP_REMOVED lines=9> */
.L_x_228:
        /* <DEDUP_REMOVED lines=9> */
.L_x_230:
        /* <DEDUP_REMOVED lines=9> */
.L_x_232:
        /* <DEDUP_REMOVED lines=9> */
.L_x_234:
        /* <DEDUP_REMOVED lines=9> */
.L_x_236:
        /* <DEDUP_REMOVED lines=9> */
.L_x_238:
        /* <DEDUP_REMOVED lines=9> */
.L_x_240:
[----:B------:R-:W-:-:S04]  /*3e30*/  UIADD3 UR4, UPT, UPT, UR4, 0x1, URZ ;  /* 0x0000000104047890 */ /* 0x000fc8000fffe0ff */
[----:B------:R-:W-:-:S04]  /*3e40*/  UISETP.NE.AND UP0, UPT, UR4, 0x21, UPT ;  /* 0x000000210400788c */ /* 0x000fc8000bf05270 */
[----:B------:R-:W-:Y:S02]  /*3e50*/  USEL UR5, URZ, 0x1, UP0 ;  /* 0x00000001ff057887 */ /* 0x000fe40008000000 */
[----:B------:R-:W-:-:S04]  /*3e60*/  USEL UR4, UR4, URZ, UP0 ;  /* 0x000000ff04047287 */ /* 0x000fc80008000000 */
[----:B------:R-:W-:Y:S01]  /*3e70*/  ULEA UR4, UR4, UR13, 0x3 ;  /* 0x0000000d04047291 */ /* 0x000fe2000f8e18ff */
[----:B-1----:R-:W-:-:S04]  /*3e80*/  LOP3.LUT R3, R2, UR5, RZ, 0x3c, !PT ;  /* 0x0000000502037c12 */ /* 0x002fc8000f8e3cff */
[----:B------:R-:W-:Y:S01]  /*3e90*/  SHF.L.U32 R3, R3, 0x1f, RZ ;  /* 0x0000001f03037819 */ /* 0x000fe200000006ff */
[----:B------:R-:W-:-:S07]  /*3ea0*/  IMAD.U32 R0, RZ, RZ, UR4 ;  /* 0x00000004ff007e24 */ /* 0x000fce000f8e00ff */
.L_x_76:
[----:B-1----:R1:W2:Y:S02]  /*3eb0*/  SYNCS.PHASECHK.TRANS64.TRYWAIT P0, [R0+URZ], R3 ;  /* 0x00000003000075a7 */ /* 0x0022a400080011ff */
[----:B--2---:R-:W-:Y:S05]  /*3ec0*/  @!P0 NANOSLEEP.SYNCS 0x989680 ;  /* 0x009896800000895d */ /* 0x004fea0003900000 */
[----:B------:R-:W2:Y:S02]  /*3ed0*/  @!P0 SYNCS.PHASECHK.TRANS64 P0, [R0+URZ], R3 ;  /* 0x00000003000085a7 */ /* 0x000ea400080010ff */
[----:B--2---:R-:W-:Y:S05]  /*3ee0*/  @P0 EXIT ;  /* 0x000000000000094d */ /* 0x004fea0003800000 */
[----:B------:R-:W-:Y:S05]  /*3ef0*/  BRA `(.L_x_76) ;  /* 0xfffffffc00ec7947 */ /* 0x000fea000383ffff */
.L_x_23:
[----:B------:R-:W-:-:S04]  /*3f00*/  UISETP.NE.AND UP0, UPT, UR58, URZ, UPT ;  /* 0x000000ff3a00728c */ /* 0x000fc8000bf05270 */
[----:B------:R-:W-:-:S09]  /*3f10*/  UISETP.NE.OR UP0, UPT, UR20, 0x1, UP0 ;  /* 0x000000011400788c */ /* 0x000fd20008705670 */
[----:B------:R-:W-:Y:S05]  /*3f20*/  BRA.U UP0, `(.L_x_77) ;  /* 0x0000000500487547 */ /* 0x000fea000b800000 */
[----:B------:R-:W-:Y:S01]  /*3f30*/  ISETP.GE.U32.AND P2, PT, R0, 0x4, PT ;  /* 0x000000040000780c */ /* 0x000fe20003f46070 */
[----:B------:R-:W-:Y:S01]  /*3f40*/  IMAD.MOV.U32 R12, RZ, RZ, 0x1 ;  /* 0x00000001ff0c7424 */ /* 0x000fe200078e00ff */
[----:B------:R-:W-:Y:S02]  /*3f50*/  CS2R R10, SRZ ;  /* 0x00000000000a7805 */ /* 0x000fe4000001ff00 */
[----:B------:R-:W-:Y:S01]  /*3f60*/  CS2R R8, SRZ ;  /* 0x0000000000087805 */ /* 0x000fe2000001ff00 */
[----:B------:R-:W-:Y:S01]  /*3f70*/  UMOV UR4, 0x400 ;  /* 0x0000040000047882 */ /* 0x000fe20000000000 */
[----:B------:R-:W-:Y:S01]  /*3f80*/  UMOV UR5, URZ ;  /* 0x000000ff00057c82 */ /* 0x000fe20008000000 */
[----:B------:R-:W-:-:S12]  /*3f90*/  ULEA UR6, UR58, UR4, 0x18 ;  /* 0x000000043a067291 */ /* 0x000fd8000f8ec0ff */
.L_x_81:
[----:B------:R-:W-:Y:S02]  /*3fa0*/  LEA R2, R8, UR6, 0x3 ;  /* 0x0000000608027c11 */ /* 0x000fe4000f8e18ff */
[----:B------:R-:W-:-:S03]  /*3fb0*/  SHF.L.U32 R5, R9, 0x1f, RZ ;  /* 0x0000001f09057819 */ /* 0x000fc600000006ff */
[----:B------:R-:W-:Y:S01]  /*3fc0*/  VIADD R4, R2, 0x2d0 ;  /* 0x000002d002047836 */ /* 0x000fe20000000000 */
[----:B------:R-:W2:Y:S02]  /*3fd0*/  SYNCS.PHASECHK.TRANS64.TRYWAIT P0, [R2+URZ+0x2c0], R5 ;  /* 0x0002c005020075a7 */ /* 0x000ea400080011ff */
[----:B--2---:R-:W-:Y:S05]  /*3fe0*/  @!P0 BRA `(.L_x_78) ;  /* 0x0000007c00e88947 */ /* 0x004fea0003800000 */
.L_x_241:
[----:B------:R-:W-:Y:S01]  /*3ff0*/  ULEA UR4, UR5, UR6, 0x3 ;  /* 0x0000000605047291 */ /* 0x000fe2000f8e18ff */
[----:B------:R-:W-:Y:S02]  /*4000*/  PRMT R4, RZ, 0x654, R4 ;  /* 0x00000654ff047816 */ /* 0x000fe40000000004 */
[----:B--2---:R-:W-:Y:S01]  /*4010*/  SHF.L.U32 R5, R12, 0x1f, RZ ;  /* 0x0000001f0c057819 */ /* 0x004fe200000006ff */
[----:B------:R-:W-:Y:S01]  /*4020*/  UIADD3 UR7, UPT, UPT, UR4, 0x260, URZ ;  /* 0x0000026004077890 */ /* 0x000fe2000fffe0ff */
[----:B------:R2:W-:Y:S05]  /*4030*/  SYNCS.ARRIVE.TRANS64.RED.A1T0 RZ, [R4+URZ], RZ ;  /* 0x000000ff04ff79a7 */ /* 0x0005ea00081004ff */
[----:B------:R-:W-:Y:S01]  /*4040*/  IMAD.U32 R7, RZ, RZ, UR7 ;  /* 0x00000007ff077e24 */ /* 0x000fe2000f8e00ff */
[----:B------:R-:W3:Y:S04]  /*4050*/  SYNCS.PHASECHK.TRANS64.TRYWAIT P0, [UR4+0x270], R5 ;  /* 0x00027005ff0075a7 */ /* 0x000ee80008001104 */
[----:B------:R-:W-:Y:S01]  /*4060*/  PRMT R6, R0, 0x654, R7 ;  /* 0x0000065400067816 */ /* 0x000fe20000000007 */
[----:B--2---:R-:W-:Y:S01]  /*4070*/  @!P2 IMAD.MOV.U32 R4, RZ, RZ, 0x10 ;  /* 0x00000010ff04a424 */ /* 0x004fe200078e00ff */
[----:B---3--:R-:W-:Y:S06]  /*4080*/  @!P0 BRA `(.L_x_79) ;  /* 0x0000007c00d48947 */ /* 0x008fec0003800000 */
.L_x_243:
[----:B------:R-:W-:Y:S01]  /*4090*/  ULEA UR8, UR5, UR6, 0x4 ;  /* 0x0000000605087291 */ /* 0x000fe2000f8e20ff */
[----:B------:R-:W-:Y:S01]  /*40a0*/  SEL R3, R6, R3, !P2 ;  /* 0x0000000306037207 */ /* 0x000fe20005000000 */
[----:B------:R-:W-:Y:S01]  /*40b0*/  UIADD3 UR9, UPT, UPT, UR4, 0x260, URZ ;  /* 0x0000026004097890 */ /* 0x000fe2000fffe0ff */
[----:B--2---:R-:W-:Y:S01]  /*40c0*/  LEA R2, R11, UR6, 0x3 ;  /* 0x000000060b027c11 */ /* 0x004fe2000f8e18ff */
[----:B------:R-:W-:Y:S01]  /*40d0*/  UIADD3 UR8, UPT, UPT, UR8, 0x2f0, URZ ;  /* 0x000002f008087890 */ /* 0x000fe2000fffe0ff */
[----:B------:R-:W-:Y:S01]  /*40e0*/  SHF.L.U32 R5, R10, 0x1f, RZ ;  /* 0x0000001f0a057819 */ /* 0x000fe200000006ff */
[----:B------:R2:W-:Y:S01]  /*40f0*/  @!P2 SYNCS.ARRIVE.TRANS64.RED RZ, [R3+URZ], R4 ;  /* 0x0000000403ffa9a7 */ /* 0x0005e200080004ff */
[----:B------:R-:W-:Y:S01]  /*4100*/  UIADD3 UR4, UPT, UPT, UR5, 0x1, URZ ;  /* 0x0000000105047890 */ /* 0x000fe2000fffe0ff */
[----:B------:R-:W-:-:S03]  /*4110*/  VIADD R8, R8, 0x1 ;  /* 0x0000000108087836 */ /* 0x000fc60000000000 */
[----:B------:R-:W-:Y:S02]  /*4120*/  UISETP.NE.AND UP0, UPT, UR4, 0x2, UPT ;  /* 0x000000020400788c */ /* 0x000fe4000bf05270 */
[----:B------:R-:W-:Y:S06]  /*4130*/  UGETNEXTWORKID.BROADCAST [UR8], [UR9] ;  /* 0x00000000080073ca */ /* 0x000fec0008000100 */
[----:B------:R-:W-:Y:S01]  /*4140*/  USEL UR7, URZ, 0x1, UP0 ;  /* 0x00000001ff077887 */ /* 0x000fe20008000000 */
[----:B------:R-:W-:Y:S01]  /*4150*/  ISETP.NE.AND P0, PT, R8, 0x2, PT ;  /* 0x000000020800780c */ /* 0x000fe20003f05270 */
[----:B------:R-:W-:Y:S01]  /*4160*/  USEL UR5, UR4, URZ, UP0 ;  /* 0x000000ff04057287 */ /* 0x000fe20008000000 */
[----:B------:R-:W3:Y:S03]  /*4170*/  SYNCS.PHASECHK.TRANS64.TRYWAIT P1, [R2+URZ+0x260], R5 ;  /* 0x00026005020075a7 */ /* 0x000ee600080211ff */
[----:B------:R-:W-:Y:S01]  /*4180*/  LOP3.LUT R12, R12, UR7, RZ, 0x3c, !PT ;  /* 0x000000070c0c7c12 */ /* 0x000fe2000f8e3cff */
[----:B--23--:R-:W-:Y:S07]  /*4190*/  @!P1 BRA `(.L_x_80) ;  /* 0x0000007c00a89947 */ /* 0x00cfee0003800000 */
.L_x_244:
[C---:B------:R-:W-:Y:S01]  /*41a0*/  LEA R4, R11.reuse, UR6, 0x4 ;  /* 0x000000060b047c11 */ /* 0x040fe2000f8e20ff */
[----:B--2---:R-:W-:Y:S01]  /*41b0*/  VIADD R2, R2, 0x270 ;  /* 0x0000027002027836 */ /* 0x004fe20000000000 */
[----:B------:R-:W-:Y:S01]  /*41c0*/  SEL R8, R8, RZ, P0 ;  /* 0x000000ff08087207 */ /* 0x000fe20000000000 */
[----:B------:R-:W-:-:S03]  /*41d0*/  VIADD R11, R11, 0x1 ;  /* 0x000000010b0b7836 */ /* 0x000fc60000000000 */
[----:B------:R-:W2:Y:S01]  /*41e0*/  LDS.128 R4, [R4+0x2f0] ;  /* 0x0002f00004047984 */ /* 0x000ea20000000c00 */
[----:B------:R-:W-:Y:S02]  /*41f0*/  PRMT R2, RZ, 0x654, R2 ;  /* 0x00000654ff027816 */ /* 0x000fe40000000002 */
[C---:B------:R-:W-:Y:S01]  /*4200*/  ISETP.NE.AND P1, PT, R11.reuse, 0x2, PT ;  /* 0x000000020b00780c */ /* 0x040fe20003f25270 */
[----:B------:R-:W-:Y:S01]  /*4210*/  @!PT LDS RZ, [RZ] ;  /* 0x00000000fffff984 */ /* 0x000fe20000000800 */
[----:B------:R-:W-:Y:S01]  /*4220*/  @!PT LDS RZ, [RZ] ;  /* 0x00000000fffff984 */ /* 0x000fe20000000800 */
[----:B------:R-:W-:Y:S01]  /*4230*/  @!PT LDS RZ, [RZ] ;  /* 0x00000000fffff984 */ /* 0x000fe20000000800 */
[----:B------:R-:W-:Y:S01]  /*4240*/  @!PT LDS RZ, [RZ] ;  /* 0x00000000fffff984 */ /* 0x000fe20000000800 */
[----:B------:R3:W-:Y:S06]  /*4250*/  MEMBAR.ALL.CTA ;  /* 0x0000000000007992 */ /* 0x0007ec0000008000 */
[----:B---3--:R-:W3:Y:S01]  /*4260*/  FENCE.VIEW.ASYNC.S ;  /* 0x00000000000073c6 */ /* 0x008ee20000000000 */
[----:B------:R-:W-:Y:S01]  /*4270*/  SEL R11, R11, RZ, P1 ;  /* 0x000000ff0b0b7207 */ /* 0x000fe20000800000 */
[----:B---3--:R3:W-:Y:S01]  /*4280*/  SYNCS.ARRIVE.TRANS64.RED.A1T0 RZ, [R2+URZ], RZ ;  /* 0x000000ff02ff79a7 */ /* 0x0087e200081004ff */
[----:B--2---:R-:W-:-:S02]  /*4290*/  LOP3.LUT P3, RZ, R6, 0x1, RZ, 0xc0, !PT ;  /* 0x0000000106ff7812 */ /* 0x004fc4000786c0ff */
[----:B------:R-:W-:-:S04]  /*42a0*/  SEL R5, RZ, 0x1, P1 ;  /* 0x00000001ff057807 */ /* 0x000fc80000800000 */
[----:B------:R-:W-:Y:S02]  /*42b0*/  LOP3.LUT R10, R10, R5, RZ, 0x3c, !PT ;  /* 0x000000050a0a7212 */ /* 0x000fe400078e3cff */
[----:B---3--:R-:W-:-:S04]  /*42c0*/  SEL R2, RZ, 0x1, P0 ;  /* 0x00000001ff027807 */ /* 0x008fc80000000000 */
[----:B------:R-:W-:Y:S01]  /*42d0*/  LOP3.LUT R9, R9, R2, RZ, 0x3c, !PT ;  /* 0x0000000209097212 */ /* 0x000fe200078e3cff */
[----:B------:R-:W-:Y:S06]  /*42e0*/  @P3 BRA `(.L_x_81) ;  /* 0xfffffffc002c3947 */ /* 0x000fec000383ffff */
[----:B------:R-:W-:Y:S01]  /*42f0*/  ULEA UR4, UR5, UR6, 0x3 ;  /* 0x0000000605047291 */ /* 0x000fe2000f8e18ff */
[----:B------:R-:W-:-:S08]  /*4300*/  SHF.L.U32 R3, R12, 0x1f, RZ ;  /* 0x0000001f0c037819 */ /* 0x000fd000000006ff */
[----:B------:R-:W2:Y:S02]  /*4310*/  SYNCS.PHASECHK.TRANS64 P0, [UR4+0x270], R3 ;  /* 0x00027003ff0075a7 */ /* 0x000ea40008001004 */
[----:B--2---:R-:W-:Y:S05]  /*4320*/  @P0 BRA `(.L_x_82) ;  /* 0x0000000000080947 */ /* 0x004fea0003800000 */
[----:B------:R-:W2:Y:S02]  /*4330*/  SYNCS.PHASECHK.TRANS64.TRYWAIT P0, [UR4+0x270], R3 ;  /* 0x00027003ff0075a7 */ /* 0x000ea40008001104 */
[----:B--2---:R-:W-:Y:S05]  /*4340*/  @!P0 BRA `(.L_x_83) ;  /* 0x0000007c00508947 */ /* 0x004fea0003800000 */
.L_x_82:
[----:B------:R-:W-:-:S04]  /*4350*/  UIADD3 UR7, UPT, UPT, UR5, 0x1, URZ ;  /* 0x0000000105077890 */ /* 0x000fc8000fffe0ff */
[----:B------:R-:W-:-:S04]  /*4360*/  UISETP.NE.AND UP0, UPT, UR7, 0x2, UPT ;  /* 0x000000020700788c */ /* 0x000fc8000bf05270 */
[----:B------:R-:W-:Y:S02]  /*4370*/  USEL UR8, URZ, 0x1, UP0 ;  /* 0x00000001ff087887 */ /* 0x000fe40008000000 */
[----:B------:R-:W-:-:S04]  /*4380*/  USEL UR7, UR7, URZ, UP0 ;  /* 0x000000ff07077287 */ /* 0x000fc80008000000 */
[----:B------:R-:W-:Y:S01]  /*4390*/  ULEA UR7, UR7, UR6, 0x3 ;  /* 0x0000000607077291 */ /* 0x000fe2000f8e18ff */
[----:B--2---:R-:W-:-:S04]  /*43a0*/  LOP3.LUT R3, R12, UR8, RZ, 0x3c, !PT ;  /* 0x000000080c037c12 */ /* 0x004fc8000f8e3cff */
[----:B------:R-:W-:-:S04]  /*43b0*/  SHF.L.U32 R0, R3, 0x1f, RZ ;  /* 0x0000001f03007819 */ /* 0x000fc800000006ff */
[----:B------:R-:W2:Y:S02]  /*43c0*/  SYNCS.PHASECHK.TRANS64 P0, [UR7+0x270], R0 ;  /* 0x00027000ff0075a7 */ /* 0x000ea40008001007 */
[----:B-12---:R-:W-:Y:S05]  /*43d0*/  @P0 EXIT ;  /* 0x000000000000094d */ /* 0x006fea0003800000 */
[----:B------:R-:W-:Y:S02]  /*43e0*/  SHF.L.U32 R3, R3, 0x1f, RZ ;  /* 0x0000001f03037819 */ /* 0x000fe400000006ff */
[----:B------:R-:W-:-:S07]  /*43f0*/  MOV R0, UR7 ;  /* 0x0000000700007c02 */ /* 0x000fce0008000f00 */
.L_x_84:
[----:B-1----:R1:W2:Y:S02]  /*4400*/  SYNCS.PHASECHK.TRANS64.TRYWAIT P0, [R0+URZ+0x270], R3 ;  /* 0x00027003000075a7 */ /* 0x0022a400080011ff */
[----:B--2---:R-:W-:Y:S05]  /*4410*/  @!P0 NANOSLEEP.SYNCS 0x989680 ;  /* 0x009896800000895d */ /* 0x004fea0003900000 */
[----:B------:R-:W2:Y:S02]  /*4420*/  @!P0 SYNCS.PHASECHK.TRANS64 P0, [R0+URZ+0x270], R3 ;  /* 0x00027003000085a7 */ /* 0x000ea400080010ff */
[----:B--2---:R-:W-:Y:S05]  /*4430*/  @P0 EXIT ;  /* 0x000000000000094d */ /* 0x004fea0003800000 */
[----:B------:R-:W-:Y:S05]  /*4440*/  BRA `(.L_x_84) ;  /* 0xfffffffc00ec7947 */ /* 0x000fea000383ffff */
.L_x_77:
[----:B------:R-:W-:Y:S05]  /*4450*/  BRA.U UP5, `(.L_x_85) ;  /* 0x0000001105847547 */ /* 0x000fea000b800000 */
[----:B------:R-:W-:Y:S01]  /*4460*/  UMOV UR4, 0x40 ;  /* 0x0000004000047882 */ /* 0x000fe20000000000 */
[----:B------:R-:W-:Y:S01]  /*4470*/  NOP ;  /* 0x0000000000007918 */ /* 0x000fe20000000000 */
[----:B------:R-:W-:Y:S01]  /*4480*/  ULEA UR5, UR58, UR4, 0x18 ;  /* 0x000000043a057291 */ /* 0x000fe2000f8ec0ff */
[----:B------:R-:W-:Y:S02]  /*4490*/  UMOV UR6, 0x400 ;  /* 0x0000040000067882 */ /* 0x000fe40000000000 */
[----:B------:R-:W-:-:S06]  /*44a0*/  ULEA UR6, UR58, UR6, 0x18 ;  /* 0x000000063a067291 */ /* 0x000fcc000f8ec0ff */
[----:B------:R-:W2:Y:S02]  /*44b0*/  LDS.U8 R0, [UR5+0x1c] ;  /* 0x00001c05ff007984 */ /* 0x000ea40008000000 */
[----:B--2---:R-:W-:-:S13]  /*44c0*/  ISETP.NE.AND P0, PT, R0, RZ, PT ;  /* 0x000000ff0000720c */ /* 0x004fda0003f05270 */
[----:B------:R-:W-:Y:S05]  /*44d0*/  @P0 BRA `(.L_x_86) ;  /* 0x0000000400080947 */ /* 0x000fea0003800000 */
[----:B------:R-:W-:Y:S02]  /*44e0*/  UISETP.NE.U32.AND UP1, UPT, UR27, 0x1, UPT ;  /* 0x000000011b00788c */ /* 0x000fe4000bf25070 */
[----:B------:R-:W-:-:S07]  /*44f0*/  UIADD3 UR7, UPT, UPT, UR5, 0x8, URZ ;  /* 0x0000000805077890 */ /* 0x000fce000fffe0ff */
[----:B------:R-:W-:Y:S05]  /*4500*/  BRA.U !UP1, `(.L_x_87) ;  /* 0x00000001099c7547 */ /* 0x000fea000b800000 */
[----:B------:R-:W-:Y:S01]  /*4510*/  ELECT P0, URZ, PT ;  /* 0x0000000000ff782f */ /* 0x000fe20003800000 */
[----:B------:R-:W-:-:S12]  /*4520*/  BSSY B0, `(.L_x_87) ;  /* 0x0000025000007945 */ /* 0x000fd80003800000 */
[----:B------:R-:W-:Y:S05]  /*4530*/  @!P0 BRA `(.L_x_88) ;  /* 0x00000000008c8947 */ /* 0x000fea0003800000 */
[----:B------:R-:W-:-:S05]  /*4540*/  UMOV UR4, 0x10 ;  /* 0x0000001000047882 */ /* 0x000fca0000000000 */
[----:B------:R-:W-:Y:S04]  /*4550*/  DEPBAR.LE SB2, 0x36 ;  /* 0x0000ad800000791a */ /* 0x000fe80000000000 */
[----:B------:R-:W2:Y:S02]  /*4560*/  UTCATOMSWS.2CTA.FIND_AND_SET.ALIGN UP0, UR4, UR4 ;  /* 0x00000004000475e3 */ /* 0x000ea40008200800 */
[----:B--2---:R-:W-:Y:S01]  /*4570*/  MOV R11, UR4 ;  /* 0x00000004000b7c02 */ /* 0x004fe20008000f00 */
[----:B------:R-:W-:Y:S06]  /*4580*/  BRA.U UP0, `(.L_x_89) ;  /* 0x0000000100187547 */ /* 0x000fec000b800000 */
.L_x_90:
[----:B------:R-:W-:Y:S05]  /*4590*/  NANOSLEEP 0x64 ;  /* 0x000000640000795d */ /* 0x000fea0003800000 */
[----:B------:R-:W-:-:S05]  /*45a0*/  UMOV UR4, 0x10 ;  /* 0x0000001000047882 */ /* 0x000fca0000000000 */
[----:B------:R-:W-:Y:S04]  /*45b0*/  DEPBAR.LE SB2, 0x36 ;  /* 0x0000ad800000791a */ /* 0x000fe80000000000 */
[----:B------:R-:W2:Y:S02]  /*45c0*/  UTCATOMSWS.2CTA.FIND_AND_SET.ALIGN UP0, UR4, UR4 ;  /* 0x00000004000475e3 */ /* 0x000ea40008200800 */
[----:B--2---:R-:W-:Y:S01]  /*45d0*/  MOV R11, UR4 ;  /* 0x00000004000b7c02 */ /* 0x004fe20008000f00 */
[----:B------:R-:W-:Y:S05]  /*45e0*/  BRA.U !UP0, `(.L_x_90) ;  /* 0xfffffffd08e87547 */ /* 0x000fea000b83ffff */
.L_x_89:
[----:B------:R-:W2:Y:S01]  /*45f0*/  LDS R7, [UR5+0x10] ;  /* 0x00001005ff077984 */ /* 0x000ea20008000800 */
[----:B------:R-:W-:Y:S01]  /*4600*/  IMAD.U32 R5, RZ, RZ, UR6 ;  /* 0x00000006ff057e24 */ /* 0x000fe2000f8e00ff */
[----:B------:R-:W-:-:S03]  /*4610*/  MOV R4, UR29 ;  /* 0x0000001d00047c02 */ /* 0x000fc60008000f00 */
[----:B------:R-:W-:Y:S01]  /*4620*/  VIADD R5, R5, 0x310 ;  /* 0x0000031005057836 */ /* 0x000fe20000000000 */
[----:B--2---:R-:W-:-:S04]  /*4630*/  SHF.L.U32 R7, R7, 0x1f, RZ ;  /* 0x0000001f07077819 */ /* 0x004fc800000006ff */
[----:B------:R-:W2:Y:S02]  /*4640*/  SYNCS.PHASECHK.TRANS64.TRYWAIT P0, [UR5+0x8], R7 ;  /* 0x00000807ff0075a7 */ /* 0x000ea40008001105 */
[----:B--2---:R-:W-:Y:S05]  /*4650*/  @P0 BRA `(.L_x_91) ;  /* 0x0000000000080947 */ /* 0x004fea0003800000 */
[----:B------:R-:W2:Y:S02]  /*4660*/  SYNCS.PHASECHK.TRANS64.TRYWAIT P0, [UR5+0x8], R7 ;  /* 0x00000807ff0075a7 */ /* 0x000ea40008001105 */
[----:B--2---:R-:W-:Y:S05]  /*4670*/  @!P0 BRA `(.L_x_92) ;  /* 0x00000078009c8947 */ /* 0x004fea0003800000 */
.L_x_91:
[----:B--2---:R-:W-:Y:S01]  /*4680*/  HFMA2 R0, -RZ, RZ, 0, 5.9604644775390625e-08 ;  /* 0x00000001ff007431 */ /* 0x004fe200000001ff */
[----:B------:R-:W-:Y:S01]  /*4690*/  UPRMT UR4, UR29, 0x654, UR7 ;  /* 0x000006541d047896 */ /* 0x000fe20008000007 */
[----:B------:R-:W-:Y:S01]  /*46a0*/  IMAD.MOV.U32 R8, RZ, RZ, 0xffff ;  /* 0x0000ffffff087424 */ /* 0x000fe200078e00ff */
[----:B------:R-:W-:Y:S01]  /*46b0*/  PRMT R4, R4, 0x654, R5 ;  /* 0x0000065404047816 */ /* 0x000fe20000000005 */
[----:B------:R-:W-:Y:S02]  /*46c0*/  IMAD.MOV.U32 R6, RZ, RZ, 0x4 ;  /* 0x00000004ff067424 */ /* 0x000fe400078e00ff */
[----:B------:R-:W-:Y:S01]  /*46d0*/  IMAD.SHL.U32 R9, R11, 0x20, RZ ;  /* 0x000000200b097824 */ /* 0x000fe200078e00ff */
[----:B------:R-:W-:Y:S02]  /*46e0*/  MOV R5, UR4 ;  /* 0x0000000400057c02 */ /* 0x000fe40008000f00 */
[-C--:B------:R-:W-:Y:S01]  /*46f0*/  SHF.L.U32 R8, R8, R11.reuse, RZ ;  /* 0x0000000b08087219 */ /* 0x080fe200000006ff */
[----:B------:R2:W-:Y:S01]  /*4700*/  SYNCS.ARRIVE.TRANS64.RED RZ, [UR4], R6 ;  /* 0x00000006ffff79a7 */ /* 0x0005e20008000404 */
[----:B------:R-:W-:Y:S01]  /*4710*/  SHF.L.U32 R7, R0, R11, RZ ;  /* 0x0000000b00077219 */ /* 0x000fe200000006ff */
[----:B------:R2:W-:Y:S04]  /*4720*/  STS [UR6+0x310], R9 ;  /* 0x00031009ff007988 */ /* 0x0005e80008000806 */
[----:B------:R2:W-:Y:S04]  /*4730*/  STAS [R4.64], R11 ;  /* 0x0000000b04007dbd */ /* 0x0005e8000c0008ff */
[----:B------:R2:W-:Y:S04]  /*4740*/  ATOMS.OR RZ, [UR5+0x14], R8 ;  /* 0x00001408ffff798c */ /* 0x0005e8000b000005 */
[----:B------:R2:W-:Y:S04]  /*4750*/  ATOMS.OR RZ, [UR5+0x18], R7 ;  /* 0x00001807ffff798c */ /* 0x0005e8000b000005 */
[----:B------:R2:W-:Y:S02]  /*4760*/  ATOMS.XOR RZ, [UR5+0x10], R0 ;  /* 0x00001000ffff798c */ /* 0x0005e4000b800005 */
.L_x_88:
[----:B-1----:R-:W-:Y:S05]  /*4770*/  BSYNC B0 ;  /* 0x0000000000007941 */ /* 0x002fea0003800000 */
.L_x_87:
[----:B------:R-:W-:Y:S05]  /*4780*/  BRA.U UP1, `(.L_x_93) ;  /* 0x00000001016c7547 */ /* 0x000fea000b800000 */
[----:B------:R-:W-:-:S03]  /*4790*/  UMOV UR4, 0xffffffff ;  /* 0xffffffff00047882 */ /* 0x000fc60000000000 */
[----:B------:R-:W-:Y:S05]  /*47a0*/  BRA.DIV UR4, `(.L_x_94) ;  /* 0x0000007a04687947 */ /* 0x000fea000b800000 */
[----:B------:R-:W-:-:S13]  /*47b0*/  ELECT P6, URZ, PT ;  /* 0x0000000000ff782f */ /* 0x000fda00038c0000 */
.L_x_248:
[----:B------:R-:W-:Y:S05]  /*47c0*/  @!P6 BRA `(.L_x_93) ;  /* 0x00000000005ce947 */ /* 0x000fea0003800000 */
[----:B--2---:R-:W2:Y:S02]  /*47d0*/  LDS R5, [UR5+0x10] ;  /* 0x00001005ff057984 */ /* 0x004ea40008000800 */
[----:B--2---:R-:W-:-:S04]  /*47e0*/  SHF.L.U32 R5, R5, 0x1f, RZ ;  /* 0x0000001f05057819 */ /* 0x004fc800000006ff */
[----:B------:R-:W2:Y:S02]  /*47f0*/  SYNCS.PHASECHK.TRANS64.TRYWAIT P0, [UR5+0x8], R5 ;  /* 0x00000805ff0075a7 */ /* 0x000ea40008001105 */
[----:B--2---:R-:W-:Y:S05]  /*4800*/  @P0 BRA `(.L_x_95) ;  /* 0x0000000000080947 */ /* 0x004fea0003800000 */
[----:B------:R-:W2:Y:S02]  /*4810*/  SYNCS.PHASECHK.TRANS64.TRYWAIT P0, [UR5+0x8], R5 ;  /* 0x00000805ff0075a7 */ /* 0x000ea40008001105 */
[----:B--2---:R-:W-:Y:S05]  /*4820*/  @!P0 BRA `(.L_x_96) ;  /* 0x0000007800688947 */ /* 0x004fea0003800000 */
.L_x_95:
[----:B------:R-:W3:Y:S01]  /*4830*/  LDS R7, [UR6+0x310] ;  /* 0x00031006ff077984 */ /* 0x000ee20008000800 */
[----:B--2---:R-:W-:Y:S02]  /*4840*/  HFMA2 R0, -RZ, RZ, 0, 5.9604644775390625e-08 ;  /* 0x00000001ff007431 */ /* 0x004fe400000001ff */
[----:B------:R-:W-:Y:S01]  /*4850*/  IMAD.MOV.U32 R4, RZ, RZ, 0xffff ;  /* 0x0000ffffff047424 */ /* 0x000fe200078e00ff */
[----:B------:R-:W-:Y:S01]  /*4860*/  UPRMT UR4, UR29, 0x654, UR7 ;  /* 0x000006541d047896 */ /* 0x000fe20008000007 */
[----:B---3--:R-:W-:-:S03]  /*4870*/  IMAD.SHL.U32 R5, R7, 0x20, RZ ;  /* 0x0000002007057824 */ /* 0x008fc600078e00ff */
[-C--:B------:R-:W-:Y:S02]  /*4880*/  SHF.L.U32 R4, R4, R7.reuse, RZ ;  /* 0x0000000704047219 */ /* 0x080fe400000006ff */
[----:B------:R-:W-:Y:S01]  /*4890*/  SHF.L.U32 R7, R0, R7, RZ ;  /* 0x0000000700077219 */ /* 0x000fe200000006ff */
[----:B------:R3:W-:Y:S04]  /*48a0*/  STS [UR6+0x310], R5 ;  /* 0x00031005ff007988 */ /* 0x0007e80008000806 */
[----:B------:R3:W-:Y:S04]  /*48b0*/  ATOMS.OR RZ, [UR5+0x14], R4 ;  /* 0x00001404ffff798c */ /* 0x0007e8000b000005 */
[----:B------:R3:W-:Y:S01]  /*48c0*/  ATOMS.OR RZ, [UR5+0x18], R7 ;  /* 0x00001807ffff798c */ /* 0x0007e2000b000005 */
[----:B------:R-:W-:Y:S03]  /*48d0*/  SYNCS.ARRIVE.TRANS64.RED.A1T0 RZ, [UR4], RZ ;  /* 0x000000ffffff79a7 */ /* 0x000fe60008100404 */
[----:B------:R3:W-:Y:S01]  /*48e0*/  ATOMS.XOR RZ, [UR5+0x10], R0 ;  /* 0x00001000ffff798c */ /* 0x0007e2000b800005 */
[----:B------:R-:W-:Y:S05]  /*48f0*/  BRA `(.L_x_93) ;  /* 0x0000000000107947 */ /* 0x000fea0003800000 */
.L_x_86:
[----:B------:R-:W-:Y:S02]  /*4900*/  MOV R0, 0xffffffff ;  /* 0xffffffff00007802 */ /* 0x000fe40000000f00 */
[----:B------:R-:W-:-:S03]  /*4910*/  MOV R4, 0x4940 ;  /* 0x0000494000047802 */ /* 0x000fc60000000f00 */
[----:B------:R2:W-:Y:S04]  /*4920*/  STS [UR6+0x310], R0 ;  /* 0x00031000ff007988 */ /* 0x0005e80008000806 */
[----:B-12--5:R-:W-:Y:S05]  /*4930*/  CALL.REL.NOINC `($__internal_1_$__cuda_sm10x_tcgen05_guardrail_trap_phase_invalid_during_alloc) ;  /* 0x0000008000387944 */ /* 0x026fea0003c00000 */
.L_x_93:
[----:B------:R-:W-:Y:S05]  /*4940*/  WARPSYNC.ALL ;  /* 0x0000000000007948 */ /* 0x000fea0003800000 */
[----:B------:R-:W4:Y:S01]  /*4950*/  S2UR UR4, SR_CgaCtaId ;  /* 0x00000000000479c3 */ /* 0x000f220000008800 */
[----:B------:R-:W-:Y:S01]  /*4960*/  UMOV UR13, 0x400 ;  /* 0x00000400000d7882 */ /* 0x000fe20000000000 */
[----:B------:R-:W-:-:S06]  /*4970*/  NOP ;  /* 0x0000000000007918 */ /* 0x000fcc0000000000 */
[----:B------:R-:W-:Y:S06]  /*4980*/  BAR.ARV 0x6, 0xa0 ;  /* 0x0182800000007b1d */ /* 0x000fec0000002000 */
[----:B------:R-:W1:Y:S01]  /*4990*/  LDCU UR6, c[0x0][0x38c] ;  /* 0x00007180ff0677ac */ /* 0x000e620008000800 */
[----:B------:R-:W-:Y:S01]  /*49a0*/  LOP3.LUT R3, R3, 0xffff, RZ, 0xc0, !PT ;  /* 0x0000ffff03037812 */ /* 0x000fe200078ec0ff */
[----:B--2---:R-:W-:Y:S01]  /*49b0*/  IMAD.MOV.U32 R9, RZ, RZ, 0x1 ;  /* 0x00000001ff097424 */ /* 0x004fe200078e00ff */
[----:B------:R-:W-:Y:S01]  /*49c0*/  LOP3.LUT R2, R2, 0xffff, RZ, 0xc0, !PT ;  /* 0x0000ffff02027812 */ /* 0x000fe200078ec0ff */
[----:B------:R-:W-:Y:S01]  /*49d0*/  IMAD.MOV.U32 R8, RZ, RZ, RZ ;  /* 0x000000ffff087224 */ /* 0x000fe200078e00ff */
[----:B------:R-:W-:Y:S01]  /*49e0*/  R2UR UR16, R3 ;  /* 0x00000000031072ca */ /* 0x000fe200000e0000 */
[----:B------:R-:W-:Y:S01]  /*49f0*/  UMOV UR20, URZ ;  /* 0x000000ff00147c82 */ /* 0x000fe20008000000 */
[----:B------:R-:W-:-:S02]  /*4a00*/  R2UR UR24, R2 ;  /* 0x00000000021872ca */ /* 0x000fc400000e0000 */
[----:B------:R-:W-:Y:S01]  /*4a10*/  CS2R R2, SRZ ;  /* 0x0000000000027805 */ /* 0x000fe2000001ff00 */
[----:B------:R-:W-:Y:S01]  /*4a20*/  UMOV UR10, URZ ;  /* 0x000000ff000a7c82 */ /* 0x000fe20008000000 */
[----:B----4-:R-:W-:Y:S02]  /*4a30*/  ULEA UR13, UR4, UR13, 0x18 ;  /* 0x0000000d040d7291 */ /* 0x010fe4000f8ec0ff */
[----:B------:R-:W-:Y:S02]  /*4a40*/  UISETP.NE.AND UP3, UPT, UR27, URZ, UPT ;  /* 0x000000ff1b00728c */ /* 0x000fe4000bf65270 */
[----:B------:R-:W-:Y:S02]  /*4a50*/  UIADD3 UR5, UPT, UPT, UR13, 0x6500, URZ ;  /* 0x000065000d057890 */ /* 0x000fe4000fffe0ff */
[----:B------:R-:W-:Y:S02]  /*4a60*/  UIADD3 UR4, UPT, UPT, UR13, 0x16d00, URZ ;  /* 0x00016d000d047890 */ /* 0x000fe4000fffe0ff */
[----:B-1----:R-:W-:Y:S01]  /*4a70*/  UIADD3 UR6, UPT, UPT, UR6, 0x1f, URZ ;  /* 0x0000001f06067890 */ /* 0x002fe2000fffe0ff */
[----:B---3--:R-:W1:Y:S01]  /*4a80*/  LDS R0, [UR13+0x310] ;  /* 0x0003100dff007984 */ /* 0x008e620008000800 */
[----:B------:R-:W-:-:S02]  /*4a90*/  USHF.R.U32.HI UR5, URZ, 0x4, UR5 ;  /* 0x00000004ff057899 */ /* 0x000fc40008011605 */
[----:B------:R-:W-:Y:S02]  /*4aa0*/  USHF.R.S32.HI UR21, URZ, 0x1f, UR6 ;  /* 0x0000001fff157899 */ /* 0x000fe40008011406 */
[----:B------:R-:W-:Y:S02]  /*4ab0*/  USHF.R.U32.HI UR4, URZ, 0x4, UR4 ;  /* 0x00000004ff047899 */ /* 0x000fe40008011604 */
[----:B------:R-:W-:Y:S02]  /*4ac0*/  ULEA.HI UR21, UR21, UR6, URZ, 0x5 ;  /* 0x0000000615157291 */ /* 0x000fe4000f8f28ff */
[----:B------:R-:W-:Y:S02]  /*4ad0*/  ULOP3.LUT UR5, UR5, 0x3fff, URZ, 0xc0, !UPT ;  /* 0x00003fff05057892 */ /* 0x000fe4000f8ec0ff */
[----:B------:R-:W-:Y:S02]  /*4ae0*/  USHF.R.S32.HI UR21, URZ, 0x5, UR21 ;  /* 0x00000005ff157899 */ /* 0x000fe40008011415 */
[----:B------:R-:W-:-:S02]  /*4af0*/  ULOP3.LUT UR18, UR4, 0x3fff, URZ, 0xc0, !UPT ;  /* 0x00003fff04127892 */ /* 0x000fc4000f8ec0ff */
[----:B------:R-:W-:Y:S02]  /*4b00*/  UISETP.LT.AND UP0, UPT, UR21, 0x1, UPT ;  /* 0x000000011500788c */ /* 0x000fe4000bf01270 */
[----:B------:R-:W-:Y:S02]  /*4b10*/  ULOP3.LUT UR17, UR5, 0x10000, URZ, 0xfc, !UPT ;  /* 0x0001000005117892 */ /* 0x000fe4000f8efcff */
[----:B------:R-:W-:Y:S02]  /*4b20*/  ULOP3.LUT UR18, UR18, 0x10000, URZ, 0xfc, !UPT ;  /* 0x0001000012127892 */ /* 0x000fe4000f8efcff */
[----:B------:R-:W-:Y:S01]  /*4b30*/  USEL UR25, UR21, 0x1, !UP0 ;  /* 0x0000000115197887 */ /* 0x000fe2000c000000 */
[----:B------:R-:W-:Y:S01]  /*4b40*/  UMOV UR11, URZ ;  /* 0x000000ff000b7c82 */ /* 0x000fe20008000000 */
[----:B------:R-:W-:Y:S01]  /*4b50*/  UMOV UR22, 0x0 ;  /* 0x0000000000167882 */ /* 0x000fe20000000000 */
[----:B------:R-:W-:Y:S01]  /*4b60*/  UMOV UR23, 0x8400490 ;  /* 0x0840049000177882 */ /* 0x000fe20000000000 */
[----:B-1----:R-:W-:-:S15]  /*4b70*/  R2UR UR26, R0 ;  /* 0x00000000001a72ca */ /* 0x002fde00000e0000 */
.L_x_104:
[C---:B------:R-:W-:Y:S02]  /*4b80*/  LEA R0, R8.reuse, UR13, 0x3 ;  /* 0x0000000d08007c11 */ /* 0x040fe4000f8e18ff */
[----:B------:R-:W-:Y:S02]  /*4b90*/  SHF.L.U32 R5, R3, 0x1f, RZ ;  /* 0x0000001f03057819 */ /* 0x000fe400000006ff */
[----:B------:R-:W-:Y:S02]  /*4ba0*/  LEA R4, R8, UR13, 0x4 ;  /* 0x0000000d08047c11 */ /* 0x000fe4000f8e20ff */
[----:B------:R-:W1:Y:S02]  /*4bb0*/  SYNCS.PHASECHK.TRANS64.TRYWAIT P0, [R0+URZ+0x260], R5 ;  /* 0x00026005000075a7 */ /* 0x000e6400080011ff */
[----:B-1-3--:R-:W-:Y:S05]  /*4bc0*/  @!P0 BRA `(.L_x_97) ;  /* 0x0000007400988947 */ /* 0x00afea0003800000 */
.L_x_249:
[----:B-1----:R-:W1:Y:S01]  /*4bd0*/  LDS.128 R4, [R4+0x2f0] ;  /* 0x0002f00004047984 */ /* 0x002e620000000c00 */
[----:B------:R-:W-:Y:S02]  /*4be0*/  VIADD R0, R0, 0x270 ;  /* 0x0000027000007836 */ /* 0x000fe40000000000 */
[----:B------:R-:W-:Y:S01]  /*4bf0*/  VIADD R8, R8, 0x1 ;  /* 0x0000000108087836 */ /* 0x000fe20000000000 */
[----:B------:R-:W-:Y:S01]  /*4c00*/  @!PT LDS RZ, [RZ] ;  /* 0x00000000fffff984 */ /* 0x000fe20000000800 */
[----:B------:R-:W-:Y:S01]  /*4c10*/  @!PT LDS RZ, [RZ] ;  /* 0x00000000fffff984 */ /* 0x000fe20000000800 */
[----:B------:R-:W-:Y:S01]  /*4c20*/  @!PT LDS RZ, [RZ] ;  /* 0x00000000fffff984 */ /* 0x000fe20000000800 */
[----:B------:R-:W-:Y:S01]  /*4c30*/  @!PT LDS RZ, [RZ] ;  /* 0x00000000fffff984 */ /* 0x000fe20000000800 */
[----:B------:R2:W-:Y:S06]  /*4c40*/  MEMBAR.ALL.CTA ;  /* 0x0000000000007992 */ /* 0x0005ec0000008000 */
[----:B--2---:R-:W2:Y:S01]  /*4c50*/  FENCE.VIEW.ASYNC.S ;  /* 0x00000000000073c6 */ /* 0x004ea20000000000 */
[----:B------:R-:W-:-:S04]  /*4c60*/  PRMT R0, RZ, 0x654, R0 ;  /* 0x00000654ff007816 */ /* 0x000fc80000000000 */
[----:B--2---:R2:W-:Y:S01]  /*4c70*/  SYNCS.ARRIVE.TRANS64.RED.A1T0 RZ, [R0+URZ], RZ ;  /* 0x000000ff00ff79a7 */ /* 0x0045e200081004ff */
[----:B-1----:R-:W-:Y:S01]  /*4c80*/  LOP3.LUT P1, RZ, R6, 0x1, RZ, 0xc0, !PT ;  /* 0x0000000106ff7812 */ /* 0x002fe2000782c0ff */
[----:B--2---:R-:W-:-:S12]  /*4c90*/  BRA.U UP3, `(.L_x_98) ;  /* 0x0000000103cc7547 */ /* 0x004fd8000b800000 */
[----:B------:R-:W1:Y:S01]  /*4ca0*/  LDCU UR4, c[0x0][0x38c] ;  /* 0x00007180ff0477ac */ /* 0x000e620008000800 */
[----:B------:R-:W-:Y:S02]  /*4cb0*/  PLOP3.LUT P2, PT, PT, PT, PT, 0x80, 0x8 ;  /* 0x000000000008781c */ /* 0x000fe40003f4f070 */
[----:B------:R-:W-:Y:S01]  /*4cc0*/  SHF.L.U32 R5, R9, 0x1f, RZ ;  /* 0x0000001f09057819 */ /* 0x000fe200000006ff */
[----:B------:R-:W-:Y:S02]  /*4cd0*/  ULEA UR19, UR20, UR13, 0x3 ;  /* 0x0000000d14137291 */ /* 0x000fe4000f8e18ff */
[----:B-1----:R-:W-:-:S06]  /*4ce0*/  UISETP.GE.AND UP0, UPT, UR4, 0x1, UPT ;  /* 0x000000010400788c */ /* 0x002fcc000bf06270 */
[----:B------:R-:W-:-:S05]  /*4cf0*/  PLOP3.LUT P0, PT, PT, PT, UP0, 0x80, 0x8 ;  /* 0x000000000008781c */ /* 0x000fca0003f0f008 */
[----:B------:R-:W-:-:S08]  /*4d00*/  @UP0 ULEA UR4, UR10, UR13, 0x3 ;  /* 0x0000000d0a040291 */ /* 0x000fd0000f8e18ff */
[----:B------:R-:W-:-:S04]  /*4d10*/  @P0 SHF.L.U32 R0, R2, 0x1f, RZ ;  /* 0x0000001f02000819 */ /* 0x000fc800000006ff */
[----:B------:R1:W2:Y:S01]  /*4d20*/  @P0 SYNCS.PHASECHK.TRANS64.TRYWAIT P2, [UR4], R0 ;  /* 0x00000000ff0005a7 */ /* 0x0002a20008041104 */
[----:B------:R-:W3:Y:S02]  /*4d30*/  SYNCS.PHASECHK.TRANS64.TRYWAIT P0, [UR19+0x2a0], R5 ;  /* 0x0002a005ff0075a7 */ /* 0x000ee40008001113 */
[----:B-123--:R-:W-:Y:S05]  /*4d40*/  @!P0 BRA `(.L_x_99) ;  /* 0x00000074004c8947 */ /* 0x00efea0003800000 */
.L_x_251:
[----:B------:R-:W-:Y:S01]  /*4d50*/  UMOV UR14, UR11 ;  /* 0x0000000b000e7c82 */ /* 0x000fe20008000000 */
[----:B------:R-:W-:Y:S05]  /*4d60*/  BRA.U !UP0, `(.L_x_100) ;  /* 0x0000000108887547 */ /* 0x000fea000b800000 */
[----:B------:R-:W-:Y:S02]  /*4d70*/  UIADD3 UR14, UPT, UPT, UR25, UR11, URZ ;  /* 0x0000000b190e7290 */ /* 0x000fe4000fffe0ff */
[----:B------:R-:W-:Y:S02]  /*4d80*/  ULEA UR15, UR20, UR26, 0x7 ;  /* 0x0000001a140f7291 */ /* 0x000fe4000f8e38ff */
[----:B------:R-:W-:Y:S01]  /*4d90*/  UPLOP3.LUT UP2, UPT, UPT, UPT, UPT, 0x40, 0x4 ;  /* 0x000000000004789c */ /* 0x000fe20003f4e870 */
[----:B------:R-:W-:Y:S01]  /*4da0*/  UMOV UR12, UR21 ;  /* 0x00000015000c7c82 */ /* 0x000fe20008000000 */
[----:B------:R-:W-:-:S09]  /*4db0*/  UMOV UR5, UR10 ;  /* 0x0000000a00057c82 */ /* 0x000fd20008000000 */
.L_x_103:
[----:B--2---:R-:W-:Y:S01]  /*4dc0*/  ULEA UR6, UR5, UR13, 0x3 ;  /* 0x0000000d05067291 */ /* 0x004fe2000f8e18ff */
[----:B---3--:R-:W-:Y:S11]  /*4dd0*/  @P2 BRA `(.L_x_101) ;  /* 0x00000000000c2947 */ /* 0x008ff60003800000 */
[----:B-1----:R-:W-:Y:S04]  /*4de0*/  SHF.L.U32 R5, R2, 0x1f, RZ ;  /* 0x0000001f02057819 */ /* 0x002fe800000006ff */
[----:B------:R-:W1:Y:S02]  /*4df0*/  SYNCS.PHASECHK.TRANS64.TRYWAIT P0, [UR6], R5 ;  /* 0x00000005ff0075a7 */ /* 0x000e640008001106 */
[----:B-1----:R-:W-:Y:S05]  /*4e00*/  @!P0 BRA `(.L_x_102) ;  /* 0x0000007400348947 */ /* 0x002fea0003800000 */
.L_x_101:
[----:B------:R-:W-:Y:S01]  /*4e10*/  UISETP.NE.AND UP0, UPT, UR12, 0x1, UPT ;  /* 0x000000010c00788c */ /* 0x000fe2000bf05270 */
[----:B------:R-:W-:Y:S01]  /*4e20*/  PLOP3.LUT P2, PT, PT, PT, PT, 0x80, 0x8 ;  /* 0x000000000008781c */ /* 0x000fe20003f4f070 */
[----:B------:R-:W-:Y:S02]  /*4e30*/  UIADD3 UR4, UPT, UPT, UR5, 0x1, URZ ;  /* 0x0000000105047890 */ /* 0x000fe4000fffe0ff */
[----:B------:R-:W-:Y:S02]  /*4e40*/  ULEA UR8, UR5, UR18, 0x8 ;  /* 0x0000001205087291 */ /* 0x000fe4000f8e40ff */
[----:B------:R-:W-:Y:S01]  /*4e50*/  UISETP.NE.AND UP1, UPT, UR4, 0x21, UPT ;  /* 0x000000210400788c */ /* 0x000fe2000bf25270 */
[----:B------:R-:W-:Y:S01]  /*4e60*/  PLOP3.LUT P0, PT, PT, PT, UP0, 0x80, 0x8 ;  /* 0x000000000008781c */ /* 0x000fe20003f0f008 */
[----:B------:R-:W-:Y:S02]  /*4e70*/  UIADD3 UR11, UPT, UPT, UR11, 0x1, URZ ;  /* 0x000000010b0b7890 */ /* 0x000fe4000fffe0ff */
[----:B------:R-:W-:Y:S02]  /*4e80*/  USEL UR7, URZ, 0x1, UP1 ;  /* 0x00000001ff077887 */ /* 0x000fe40008800000 */
[----:B------:R-:W-:Y:S01]  /*4e90*/  USEL UR10, UR4, URZ, UP1 ;  /* 0x000000ff040a7287 */ /* 0x000fe20008800000 */
[----:B------:R-:W-:Y:S01]  /*4ea0*/  UMOV UR9, 0xc0004010 ;  /* 0xc000401000097882 */ /* 0x000fe20000000000 */
[----:B------:R-:W-:Y:S02]  /*4eb0*/  UIADD3 UR12, UPT, UPT, UR12, -0x1, URZ ;  /* 0xffffffff0c0c7890 */ /* 0x000fe4000fffe0ff */
[----:B------:R-:W-:Y:S01]  /*4ec0*/  LOP3.LUT R2, R2, UR7, RZ, 0x3c, !PT ;  /* 0x0000000702027c12 */ /* 0x000fe2000f8e3cff */
[----:B------:R-:W-:Y:S01]  /*4ed0*/  @UP0 ULEA UR4, UR10, UR13, 0x3 ;  /* 0x0000000d0a040291 */ /* 0x000fe2000f8e18ff */
[----:B------:R-:W-:Y:S02]  /*4ee0*/  UMOV UR7, 0xc0004010 ;  /* 0xc000401000077882 */ /* 0x000fe40000000000 */
[----:B-1----:R-:W-:Y:S01]  /*4ef0*/  @P0 SHF.L.U32 R0, R2, 0x1f, RZ ;  /* 0x0000001f02000819 */ /* 0x002fe200000006ff */
[----:B------:R-:W-:Y:S05]  /*4f00*/  UISETP.NE.AND UP0, UPT, UR11, UR14, UPT ;  /* 0x0000000e0b00728c */ /* 0x000fea000bf05270 */
[----:B------:R2:W3:Y:S01]  /*4f10*/  @P0 SYNCS.PHASECHK.TRANS64.TRYWAIT P2, [UR4], R0 ;  /* 0x00000000ff0005a7 */ /* 0x0004e20008041104 */
[----:B------:R-:W-:Y:S02]  /*4f20*/  UIADD3 UR4, UPT, UPT, UR6, 0x108, URZ ;  /* 0x0000010806047890 */ /* 0x000fe4000fffe0ff */
[----:B------:R-:W-:Y:S03]  /*4f30*/  ULEA UR6, UR5, UR17, 0x7 ;  /* 0x0000001105067291 */ /* 0x000fe6000f8e38ff */
[----:B------:R-:W-:Y:S06]  /*4f40*/  UMOV UR5, UR10 ;  /* 0x0000000a00057c82 */ /* 0x000fec0008000000 */
[----:B------:R2:W-:Y:S01]  /*4f50*/  UTCQMMA.2CTA gdesc[UR6], gdesc[UR8], tmem[UR15], tmem[UR22], idesc[UR23], UP2 ;  /* 0x00ff1608060075ea */ /* 0x0005e2000920030f */
[----:B------:R-:W-:Y:S01]  /*4f60*/  UPLOP3.LUT UP2, UPT, UPT, UPT, UPT, 0x80, 0x8 ;  /* 0x000000000008789c */ /* 0x000fe20003f4f070 */
[----:B------:R2:W-:Y:S01]  /*4f70*/  UTCBAR.2CTA.MULTICAST [UR4], URZ, UR16 ;  /* 0x000000ff040073e9 */ /* 0x0005e20008200810 */
[----:B------:R-:W-:Y:S09]  /*4f80*/  BRA.U UP0, `(.L_x_103) ;  /* 0xfffffffd008c7547 */ /* 0x000ff2000b83ffff */
.L_x_100:
[----:B--2---:R-:W-:Y:S01]  /*4f90*/  UIADD3 UR4, UPT, UPT, UR19, 0x280, URZ ;  /* 0x0000028013047890 */ /* 0x004fe2000fffe0ff */
[----:B------:R-:W-:-:S08]  /*4fa0*/  UMOV UR11, UR14 ;  /* 0x0000000e000b7c82 */ /* 0x000fd00008000000 */
[----:B------:R2:W-:Y:S01]  /*4fb0*/  UTCBAR.2CTA.MULTICAST [UR4], URZ, UR24 ;  /* 0x000000ff040073e9 */ /* 0x0005e20008200818 */
[----:B------:R-:W-:Y:S02]  /*4fc0*/  NOP ;  /* 0x0000000000007918 */ /* 0x000fe40000000000 */
.L_x_98:
[----:B--2---:R-:W-:Y:S01]  /*4fd0*/  UIADD3 UR4, UPT, UPT, UR20, 0x1, URZ ;  /* 0x0000000114047890 */ /* 0x004fe2000fffe0ff */
[----:B------:R-:W-:-:S03]  /*4fe0*/  ISETP.NE.AND P0, PT, R8, 0x2, PT ;  /* 0x000000020800780c */ /* 0x000fc60003f05270 */
[----:B------:R-:W-:Y:S01]  /*4ff0*/  UISETP.NE.AND UP0, UPT, UR4, 0x4, UPT ;  /* 0x000000040400788c */ /* 0x000fe2000bf05270 */
[----:B-1----:R-:W-:Y:S02]  /*5000*/  SEL R0, RZ, 0x1, P0 ;  /* 0x00000001ff007807 */ /* 0x002fe40000000000 */
[----:B------:R-:W-:Y:S01]  /*5010*/  SEL R8, R8, RZ, P0 ;  /* 0x000000ff08087207 */ /* 0x000fe20000000000 */
[----:B------:R-:W-:Y:S01]  /*5020*/  USEL UR5, URZ, 0x1, UP0 ;  /* 0x00000001ff057887 */ /* 0x000fe20008000000 */
[----:B------:R-:W-:Y:S01]  /*5030*/  LOP3.LUT R3, R3, R0, RZ, 0x3c, !PT ;  /* 0x0000000003037212 */ /* 0x000fe200078e3cff */
[----:B------:R-:W-:-:S04]  /*5040*/  USEL UR20, UR4, URZ, UP0 ;  /* 0x000000ff04147287 */ /* 0x000fc80008000000 */
[----:B------:R-:W-:Y:S01]  /*5050*/  LOP3.LUT R9, R9, UR5, RZ, 0x3c, !PT ;  /* 0x0000000509097c12 */ /* 0x000fe2000f8e3cff */
[----:B------:R-:W-:Y:S07]  /*5060*/  @P1 BRA `(.L_x_104) ;  /* 0xfffffff800c41947 */ /* 0x000fee000383ffff */
[----:B------:R-:W1:Y:S01]  /*5070*/  S2UR UR8, SR_CgaCtaId ;  /* 0x00000000000879c3 */ /* 0x000e620000008800 */
[----:B------:R-:W-:Y:S01]  /*5080*/  ELECT P0, URZ, PT ;  /* 0x0000000000ff782f */ /* 0x000fe20003800000 */
[----:B------:R-:W-:Y:S01]  /*5090*/  HFMA2 R0, -RZ, RZ, 0, 5.9604644775390625e-08 ;  /* 0x00000001ff007431 */ /* 0x000fe200000001ff */
[----:B------:R-:W-:-:S05]  /*50a0*/  UMOV UR4, 0x40 ;  /* 0x0000004000047882 */ /* 0x000fca0000000000 */
[----:B------:R-:W-:Y:S01]  /*50b0*/  UVIRTCOUNT.DEALLOC.SMPOOL 0x80 ;  /* 0x000000800000784c */ /* 0x000fe20000000000 */
[----:B------:R-:W-:Y:S02]  /*50c0*/  UISETP.NE.AND UP1, UPT, UR27, URZ, UPT ;  /* 0x000000ff1b00728c */ /* 0x000fe4000bf25270 */
[----:B-1----:R-:W-:-:S09]  /*50d0*/  ULEA UR8, UR8, UR4, 0x18 ;  /* 0x0000000408087291 */ /* 0x002fd2000f8ec0ff */
[----:B------:R1:W-:Y:S01]  /*50e0*/  @P0 STS.U8 [UR8+0x1c], R0 ;  /* 0x00001c00ff000988 */ /* 0x0003e20008000008 */
[----:B------:R-:W-:Y:S05]  /*50f0*/  BRA.U UP1, `(.L_x_105) ;  /* 0x0000000101a07547 */ /* 0x000fea000b800000 */
[----:B------:R-:W-:Y:S01]  /*5100*/  UIADD3 UR7, UPT, UPT, UR13, 0x2a0, URZ ;  /* 0x000002a00d077890 */ /* 0x000fe2000fffe0ff */
[----:B------:R-:W-:-:S03]  /*5110*/  SHF.L.U32 R3, R9, 0x1f, RZ ;  /* 0x0000001f09037819 */ /* 0x000fc600000006ff */
[----:B------:R-:W-:-:S09]  /*5120*/  ULEA UR4, UR20, UR7, 0x3 ;  /* 0x0000000714047291 */ /* 0x000fd2000f8e18ff */
[----:B------:R-:W2:Y:S02]  /*5130*/  SYNCS.PHASECHK.TRANS64.TRYWAIT P0, [UR4], R3 ;  /* 0x00000003ff0075a7 */ /* 0x000ea40008001104 */
[----:B--2---:R-:W-:Y:S05]  /*5140*/  @!P0 BRA `(.L_x_106) ;  /* 0x00000070007c8947 */ /* 0x004fea0003800000 */
.L_x_254:
        /* <DEDUP_REMOVED lines=9> */
.L_x_256:
        /* <DEDUP_REMOVED lines=9> */
.L_x_258:
[----:B------:R-:W-:-:S04]  /*5270*/  UIADD3 UR4, UPT, UPT, UR4, 0x1, URZ ;  /* 0x0000000104047890 */ /* 0x000fc8000fffe0ff */
[----:B------:R-:W-:-:S04]  /*5280*/  UISETP.NE.AND UP0, UPT, UR4, 0x4, UPT ;  /* 0x000000040400788c */ /* 0x000fc8000bf05270 */
[----:B------:R-:W-:Y:S02]  /*5290*/  USEL UR5, URZ, 0x1, UP0 ;  /* 0x00000001ff057887 */ /* 0x000fe40008000000 */
[----:B------:R-:W-:-:S04]  /*52a0*/  USEL UR4, UR4, URZ, UP0 ;  /* 0x000000ff04047287 */ /* 0x000fc80008000000 */
[----:B------:R-:W-:Y:S01]  /*52b0*/  ULEA UR4, UR4, UR7, 0x3 ;  /* 0x0000000704047291 */ /* 0x000fe2000f8e18ff */
[----:B-1----:R-:W-:-:S04]  /*52c0*/  LOP3.LUT R3, R2, UR5, RZ, 0x3c, !PT ;  /* 0x0000000502037c12 */ /* 0x002fc8000f8e3cff */
[----:B------:R-:W-:Y:S01]  /*52d0*/  SHF.L.U32 R3, R3, 0x1f, RZ ;  /* 0x0000001f03037819 */ /* 0x000fe200000006ff */
[----:B------:R-:W-:-:S04]  /*52e0*/  IMAD.U32 R0, RZ, RZ, UR4 ;  /* 0x00000004ff007e24 */ /* 0x000fc8000f8e00ff */
[----:B------:R1:W2:Y:S03]  /*52f0*/  SYNCS.PHASECHK.TRANS64.TRYWAIT P0, [R0+URZ], R3 ;  /* 0x00000003000075a7 */ /* 0x0002a600080011ff */
[----:B--2---:R-:W-:Y:S05]  /*5300*/  @!P0 NANOSLEEP.SYNCS 0x989680 ;  /* 0x009896800000895d */ /* 0x004fea0003900000 */
[----:B------:R-:W2:Y:S02]  /*5310*/  @!P0 SYNCS.PHASECHK.TRANS64 P0, [R0+URZ], R3 ;  /* 0x00000003000085a7 */ /* 0x000ea400080010ff */
[----:B--2---:R-:W-:Y:S05]  /*5320*/  @P0 BRA `(.L_x_109) ;  /* 0x0000000000200947 */ /* 0x004fea0003800000 */
.L_x_110:
[----:B--2---:R2:W4:Y:S02]  /*5330*/  SYNCS.PHASECHK.TRANS64.TRYWAIT P0, [R0+URZ], R3 ;  /* 0x00000003000075a7 */ /* 0x00452400080011ff */
[----:B----4-:R-:W-:Y:S05]  /*5340*/  @!P0 NANOSLEEP.SYNCS 0x989680 ;  /* 0x009896800000895d */ /* 0x010fea0003900000 */
[----:B------:R-:W4:Y:S02]  /*5350*/  @!P0 SYNCS.PHASECHK.TRANS64 P0, [R0+URZ], R3 ;  /* 0x00000003000085a7 */ /* 0x000f2400080010ff */
[----:B----4-:R-:W-:Y:S05]  /*5360*/  @!P0 BRA `(.L_x_110) ;  /* 0xfffffffc00f08947 */ /* 0x010fea000383ffff */
[----:B------:R-:W-:Y:S05]  /*5370*/  BRA `(.L_x_109) ;  /* 0x00000000000c7947 */ /* 0x000fea0003800000 */
.L_x_105:
[----:B------:R-:W-:-:S04]  /*5380*/  UIADD3 UR4, UPT, UPT, UR13, 0x2e0, URZ ;  /* 0x000002e00d047890 */ /* 0x000fc8000fffe0ff */
[----:B------:R-:W-:-:S09]  /*5390*/  UPRMT UR4, UR29, 0x654, UR4 ;  /* 0x000006541d047896 */ /* 0x000fd20008000004 */
[----:B------:R-:W-:Y:S03]  /*53a0*/  SYNCS.ARRIVE.TRANS64.RED.A1T0 RZ, [UR4], RZ ;  /* 0x000000ffffff79a7 */ /* 0x000fe60008100404 */
.L_x_109:
[----:B-12---:R-:W-:Y:S01]  /*53b0*/  SHF.L.U32 R3, RZ, 0x1f, RZ ;  /* 0x0000001fff037819 */ /* 0x006fe200000006ff */
[----:B------:R-:W-:Y:S01]  /*53c0*/  UIADD3 UR4, UPT, UPT, UR13, 0x2e0, URZ ;  /* 0x000002e00d047890 */ /* 0x000fe2000fffe0ff */
[----:B------:R-:W-:Y:S02]  /*53d0*/  PLOP3.LUT P0, PT, PT, PT, UP1, 0x80, 0x8 ;  /* 0x000000000008781c */ /* 0x000fe40003f0f018 */
[----:B------:R-:W1:Y:S02]  /*53e0*/  SYNCS.PHASECHK.TRANS64.TRYWAIT P1, [UR13+0x2e0], R3 ;  /* 0x0002e003ff0075a7 */ /* 0x000e64000802110d */
[----:B-1----:R-:W-:Y:S09]  /*53f0*/  @!P1 BRA `(.L_x_111) ;  /* 0x0000007000189947 */ /* 0x002ff20003800000 */
.L_x_260:
[----:B------:R-:W-:Y:S01]  /*5400*/  @!UP1 UPRMT UR4, UR29, 0x654, UR4 ;  /* 0x000006541d049896 */ /* 0x000fe20008000004 */
[----:B------:R-:W-:Y:S01]  /*5410*/  UMOV UR5, 0xffff ;  /* 0x0000ffff00057882 */ /* 0x000fe20000000000 */
[----:B------:R-:W-:-:S07]  /*5420*/  UMOV UR6, 0x1 ;  /* 0x0000000100067882 */ /* 0x000fce0000000000 */
[----:B------:R-:W-:Y:S01]  /*5430*/  @!P0 SYNCS.ARRIVE.TRANS64.RED.A1T0 RZ, [UR4], RZ ;  /* 0x000000ffffff89a7 */ /* 0x000fe20008100404 */
[----:B------:R-:W-:Y:S01]  /*5440*/  NOP ;  /* 0x0000000000007918 */ /* 0x000fe20000000000 */
[----:B-1----:R-:W1:Y:S01]  /*5450*/  LDS R0, [UR8+0x14] ;  /* 0x00001408ff007984 */ /* 0x002e620008000800 */
[----:B------:R-:W-:-:S04]  /*5460*/  ULOP3.LUT UR4, UR26, 0xffff, URZ, 0xc0, !UPT ;  /* 0x0000ffff1a047892 */ /* 0x000fc8000f8ec0ff */
[----:B------:R-:W-:-:S04]  /*5470*/  USHF.R.U32.HI UR4, URZ, 0x5, UR4 ;  /* 0x00000005ff047899 */ /* 0x000fc80008011604 */
[----:B------:R-:W-:Y:S02]  /*5480*/  USHF.L.U32 UR5, UR5, UR4, URZ ;  /* 0x0000000405057299 */ /* 0x000fe400080006ff */
[----:B------:R-:W-:-:S04]  /*5490*/  USHF.L.U32 UR4, UR6, UR4, URZ ;  /* 0x0000000406047299 */ /* 0x000fc800080006ff */
[----:B-1----:R-:W-:-:S04]  /*54a0*/  LOP3.LUT R0, R0, UR5, RZ, 0xc0, !PT ;  /* 0x0000000500007c12 */ /* 0x002fc8000f8ec0ff */
[----:B------:R-:W-:-:S13]  /*54b0*/  ISETP.NE.AND P0, PT, R0, UR5, PT ;  /* 0x0000000500007c0c */ /* 0x000fda000bf05270 */
[----:B------:R-:W-:Y:S05]  /*54c0*/  @P0 BRA `(.L_x_112) ;  /* 0x0000000000580947 */ /* 0x000fea0003800000 */
[----:B------:R-:W1:Y:S02]  /*54d0*/  LDS R0, [UR8+0x18] ;  /* 0x00001808ff007984 */ /* 0x000e640008000800 */
[----:B-1----:R-:W-:-:S04]  /*54e0*/  LOP3.LUT R0, R0, UR4, RZ, 0xc0, !PT ;  /* 0x0000000400007c12 */ /* 0x002fc8000f8ec0ff */
[----:B------:R-:W-:-:S13]  /*54f0*/  ISETP.NE.AND P0, PT, R0, UR4, PT ;  /* 0x0000000400007c0c */ /* 0x000fda000bf05270 */
[----:B------:R-:W-:Y:S05]  /*5500*/  @P0 BRA `(.L_x_113) ;  /* 0x00000000003c0947 */ /* 0x000fea0003800000 */
[----:B------:R-:W1:Y:S01]  /*5510*/  S2R R2, SR_LANEID ;  /* 0x0000000000027919 */ /* 0x000e620000000000 */
[----:B------:R-:W-:Y:S01]  /*5520*/  ULOP3.LUT UR5, URZ, UR5, URZ, 0x33, !UPT ;  /* 0x00000005ff057292 */ /* 0x000fe2000f8e33ff */
[----:B------:R-:W-:Y:S01]  /*5530*/  LOP3.LUT R4, RZ, UR4, RZ, 0x33, !PT ;  /* 0x00000004ff047c12 */ /* 0x000fe2000f8e33ff */
[----:B------:R-:W-:Y:S02]  /*5540*/  VOTEU.ANY UR4, UPT, PT ;  /* 0x0000000000047886 */ /* 0x000fe400038e0100 */
[----:B------:R-:W-:Y:S01]  /*5550*/  UFLO.U32 UR4, UR4 ;  /* 0x00000004000472bd */ /* 0x000fe200080e0000 */
[----:B------:R-:W2:Y:S01]  /*5560*/  REDUX UR6, R4 ;  /* 0x00000000040673c4 */ /* 0x000ea20000000000 */
[----:B------:R-:W-:-:S06]  /*5570*/  IMAD.U32 R0, RZ, RZ, UR5 ;  /* 0x00000005ff007e24 */ /* 0x000fcc000f8e00ff */
[----:B------:R4:W-:Y:S01]  /*5580*/  UTCATOMSWS.AND URZ, UR5 ;  /* 0x0000000500ff79e3 */ /* 0x0009e20008000000 */
[----:B------:R-:W3:Y:S01]  /*5590*/  REDUX UR7, R0 ;  /* 0x00000000000773c4 */ /* 0x000ee20000000000 */
[----:B-1----:R-:W-:Y:S01]  /*55a0*/  ISETP.EQ.U32.AND P0, PT, R2, UR4, PT ;  /* 0x0000000402007c0c */ /* 0x002fe2000bf02070 */
[----:B--2---:R-:W-:Y:S01]  /*55b0*/  IMAD.U32 R2, RZ, RZ, UR6 ;  /* 0x00000006ff027e24 */ /* 0x004fe2000f8e00ff */
[----:B---3--:R-:W-:-:S11]  /*55c0*/  MOV R3, UR7 ;  /* 0x0000000700037c02 */ /* 0x008fd60008000f00 */
[----:B------:R4:W-:Y:S04]  /*55d0*/  @P0 ATOMS.AND RZ, [UR8+0x14], R3 ;  /* 0x00001403ffff098c */ /* 0x0009e8000a800008 */
[----:B------:R4:W-:Y:S01]  /*55e0*/  @P0 ATOMS.AND RZ, [UR8+0x18], R2 ;  /* 0x00001802ffff098c */ /* 0x0009e2000a800008 */
[----:B------:R-:W-:Y:S05]  /*55f0*/  BRA `(.L_x_114) ;  /* 0x0000000000147947 */ /* 0x000fea0003800000 */
.L_x_113:
[----:B------:R-:W-:Y:S02]  /*5600*/  MOV R2, 0x5620 ;  /* 0x0000562000027802 */ /* 0x000fe40000000f00 */
[----:B---3-5:R-:W-:Y:S05]  /*5610*/  CALL.REL.NOINC `($__internal_0_$__cuda_sm10x_tcgen05_guardrail_trap_col_being_dealloced_not_returned_by_alloc) ;  /* 0x0000007000f47944 */ /* 0x028fea0003c00000 */
[----:B------:R-:W-:Y:S05]  /*5620*/  BRA `(.L_x_114) ;  /* 0x0000000000087947 */ /* 0x000fea0003800000 */
.L_x_112:
[----:B------:R-:W-:Y:S02]  /*5630*/  MOV R2, 0x5650 ;  /* 0x0000565000027802 */ /* 0x000fe40000000f00 */
[----:B---3-5:R-:W-:Y:S05]  /*5640*/  CALL.REL.NOINC `($__internal_2_$__cuda_sm10x_tcgen05_guardrail_trap_unallocated_columns_being_dealloced) ;  /* 0x0000007400007944 */ /* 0x028fea0003c00000 */
.L_x_114:
[----:B------:R-:W-:Y:S01]  /*5650*/  NOP ;  /* 0x0000000000007918 */ /* 0x000fe20000000000 */
[----:B----4-:R-:W-:Y:S05]  /*5660*/  EXIT ;  /* 0x000000000000794d */ /* 0x010fea0003800000 */
.L_x_85:
[----:B------:R-:W-:-:S09]  /*5670*/  UISETP.NE.OR UP0, UPT, UR20, 0x3, !UP4 ;  /* 0x000000031400788c */ /* 0x000fd2000e705670 */
[----:B------:R-:W-:Y:S05]  /*5680*/  BRA.U UP0, `(.L_x_115) ;  /* 0x0000001100e87547 */ /* 0x000fea000b800000 */
[----:B------:R-:W2:Y:S01]  /*5690*/  LDCU.64 UR4, c[0x0][0x888] ;  /* 0x00011100ff0477ac */ /* 0x000ea20008000a00 */
[----:B------:R-:W3:Y:S01]  /*56a0*/  LDC.64 R12, c[0x0][0x348] ;  /* 0x0000d200ff0c7b82 */ /* 0x000ee20000000a00 */
[----:B------:R-:W-:Y:S02]  /*56b0*/  HFMA2 R9, -RZ, RZ, 0, 0 ;  /* 0x00000000ff097431 */ /* 0x000fe400000001ff */
[----:B------:R-:W-:Y:S01]  /*56c0*/  IMAD.MOV.U32 R11, RZ, RZ, 0x1 ;  /* 0x00000001ff0b7424 */ /* 0x000fe200078e00ff */
[----:B------:R-:W4:Y:S01]  /*56d0*/  LDCU UR38, c[0x0][0x370] ;  /* 0x00006e00ff2677ac */ /* 0x000f220008000800 */
[----:B------:R-:W-:Y:S01]  /*56e0*/  IMAD.MOV.U32 R10, RZ, RZ, RZ ;  /* 0x000000ffff0a7224 */ /* 0x000fe200078e00ff */
[----:B------:R-:W-:Y:S01]  /*56f0*/  MOV R3, 0x1000 ;  /* 0x0000100000037802 */ /* 0x000fe20000000f00 */
[----:B------:R-:W4:Y:S01]  /*5700*/  LDCU.128 UR48, c[0x0][0xb10] ;  /* 0x00016200ff3077ac */ /* 0x000f220008000c00 */
[----:B------:R-:W1:Y:S01]  /*5710*/  LDCU UR37, c[0x0][0x374] ;  /* 0x00006e80ff2577ac */ /* 0x000e620008000800 */
[----:B------:R-:W1:Y:S01]  /*5720*/  LDCU.64 UR30, c[0x0][0x890] ;  /* 0x00011200ff1e77ac */ /* 0x000e620008000a00 */
[----:B--2---:R-:W-:Y:S01]  /*5730*/  UISETP.NE.U32.AND UP0, UPT, UR4, URZ, UPT ;  /* 0x000000ff0400728c */ /* 0x004fe2000bf05070 */
[----:B------:R-:W2:Y:S01]  /*5740*/  LDCU UR15, c[0x0][0xb0c] ;  /* 0x00016180ff0f77ac */ /* 0x000ea20008000800 */
[----:B------:R-:W3:Y:S01]  /*5750*/  LDCU UR57, c[0x0][0xb20] ;  /* 0x00016400ff3977ac */ /* 0x000ee20008000800 */
[----:B------:R-:W3:Y:S01]  /*5760*/  LDCU UR4, c[0x0][0xb30] ;  /* 0x00016600ff0477ac */ /* 0x000ee20008000800 */
[----:B------:R-:W-:Y:S01]  /*5770*/  UMOV UR21, 0x400 ;  /* 0x0000040000157882 */ /* 0x000fe20000000000 */
[----:B----4-:R-:W-:-:S02]  /*5780*/  UIMAD.WIDE.U32 UR54, UR38, UR48, URZ ;  /* 0x00000030263672a5 */ /* 0x010fc4000f8e00ff */
[----:B-1----:R-:W-:Y:S02]  /*5790*/  UIMAD.WIDE.U32 UR6, UR37, UR51, URZ ;  /* 0x00000033250672a5 */ /* 0x002fe4000f8e00ff */
[----:B------:R-:W-:Y:S02]  /*57a0*/  ULEA UR21, UR58, UR21, 0x18 ;  /* 0x000000153a157291 */ /* 0x000fe4000f8ec0ff */
[----:B------:R-:W-:Y:S02]  /*57b0*/  UISETP.NE.AND.EX UP6, UPT, UR5, URZ, UPT, UP0 ;  /* 0x000000ff0500728c */ /* 0x000fe4000bfc5300 */
[----:B------:R-:W-:Y:S02]  /*57c0*/  UISETP.NE.AND UP0, UPT, UR45, 0x1, UPT ;  /* 0x000000012d00788c */ /* 0x000fe4000bf05270 */
[----:B------:R-:W-:Y:S02]  /*57d0*/  UISETP.NE.U32.AND UP0, UPT, UR30, URZ, UPT ;  /* 0x000000ff1e00728c */ /* 0x000fe4000bf05070 */
[----:B------:R-:W-:-:S02]  /*57e0*/  UIADD3 UR39, UPT, UPT, UR21, 0x228, URZ ;  /* 0x0000022815277890 */ /* 0x000fc4000fffe0ff */
[----:B------:R-:W-:Y:S02]  /*57f0*/  UIADD3 UR41, UPT, UPT, UR21, 0x210, URZ ;  /* 0x0000021015297890 */ /* 0x000fe4000fffe0ff */
[----:B------:R-:W-:Y:S02]  /*5800*/  UIADD3 UR33, UPT, UPT, UR21, 0x218, URZ ;  /* 0x0000021815217890 */ /* 0x000fe4000fffe0ff */
[----:B------:R-:W-:Y:S01]  /*5810*/  UIADD3 UR25, UPT, UPT, UR21, 0x220, URZ ;  /* 0x0000022015197890 */ /* 0x000fe2000fffe0ff */
[----:B------:R-:W-:Y:S01]  /*5820*/  UMOV UR54, UR55 ;  /* 0x0000003700367c82 */ /* 0x000fe20008000000 */
[----:B------:R-:W-:Y:S01]  /*5830*/  UMOV UR53, UR7 ;  /* 0x0000000700357c82 */ /* 0x000fe20008000000 */
[----:B------:R-:W-:Y:S02]  /*5840*/  UISETP.GE.AND UP2, UPT, UR45, 0x1, UPT ;  /* 0x000000012d00788c */ /* 0x000fe4000bf46270 */
[----:B------:R-:W-:Y:S02]  /*5850*/  UISETP.NE.AND.EX UP5, UPT, UR31, URZ, UPT, UP0 ;  /* 0x000000ff1f00728c */ /* 0x000fe4000bfa5300 */
[----:B------:R-:W-:Y:S01]  /*5860*/  UPLOP3.LUT UP3, UPT, UPT, UPT, UPT, 0x40, 0x4 ;  /* 0x000000000004789c */ /* 0x000fe20003f6e870 */
[----:B------:R-:W1:Y:S01]  /*5870*/  LDCU.64 UR22, c[0x0][0xb28] ;  /* 0x00016500ff1677ac */ /* 0x000e620008000a00 */
[----:B--2---:R-:W-:-:S02]  /*5880*/  UISETP.NE.AND UP2, UPT, UR15, 0x1, UPT ;  /* 0x000000010f00788c */ /* 0x004fc4000bf45270 */
[----:B------:R-:W-:Y:S02]  /*5890*/  UPRMT UR39, UR58, 0x654, UR39 ;  /* 0x000006543a277896 */ /* 0x000fe40008000027 */
[----:B------:R-:W-:Y:S02]  /*58a0*/  UPRMT UR52, UR58, 0x654, UR41 ;  /* 0x000006543a347896 */ /* 0x000fe40008000029 */
[----:B------:R-:W-:Y:S02]  /*58b0*/  UPRMT UR47, UR58, 0x654, UR33 ;  /* 0x000006543a2f7896 */ /* 0x000fe40008000021 */
[----:B------:R-:W-:Y:S02]  /*58c0*/  UPRMT UR46, UR58, 0x654, UR25 ;  /* 0x000006543a2e7896 */ /* 0x000fe40008000019 */
[----:B------:R-:W-:Y:S02]  /*58d0*/  USHF.R.U32.HI UR54, URZ, UR49, UR54 ;  /* 0x00000031ff367299 */ /* 0x000fe40008011636 */
[----:B---3--:R-:W-:-:S02]  /*58e0*/  USHF.R.U32.HI UR53, URZ, UR57, UR53 ;  /* 0x00000039ff357299 */ /* 0x008fc40008011635 */
[----:B------:R-:W-:Y:S02]  /*58f0*/  UISETP.NE.AND UP0, UPT, UR50, 0x1, UPT ;  /* 0x000000013200788c */ /* 0x000fe4000bf05270 */
[----:B------:R-:W-:-:S11]  /*5900*/  UISETP.NE.AND UP4, UPT, UR4, 0x1, UPT ;  /* 0x000000010400788c */ /* 0x000fd6000bf85270 */
.L_x_126:
[C---:B------:R-:W-:Y:S02]  /*5910*/  LEA R8, R10.reuse, UR21, 0x3 ;  /* 0x000000150a087c11 */ /* 0x040fe4000f8e18ff */
[----:B------:R-:W-:Y:S02]  /*5920*/  SHF.L.U32 R5, R9, 0x1f, RZ ;  /* 0x0000001f09057819 */ /* 0x000fe400000006ff */
[----:B------:R-:W-:Y:S02]  /*5930*/  LEA R6, R10, UR21, 0x4 ;  /* 0x000000150a067c11 */ /* 0x000fe4000f8e20ff */
[----:B--2---:R-:W2:Y:S02]  /*5940*/  SYNCS.PHASECHK.TRANS64.TRYWAIT P0, [R8+URZ+0x260], R5 ;  /* 0x00026005080075a7 */ /* 0x004ea400080011ff */
[----:B--2---:R-:W-:Y:S05]  /*5950*/  @!P0 BRA `(.L_x_116) ;  /* 0x0000006800d88947 */ /* 0x004fea0003800000 */
.L_x_261:
[----:B--2---:R-:W2:Y:S01]  /*5960*/  LDS.128 R4, [R6+0x2f0] ;  /* 0x0002f00006047984 */ /* 0x004ea20000000c00 */
[----:B------:R-:W-:Y:S01]  /*5970*/  UISETP.GE.AND UP0, UPT, UR45, 0x1, UPT ;  /* 0x000000012d00788c */ /* 0x000fe2000bf06270 */
[----:B------:R-:W-:Y:S01]  /*5980*/  @!PT LDS RZ, [RZ] ;  /* 0x00000000fffff984 */ /* 0x000fe20000000800 */
[----:B------:R-:W-:Y:S01]  /*5990*/  @!PT LDS RZ, [RZ] ;  /* 0x00000000fffff984 */ /* 0x000fe20000000800 */
[----:B------:R-:W-:Y:S01]  /*59a0*/  @!PT LDS RZ, [RZ] ;  /* 0x00000000fffff984 */ /* 0x000fe20000000800 */
[----:B------:R-:W-:Y:S01]  /*59b0*/  @!PT LDS RZ, [RZ] ;  /* 0x00000000fffff984 */ /* 0x000fe20000000800 */
[----:B------:R3:W-:Y:S06]  /*59c0*/  MEMBAR.ALL.CTA ;  /* 0x0000000000007992 */ /* 0x0007ec0000008000 */
[----:B---3--:R-:W3:Y:S01]  /*59d0*/  FENCE.VIEW.ASYNC.S ;  /* 0x00000000000073c6 */ /* 0x008ee20000000000 */
[----:B--2---:R-:W-:Y:S11]  /*59e0*/  LOP3.LUT P0, RZ, R6, 0x1, RZ, 0xc0, !PT ;  /* 0x0000000106ff7812 */ /* 0x004ff6000780c0ff */
[----:B------:R-:W-:Y:S02]  /*59f0*/  @!UPT UIADD3 URZ, UPT, UPT, URZ, URZ, URZ ;  /* 0x000000fffffff290 */ /* 0x000fe4000fffe0ff */
[----:B---3--:R-:W-:Y:S01]  /*5a00*/  VOTEU.ANY UP2, P0 ;  /* 0x0000000000ff7886 */ /* 0x008fe20000040100 */
[----:B------:R-:W-:Y:S11]  /*5a10*/  PLOP3.LUT P0, PT, PT, PT, UP2, 0x80, 0x8 ;  /* 0x000000000008781c */ /* 0x000ff60003f0f028 */
[----:B------:R-:W-:Y:S02]  /*5a20*/  @!UPT UIADD3 URZ, UPT, UPT, URZ, URZ, URZ ;  /* 0x000000fffffff290 */ /* 0x000fe4000fffe0ff */
[----:B------:R-:W-:Y:S02]  /*5a30*/  @P0 SHF.R.U32.HI R0, RZ, 0x10, R5 ;  /* 0x00000010ff000819 */ /* 0x000fe40000011605 */
[----:B------:R-:W-:Y:S02]  /*5a40*/  @P0 MOV R2, R4 ;  /* 0x0000000400020202 */ /* 0x000fe40000000f00 */
[----:B------:R-:W-:Y:S01]  /*5a50*/  @P0 R2UR UR4, R0 ;  /* 0x00000000000402ca */ /* 0x000fe200000e0000 */
[----:B------:R-:W-:Y:S01]  /*5a60*/  VIADD R0, R8, 0x270 ;  /* 0x0000027008007836 */ /* 0x000fe20000000000 */
[----:B------:R-:W-:Y:S02]  /*5a70*/  @P0 LOP3.LUT R4, R5, 0xffff, RZ, 0xc0, !PT ;  /* 0x0000ffff05040812 */ /* 0x000fe400078ec0ff */
[----:B------:R-:W-:Y:S02]  /*5a80*/  @P0 R2UR UR6, R2 ;  /* 0x00000000020602ca */ /* 0x000fe400000e0000 */
[----:B------:R-:W-:Y:S02]  /*5a90*/  PRMT R0, RZ, 0x654, R0 ;  /* 0x00000654ff007816 */ /* 0x000fe40000000000 */
[----:B------:R-:W-:Y:S02]  /*5aa0*/  @P0 R2UR UR5, R4 ;  /* 0x00000000040502ca */ /* 0x000fe400000e0000 */
[----:B------:R2:W-:Y:S03]  /*5ab0*/  SYNCS.ARRIVE.TRANS64.RED.A1T0 RZ, [R0+URZ], RZ ;  /* 0x000000ff00ff79a7 */ /* 0x0005e600081004ff */
[----:B------:R-:W-:Y:S04]  /*5ac0*/  @UP2 UMOV UR29, UR4 ;  /* 0x00000004001d2c82 */ /* 0x000fe80008000000 */
[----:B------:R-:W-:Y:S04]  /*5ad0*/  @UP2 UMOV UR14, UR6 ;  /* 0x00000006000e2c82 */ /* 0x000fe80008000000 */
[----:B------:R-:W-:Y:S01]  /*5ae0*/  @UP2 UMOV UR13, UR5 ;  /* 0x00000005000d2c82 */ /* 0x000fe20008000000 */
[----:B------:R-:W-:Y:S05]  /*5af0*/  BRA.U !UP0, `(.L_x_117) ;  /* 0x0000000108c07547 */ /* 0x000fea000b800000 */
[----:B------:R-:W-:Y:S02]  /*5b00*/  UIMAD.WIDE.U32 UR16, UR13, UR51, URZ ;  /* 0x000000330d1072a5 */ /* 0x000fe4000f8e00ff */
[----:B------:R-:W-:Y:S02]  /*5b10*/  UP2UR UR20, UPR, URZ, 0x4 ;  /* 0x00000004ff147883 */ /* 0x000fe40008000000 */
[----:B------:R-:W-:Y:S02]  /*5b20*/  UISETP.NE.AND UP2, UPT, UR50, 0x1, UPT ;  /* 0x000000013200788c */ /* 0x000fe4000bf45270 */
[----:B------:R-:W-:Y:S02]  /*5b30*/  UIMAD.WIDE.U32 UR18, UR14, UR48, URZ ;  /* 0x000000300e1272a5 */ /* 0x000fe4000f8e00ff */
[----:B------:R-:W-:Y:S02]  /*5b40*/  USEL UR4, UR37, UR53, !UP2 ;  /* 0x0000003525047287 */ /* 0x000fe4000d000000 */
[----:B------:R-:W-:Y:S02]  /*5b50*/  UISETP.NE.AND UP0, UPT, UR15, 0x1, UPT ;  /* 0x000000010f00788c */ /* 0x000fe4000bf05270 */
[----:B------:R-:W-:Y:S02]  /*5b60*/  UP2UR UR24, UPR, URZ, 0x2 ;  /* 0x00000002ff187883 */ /* 0x000fe40008000000 */
[----:B------:R-:W-:Y:S02]  /*5b70*/  UISETP.NE.AND UP1, UPT, UR45, 0x1, UPT ;  /* 0x000000012d00788c */ /* 0x000fe4000bf25270 */
[----:B-1----:R-:W-:Y:S02]  /*5b80*/  UIMAD.WIDE.U32 UR8, UR4, UR22, URZ ;  /* 0x00000016040872a5 */ /* 0x002fe4000f8e00ff */
[----:B------:R-:W-:Y:S01]  /*5b90*/  USEL UR7, UR38, UR54, !UP0 ;  /* 0x0000003626077287 */ /* 0x000fe2000c000000 */
[----:B------:R-:W-:Y:S02]  /*5ba0*/  UMOV UR5, UR17 ;  /* 0x0000001100057c82 */ /* 0x000fe40008000000 */
[----:B------:R-:W-:Y:S02]  /*5bb0*/  USHF.R.U32.HI UR6, URZ, UR57, UR5 ;  /* 0x00000039ff067299 */ /* 0x000fe40008011605 */
[----:B------:R-:W-:Y:S02]  /*5bc0*/  UIMAD.WIDE.U32 UR10, UR7, UR22, URZ ;  /* 0x00000016070a72a5 */ /* 0x000fe4000f8e00ff */
[----:B------:R-:W-:Y:S02]  /*5bd0*/  USEL UR6, UR13, UR6, !UP2 ;  /* 0x000000060d067287 */ /* 0x000fe4000d000000 */
[----:B------:R-:W-:Y:S01]  /*5be0*/  UISETP.NE.AND UP2, UPT, UR20, URZ, UPT ;  /* 0x000000ff1400728c */ /* 0x000fe2000bf45270 */
[----:B------:R-:W-:Y:S02]  /*5bf0*/  UMOV UR5, UR19 ;  /* 0x0000001300057c82 */ /* 0x000fe40008000000 */
[----:B------:R-:W-:Y:S03]  /*5c00*/  USHF.R.U32.HI UR12, URZ, UR49, UR5 ;  /* 0x00000031ff0c7299 */ /* 0x000fe60008011605 */
[----:B------:R-:W-:Y:S02]  /*5c10*/  UMOV UR5, UR9 ;  /* 0x0000000900057c82 */ /* 0x000fe40008000000 */
[----:B------:R-:W-:Y:S03]  /*5c20*/  @UP1 USHF.R.U32.HI UR4, URZ, UR23, UR5 ;  /* 0x00000017ff041299 */ /* 0x000fe60008011605 */
[----:B------:R-:W-:Y:S01]  /*5c30*/  UMOV UR5, UR11 ;  /* 0x0000000b00057c82 */ /* 0x000fe20008000000 */
[----:B------:R-:W-:Y:S02]  /*5c40*/  UIMAD UR4, UR45, UR4, URZ ;  /* 0x000000042d0472a4 */ /* 0x000fe4000f8e02ff */
[----:B------:R-:W-:Y:S02]  /*5c50*/  @UP1 USHF.R.U32.HI UR7, URZ, UR23, UR5 ;  /* 0x00000017ff071299 */ /* 0x000fe40008011605 */
[----:B------:R-:W-:Y:S02]  /*5c60*/  USEL UR5, UR14, UR12, !UP0 ;  /* 0x0000000c0e057287 */ /* 0x000fe4000c000000 */
[----:B------:R-:W-:Y:S02]  /*5c70*/  UIMAD.WIDE.U32 UR10, UR6, UR22, URZ ;  /* 0x00000016060a72a5 */ /* 0x000fe4000f8e00ff */
[----:B------:R-:W-:Y:S02]  /*5c80*/  UIMAD UR8, UR45, UR7, URZ ;  /* 0x000000072d0872a4 */ /* 0x000fe4000f8e02ff */
[----:B------:R-:W-:Y:S03]  /*5c90*/  UISETP.GE.AND UP0, UPT, UR6, UR4, UPT ;  /* 0x000000040600728c */ /* 0x000fe6000bf06270 */
[----:B------:R-:W-:Y:S01]  /*5ca0*/  UMOV UR4, UR11 ;  /* 0x0000000b00047c82 */ /* 0x000fe20008000000 */
[----:B------:R-:W-:Y:S02]  /*5cb0*/  UISETP.GE.OR UP0, UPT, UR5, UR8, UP0 ;  /* 0x000000080500728c */ /* 0x000fe40008706670 */
[----:B------:R-:W-:Y:S02]  /*5cc0*/  USHF.R.U32.HI UR4, URZ, UR23, UR4 ;  /* 0x00000017ff047299 */ /* 0x000fe40008011604 */
[----:B------:R-:W-:Y:S02]  /*5cd0*/  UIMAD.WIDE.U32 UR8, UR5, UR22, URZ ;  /* 0x00000016050872a5 */ /* 0x000fe4000f8e00ff */
[----:B------:R-:W-:Y:S04]  /*5ce0*/  USEL UR10, UR6, UR4, !UP1 ;  /* 0x00000004060a7287 */ /* 0x000fe8000c800000 */
[----:B------:R-:W-:Y:S01]  /*5cf0*/  UIADD3 UR11, UPT, UPT, -UR10, URZ, URZ ;  /* 0x000000ff0a0b7290 */ /* 0x000fe2000fffe1ff */
[----:B------:R-:W-:Y:S02]  /*5d00*/  @!UP0 UMOV UR4, UR9 ;  /* 0x0000000900048c82 */ /* 0x000fe40008000000 */
[----:B------:R-:W-:Y:S02]  /*5d10*/  @!UP0 USHF.R.U32.HI UR4, URZ, UR23, UR4 ;  /* 0x00000017ff048299 */ /* 0x000fe40008011604 */
[----:B------:R-:W-:Y:S02]  /*5d20*/  UIMAD UR8, UR45, UR11, UR6 ;  /* 0x0000000b2d0872a4 */ /* 0x000fe4000f8e0206 */
[----:B------:R-:W-:Y:S02]  /*5d30*/  @!UP0 USEL UR4, UR5, UR4, !UP1 ;  /* 0x0000000405048287 */ /* 0x000fe4000c800000 */
[----:B------:R-:W-:Y:S02]  /*5d40*/  UISETP.NE.AND UP1, UPT, UR24, URZ, UPT ;  /* 0x000000ff1800728c */ /* 0x000fe4000bf25270 */
[----:B------:R-:W-:Y:S02]  /*5d50*/  @!UP0 UIMAD UR7, UR7, UR8, UR4 ;  /* 0x00000008070782a4 */ /* 0x000fe4000f8e0204 */
[----:B------:R-:W-:Y:S02]  /*5d60*/  @!UP0 UIADD3 UR9, UPT, UPT, UR10, -UR4, URZ ;  /* 0x800000040a098290 */ /* 0x000fe4000fffe0ff */
[----:B------:R-:W-:Y:S02]  /*5d70*/  UIADD3 UR8, UPT, UPT, -UR6, URZ, URZ ;  /* 0x000000ff06087290 */ /* 0x000fe4000fffe1ff */
[----:B------:R-:W-:Y:S02]  /*5d80*/  UIADD3 UR4, UPT, UPT, -UR5, URZ, URZ ;  /* 0x000000ff05047290 */ /* 0x000fe4000fffe1ff */
[----:B------:R-:W-:Y:S03]  /*5d90*/  @!UP0 UIMAD UR6, UR9, UR45, UR5 ;  /* 0x0000002d090682a4 */ /* 0x000fe6000f8e0205 */
[----:B------:R-:W-:Y:S01]  /*5da0*/  @!UP0 UMOV UR5, UR7 ;  /* 0x0000000700058c82 */ /* 0x000fe20008000000 */
[----:B------:R-:W-:Y:S02]  /*5db0*/  UIMAD UR7, UR15, UR4, UR14 ;  /* 0x000000040f0772a4 */ /* 0x000fe4000f8e020e */
[----:B------:R-:W-:Y:S02]  /*5dc0*/  UIMAD UR4, UR50, UR8, UR13 ;  /* 0x00000008320472a4 */ /* 0x000fe4000f8e020d */
[----:B------:R-:W-:Y:S02]  /*5dd0*/  UIMAD UR14, UR5, UR15, UR7 ;  /* 0x0000000f050e72a4 */ /* 0x000fe4000f8e0207 */
[----:B------:R-:W-:Y:S11]  /*5de0*/  UIMAD UR13, UR6, UR50, UR4 ;  /* 0x00000032060d72a4 */ /* 0x000ff6000f8e0204 */
[----:B------:R-:W-:Y:S01]  /*5df0*/  @!UPT UIADD3 URZ, UPT, UPT, URZ, URZ, URZ ;  /* 0x000000fffffff290 */ /* 0x000fe2000fffe0ff */
.L_x_117:
[----:B------:R-:W3:Y:S01]  /*5e00*/  @!UP4 LDCU.128 UR8, c[0x0][0xb10] ;  /* 0x00016200ff08c7ac */ /* 0x000ee20008000c00 */
[----:B------:R-:W-:Y:S02]  /*5e10*/  ISETP.NE.U32.AND P0, PT, RZ, UR30, PT ;  /* 0x0000001eff007c0c */ /* 0x000fe4000bf05070 */
[----:B------:R-:W-:Y:S02]  /*5e20*/  SHF.L.U32 R4, R11, 0x1f, RZ ;  /* 0x0000001f0b047819 */ /* 0x000fe400000006ff */
[----:B------:R-:W-:Y:S01]  /*5e30*/  ISETP.NE.AND.EX P0, PT, RZ, UR31, PT, P0 ;  /* 0x0000001fff007c0c */ /* 0x000fe2000bf05300 */
[----:B------:R-:W4:Y:S01]  /*5e40*/  @!UP4 LDCU UR5, c[0x0][0xb0c] ;  /* 0x00016180ff05c7ac */ /* 0x000f220008000800 */
[----:B------:R-:W-:Y:S02]  /*5e50*/  USHF.L.U32 UR42, UR34, 0x8, URZ ;  /* 0x00000008222a7899 */ /* 0x000fe400080006ff */
[----:B------:R-:W-:Y:S02]  /*5e60*/  USHF.L.U32 UR43, UR32, 0x6, URZ ;  /* 0x00000006202b7899 */ /* 0x000fe400080006ff */
[----:B---3--:R-:W-:Y:S07]  /*5e70*/  UIMAD.WIDE.U32 UR6, UR14, UR8, URZ ;  /* 0x000000080e0672a5 */ /* 0x008fee000f8e00ff */
[----:B------:R-:W-:Y:S01]  /*5e80*/  @!UP4 UMOV UR4, UR7 ;  /* 0x000000070004cc82 */ /* 0x000fe20008000000 */
[----:B----4-:R-:W-:Y:S02]  /*5e90*/  @!UP4 UISETP.NE.AND UP0, UPT, UR5, 0x1, UPT ;  /* 0x000000010500c88c */ /* 0x010fe4000bf05270 */
[----:B------:R-:W-:Y:S02]  /*5ea0*/  @!UP4 USHF.R.U32.HI UR4, URZ, UR9, UR4 ;  /* 0x00000009ff04c299 */ /* 0x000fe40008011604 */
[----:B------:R-:W-:Y:S02]  /*5eb0*/  UIMAD.WIDE.U32 UR6, UR13, UR11, URZ ;  /* 0x0000000b0d0672a5 */ /* 0x000fe4000f8e00ff */
[----:B------:R-:W-:Y:S02]  /*5ec0*/  @!UP4 USEL UR8, UR14, UR4, !UP0 ;  /* 0x000000040e08c287 */ /* 0x000fe4000c000000 */
[----:B------:R-:W-:Y:S03]  /*5ed0*/  @!UP4 UISETP.NE.AND UP0, UPT, UR10, 0x1, UPT ;  /* 0x000000010a00c88c */ /* 0x000fe6000bf05270 */
[----:B------:R-:W-:Y:S02]  /*5ee0*/  @!UP4 UMOV UR6, UR7 ;  /* 0x000000070006cc82 */ /* 0x000fe40008000000 */
[----:B------:R-:W3:Y:S02]  /*5ef0*/  @!UP4 LDCU UR4, c[0x0][0xb20] ;  /* 0x00016400ff04c7ac */ /* 0x000ee40008000800 */
[----:B---3--:R-:W-:Y:S04]  /*5f00*/  @!UP4 USHF.R.U32.HI UR6, URZ, UR4, UR6 ;  /* 0x00000004ff06c299 */ /* 0x008fe80008011606 */
[----:B------:R-:W-:Y:S04]  /*5f10*/  @!UP4 USEL UR6, UR13, UR6, !UP0 ;  /* 0x000000060d06c287 */ /* 0x000fe8000c000000 */
[----:B------:R-:W-:Y:S02]  /*5f20*/  @!UP4 UIADD3 UR4, UPT, UPT, -UR8, UR6, URZ ;  /* 0x000000060804c290 */ /* 0x000fe4000fffe1ff */
[----:B------:R-:W-:Y:S02]  /*5f30*/  @!UP4 UIADD3 UR6, UPT, UPT, UR8, -UR6, URZ ;  /* 0x800000060806c290 */ /* 0x000fe4000fffe0ff */
[----:B------:R-:W-:Y:S02]  /*5f40*/  @!UP4 UIMAD UR14, UR4, UR5, UR14 ;  /* 0x00000005040ec2a4 */ /* 0x000fe4000f8e020e */
[----:B------:R-:W-:Y:S01]  /*5f50*/  @!UP4 UIMAD UR13, UR6, UR10, UR13 ;  /* 0x0000000a060dc2a4 */ /* 0x000fe2000f8e020d */
[----:B------:R-:W-:Y:S11]  /*5f60*/  BRA.U UP3, `(.L_x_118) ;  /* 0x0000000103107547 */ /* 0x000ff6000b800000 */
[----:B--2---:R-:W-:Y:S04]  /*5f70*/  MOV R0, UR56 ;  /* 0x0000003800007c02 */ /* 0x004fe80008000f00 */
[----:B------:R-:W-:Y:S04]  /*5f80*/  SHF.L.U32 R5, R0, 0x1f, RZ ;  /* 0x0000001f00057819 */ /* 0x000fe800000006ff */
[----:B------:R-:W2:Y:S02]  /*5f90*/  SYNCS.PHASECHK.TRANS64.TRYWAIT P1, [UR21+0x258], R5 ;  /* 0x00025805ff0075a7 */ /* 0x000ea40008021115 */
[----:B--2---:R-:W-:Y:S05]  /*5fa0*/  @!P1 BRA `(.L_x_119) ;  /* 0x0000006400589947 */ /* 0x004fea0003800000 */
.L_x_118:
[----:B------:R-:W-:Y:S05]  /*5fb0*/  BRA.U !UP5, `(.L_x_120) ;  /* 0x000000010d387547 */ /* 0x000fea000b800000 */
[----:B------:R-:W-:Y:S01]  /*5fc0*/  UPLOP3.LUT UP1, UPT, UPT, UPT, UP6, 0x80, 0x8 ;  /* 0x000000000008789c */ /* 0x000fe20003f2f060 */
[----:B--2---:R-:W-:Y:S01]  /*5fd0*/  HFMA2 R0, -RZ, RZ, 0, 5.9604644775390625e-08 ;  /* 0x00000001ff007431 */ /* 0x004fe200000001ff */
[----:B------:R-:W2:Y:S01]  /*5fe0*/  LDCU.64 UR8, c[0x0][0x358] ;  /* 0x00006b00ff0877ac */ /* 0x000ea20008000a00 */
[----:B------:R-:W-:Y:S03]  /*5ff0*/  IMAD.MOV.U32 R86, RZ, RZ, 0x1 ;  /* 0x00000001ff567424 */ /* 0x000fe600078e00ff */
[----:B------:R-:W-:Y:S05]  /*6000*/  PLOP3.LUT P1, PT, PT, PT, UP1, 0x80, 0x8 ;  /* 0x000000000008781c */ /* 0x000fea0003f2f018 */
[----:B------:R-:W3:Y:S01]  /*6010*/  @UP1 LDCU.64 UR4, c[0x0][0x888] ;  /* 0x00011100ff0417ac */ /* 0x000ee20008000a00 */
[----:B------:R-:W-:Y:S07]  /*6020*/  @UP1 UIMAD UR6, UR36, UR30, URZ ;  /* 0x0000001e240612a4 */ /* 0x000fee000f8e02ff */
[----:B------:R-:W-:Y:S01]  /*6030*/  @!P1 PRMT R86, R0, 0x7610, R86 ;  /* 0x0000761000569816 */ /* 0x000fe20000000056 */
[----:B---3--:R-:W-:Y:S06]  /*6040*/  @UP1 UIMAD.WIDE UR4, UR6, 0x4, UR4 ;  /* 0x00000004060418a5 */ /* 0x008fec000f8e0204 */
[----:B------:R-:W-:Y:S01]  /*6050*/  IMAD.U32 R6, RZ, RZ, UR4 ;  /* 0x00000004ff067e24 */ /* 0x000fe2000f8e00ff */
[----:B------:R-:W-:Y:S04]  /*6060*/  MOV R7, UR5 ;  /* 0x0000000500077c02 */ /* 0x000fe80008000f00 */
[----:B------:R-:W3:Y:S01]  /*6070*/  @!UP1 LDCU UR4, c[0x0][0x880] ;  /* 0x00011000ff0497ac */ /* 0x000ee20008000800 */
[----:B--2--5:R4:W5:Y:S02]  /*6080*/  @P1 LDG.E R41, desc[UR8][R6.64] ;  /* 0x0000000806291981 */ /* 0x024964000c1e1900 */
[----:B---34-:R-:W-:Y:S07]  /*6090*/  @!P1 IMAD.U32 R41, RZ, RZ, UR4 ;  /* 0x00000004ff299e24 */ /* 0x018fee000f8e00ff */
.L_x_120:
[----:B-----5:R-:W-:Y:S01]  /*60a0*/  @!P0 FSETP.EQ.AND P2, PT, R41, RZ, PT ;  /* 0x000000ff2900820b */ /* 0x020fe20003f42000 */
[----:B------:R-:W-:Y:S01]  /*60b0*/  @!UPT UIADD3 URZ, UPT, UPT, URZ, URZ, URZ ;  /* 0x000000fffffff290 */ /* 0x000fe2000fffe0ff */
[----:B------:R-:W-:Y:S11]  /*60c0*/  @!P0 BRA `(.L_x_121) ;  /* 0x0000000000148947 */ /* 0x000ff60003800000 */
[----:B------:R-:W-:Y:S02]  /*60d0*/  LOP3.LUT P0, RZ, R86, 0xff, RZ, 0xc0, !PT ;  /* 0x000000ff56ff7812 */ /* 0x000fe4000780c0ff */
[----:B------:R-:W-:Y:S04]  /*60e0*/  PLOP3.LUT P2, PT, PT, PT, UP1, 0x80, 0x8 ;  /* 0x000000000008781c */ /* 0x000fe80003f4f018 */
[----:B------:R-:W-:Y:S07]  /*60f0*/  PLOP3.LUT P2, PT, P2, PT, PT, 0x8, 0x80 ;  /* 0x000000000080781c */ /* 0x000fee000174e170 */
[----:B------:R-:W-:Y:S11]  /*6100*/  @P0 FSETP.EQ.AND P2, PT, R41, RZ, PT ;  /* 0x000000ff2900020b */ /* 0x000ff60003f42000 */
[----:B------:R-:W-:Y:S02]  /*6110*/  @!UPT UIADD3 URZ, UPT, UPT, URZ, URZ, URZ ;  /* 0x000000fffffff290 */ /* 0x000fe4000fffe0ff */
.L_x_121:
[----:B------:R-:W3:Y:S01]  /*6120*/  SYNCS.PHASECHK.TRANS64.TRYWAIT P0, [UR21+0x230], R4 ;  /* 0x00023004ff0075a7 */ /* 0x000ee20008001115 */
[----:B------:R-:W-:Y:S04]  /*6130*/  ELECT P1, URZ, PT ;  /* 0x0000000000ff782f */ /* 0x000fe80003820000 */
[----:B------:R-:W-:Y:S01]  /*6140*/  PLOP3.LUT P1, PT, P2, P1, PT, 0xf2, 0x2f ;  /* 0x00000000002f781c */ /* 0x000fe20001723e72 */
[----:B------:R-:W-:Y:S01]  /*6150*/  @!UPT UIADD3 URZ, UPT, UPT, URZ, URZ, URZ ;  /* 0x000000fffffff290 */ /* 0x000fe2000fffe0ff */
[----:B---3--:R-:W-:Y:S11]  /*6160*/  @!P0 BRA `(.L_x_122) ;  /* 0x0000006400008947 */ /* 0x008ff60003800000 */
.L_x_264:
[----:B------:R-:W-:Y:S01]  /*6170*/  @!P1 IADD3 R2, P0, PT, R12, 0x580, RZ ;  /* 0x000005800c029810 */ /* 0x000fe20007f1e0ff */
[----:B------:R-:W-:Y:S01]  /*6180*/  VOTEU.ALL UP0, P1 ;  /* 0x0000000000ff7886 */ /* 0x000fe20000800000 */
[----:B------:R-:W-:Y:S01]  /*6190*/  UMOV UR6, 0x0 ;  /* 0x0000000000067882 */ /* 0x000fe20000000000 */
[----:B------:R-:W-:Y:S01]  /*61a0*/  UMOV UR7, 0x10000000 ;  /* 0x1000000000077882 */ /* 0x000fe20000000000 */
[----:B------:R-:W-:Y:S01]  /*61b0*/  @!P1 R2UR UR5, R2 ;  /* 0x00000000020592ca */ /* 0x000fe200000e0000 */
[----:B--2---:R-:W-:Y:S01]  /*61c0*/  @!P1 IMAD.X R0, RZ, RZ, R13, P0 ;  /* 0x000000ffff009224 */ /* 0x004fe200000e060d */
[----:B------:R-:W-:Y:S02]  /*61d0*/  @!UP0 UIADD3 UR40, UPT, UPT, UR21, 0x400, URZ ;  /* 0x0000040015288890 */ /* 0x000fe4000fffe0ff */
[----:B------:R-:W-:Y:S02]  /*61e0*/  @!UP0 UIADD3 UR10, UPT, UPT, UR42, 0x80, URZ ;  /* 0x000000802a0a8890 */ /* 0x000fe4000fffe0ff */
[----:B------:R-:W-:Y:S01]  /*61f0*/  @!P1 R2UR UR4, R0 ;  /* 0x00000000000492ca */ /* 0x000fe200000e0000 */
[----:B------:R-:W-:Y:S01]  /*6200*/  @!UP0 UIADD3 UR8, UPT, UPT, UR21, 0xc00, URZ ;  /* 0x00000c0015088890 */ /* 0x000fe2000fffe0ff */
[----:B------:R-:W-:Y:S01]  /*6210*/  @!P1 IMAD.MOV.U32 R0, RZ, RZ, 0x1000 ;  /* 0x00001000ff009424 */ /* 0x000fe200078e00ff */
[----:B------:R-:W-:Y:S01]  /*6220*/  VOTEU.ALL UP0, P1 ;  /* 0x0000000000ff7886 */ /* 0x000fe20000800000 */
[----:B------:R-:W-:Y:S01]  /*6230*/  UMOV UR44, UR36 ;  /* 0x00000024002c7c82 */ /* 0x000fe20008000000 */
[----:B------:R-:W-:Y:S01]  /*6240*/  UMOV UR9, UR41 ;  /* 0x0000002900097c82 */ /* 0x000fe20008000000 */
[----:B------:R-:W-:Y:S01]  /*6250*/  UMOV UR11, UR43 ;  /* 0x0000002b000b7c82 */ /* 0x000fe20008000000 */
[----:B------:R-:W-:Y:S01]  /*6260*/  IMAD.U32 R6, RZ, RZ, UR5 ;  /* 0x00000005ff067e24 */ /* 0x000fe2000f8e00ff */
[----:B------:R-:W-:Y:S05]  /*6270*/  UMOV UR12, UR36 ;  /* 0x00000024000c7c82 */ /* 0x000fea0008000000 */
[----:B------:R-:W-:Y:S01]  /*6280*/  IMAD.U32 R7, RZ, RZ, UR4 ;  /* 0x00000004ff077e24 */ /* 0x000fe2000f8e00ff */
[----:B------:R-:W-:Y:S04]  /*6290*/  @!P1 R2UR UR4, R6 ;  /* 0x00000000060492ca */ /* 0x000fe800000e0000 */
[----:B------:R-:W-:Y:S11]  /*62a0*/  @!P1 R2UR UR5, R7 ;  /* 0x00000000070592ca */ /* 0x000ff600000e0000 */
[----:B------:R-:W-:Y:S02]  /*62b0*/  @!UPT UIADD3 URZ, UPT, UPT, URZ, URZ, URZ ;  /* 0x000000fffffff290 */ /* 0x000fe4000fffe0ff */
[----:B------:R2:W-:Y:S01]  /*62c0*/  @!UP0 UTMALDG.3D [UR40], [UR4], desc[UR6] ;  /* 0x00000628040085b4 */ /* 0x0005e20008011000 */
[----:B------:R-:W-:Y:S05]  /*62d0*/  VOTEU.ALL UP0, P1 ;  /* 0x0000000000ff7886 */ /* 0x000fea0000800000 */
[----:B------:R2:W-:Y:S01]  /*62e0*/  @!UP0 UTMALDG.3D [UR8], [UR4], desc[UR6] ;  /* 0x00000608040085b4 */ /* 0x0005e20008011000 */
[----:B------:R2:W-:Y:S01]  /*62f0*/  @!P1 SYNCS.ARRIVE.TRANS64.RED.A0TR RZ, [UR21+0x210], R0 ;  /* 0x00021000ffff99a7 */ /* 0x0005e20008300415 */
[----:B------:R-:W-:Y:S01]  /*6300*/  SYNCS.ARRIVE.TRANS64.RED.A1T0 RZ, [UR52], RZ ;  /* 0x000000ffffff79a7 */ /* 0x000fe20008100434 */
[----:B------:R-:W3:Y:S02]  /*6310*/  SYNCS.PHASECHK.TRANS64.TRYWAIT P0, [UR21+0x238], R4 ;  /* 0x00023804ff0075a7 */ /* 0x000ee40008001115 */
[----:B--23--:R-:W-:Y:S05]  /*6320*/  @!P0 BRA `(.L_x_123) ;  /* 0x0000006000a88947 */ /* 0x00cfea0003800000 */
.L_x_266:
[----:B------:R-:W-:Y:S01]  /*6330*/  @!P1 IADD3 R2, P0, PT, R12, 0x580, RZ ;  /* 0x000005800c029810 */ /* 0x000fe20007f1e0ff */
[----:B------:R-:W-:Y:S01]  /*6340*/  VOTEU.ALL UP0, P1 ;  /* 0x0000000000ff7886 */ /* 0x000fe20000800000 */
[----:B------:R-:W-:Y:S01]  /*6350*/  UMOV UR6, 0x0 ;  /* 0x0000000000067882 */ /* 0x000fe20000000000 */
[----:B------:R-:W-:Y:S01]  /*6360*/  UMOV UR7, 0x10000000 ;  /* 0x1000000000077882 */ /* 0x000fe20000000000 */
[----:B------:R-:W-:Y:S01]  /*6370*/  @!P1 R2UR UR5, R2 ;  /* 0x00000000020592ca */ /* 0x000fe200000e0000 */
[----:B------:R-:W-:Y:S01]  /*6380*/  @!P1 IMAD.X R0, RZ, RZ, R13, P0 ;  /* 0x000000ffff009224 */ /* 0x000fe200000e060d */
[----:B------:R-:W-:Y:S02]  /*6390*/  @!UP0 UIADD3 UR34, UPT, UPT, UR42, 0x20, URZ ;  /* 0x000000202a228890 */ /* 0x000fe4000fffe0ff */
[----:B------:R-:W-:Y:S02]  /*63a0*/  @!UP0 UIADD3 UR32, UPT, UPT, UR21, 0x1400, URZ ;  /* 0x0000140015208890 */ /* 0x000fe4000fffe0ff */
[----:B------:R-:W-:Y:S01]  /*63b0*/  @!P1 R2UR UR4, R0 ;  /* 0x00000000000492ca */ /* 0x000fe200000e0000 */
[----:B------:R-:W-:Y:S01]  /*63c0*/  @!UP0 UIADD3 UR10, UPT, UPT, UR42, 0xa0, URZ ;  /* 0x000000a02a0a8890 */ /* 0x000fe2000fffe0ff */
[----:B------:R-:W-:Y:S01]  /*63d0*/  @!P1 IMAD.MOV.U32 R0, RZ, RZ, 0x1000 ;  /* 0x00001000ff009424 */ /* 0x000fe200078e00ff */
[----:B------:R-:W-:Y:S01]  /*63e0*/  @!UP0 UIADD3 UR8, UPT, UPT, UR21, 0x1c00, URZ ;  /* 0x00001c0015088890 */ /* 0x000fe2000fffe0ff */
[----:B------:R-:W-:Y:S01]  /*63f0*/  VOTEU.ALL UP0, P1 ;  /* 0x0000000000ff7886 */ /* 0x000fe20000800000 */
[----:B------:R-:W-:Y:S02]  /*6400*/  UMOV UR35, UR43 ;  /* 0x0000002b00237c82 */ /* 0x000fe40008000000 */
[----:B------:R-:W-:Y:S01]  /*6410*/  IMAD.U32 R6, RZ, RZ, UR5 ;  /* 0x00000005ff067e24 */ /* 0x000fe2000f8e00ff */
[----:B------:R-:W-:Y:S01]  /*6420*/  UMOV UR9, UR33 ;  /* 0x0000002100097c82 */ /* 0x000fe20008000000 */
[----:B------:R-:W-:Y:S01]  /*6430*/  UMOV UR11, UR43 ;  /* 0x0000002b000b7c82 */ /* 0x000fe20008000000 */
[----:B------:R-:W-:Y:S03]  /*6440*/  UMOV UR12, UR36 ;  /* 0x00000024000c7c82 */ /* 0x000fe60008000000 */
        /* <DEDUP_REMOVED lines=9> */
[----:B------:R-:W4:Y:S02]  /*64e0*/  SYNCS.PHASECHK.TRANS64.TRYWAIT P0, [UR21+0x240], R4 ;  /* 0x00024004ff0075a7 */ /* 0x000f240008001115 */
[----:B---34-:R-:W-:Y:S05]  /*64f0*/  @!P0 BRA `(.L_x_124) ;  /* 0x00000060004c8947 */ /* 0x018fea0003800000 */
.L_x_268:
[----:B------:R-:W-:Y:S01]  /*6500*/  @!P1 IADD3 R2, P0, PT, R12, 0x580, RZ ;  /* 0x000005800c029810 */ /* 0x000fe20007f1e0ff */
[----:B------:R-:W-:Y:S01]  /*6510*/  VOTEU.ALL UP0, P1 ;  /* 0x0000000000ff7886 */ /* 0x000fe20000800000 */
[----:B------:R-:W-:Y:S01]  /*6520*/  UMOV UR6, 0x0 ;  /* 0x0000000000067882 */ /* 0x000fe20000000000 */
[----:B------:R-:W-:Y:S01]  /*6530*/  UMOV UR7, 0x10000000 ;  /* 0x1000000000077882 */ /* 0x000fe20000000000 */
[----:B------:R-:W-:Y:S01]  /*6540*/  @!P1 R2UR UR5, R2 ;  /* 0x00000000020592ca */ /* 0x000fe200000e0000 */
[----:B------:R-:W-:Y:S01]  /*6550*/  @!P1 IMAD.X R0, RZ, RZ, R13, P0 ;  /* 0x000000ffff009224 */ /* 0x000fe200000e060d */
[----:B------:R-:W-:Y:S01]  /*6560*/  @!UP0 UIADD3 UR26, UPT, UPT, UR42, 0x40, URZ ;  /* 0x000000402a1a8890 */ /* 0x000fe2000fffe0ff */
[----:B------:R-:W-:Y:S01]  /*6570*/  VIADD R10, R10, 0x1 ;  /* 0x000000010a0a7836 */ /* 0x000fe20000000000 */
        /* <DEDUP_REMOVED lines=10> */
[----:B------:R-:W-:Y:S01]  /*6620*/  UMOV UR11, UR43 ;  /* 0x0000002b000b7c82 */ /* 0x000fe20008000000 */
[----:B------:R-:W-:Y:S02]  /*6630*/  UMOV UR12, UR36 ;  /* 0x00000024000c7c82 */ /* 0x000fe40008000000 */
        /* <DEDUP_REMOVED lines=11> */
.L_x_270:
[----:B------:R-:W-:Y:S01]  /*66f0*/  UIADD3 UR32, UPT, UPT, UR14, UR59, URZ ;  /* 0x0000003b0e207290 */ /* 0x000fe2000fffe0ff */
[----:B------:R-:W-:Y:S01]  /*6700*/  @!P1 IADD3 R2, P0, PT, R12, 0x580, RZ ;  /* 0x000005800c029810 */ /* 0x000fe20007f1e0ff */
[----:B------:R-:W-:Y:S01]  /*6710*/  UPLOP3.LUT UP3, UPT, UPT, UPT, UPT, 0x80, 0x8 ;  /* 0x000000000008789c */ /* 0x000fe20003f6f070 */
[----:B------:R-:W-:Y:S01]  /*6720*/  R2UR UR24, R88 ;  /* 0x00000000581872ca */ /* 0x000fe200000e0000 */
[----:B------:R-:W-:Y:S01]  /*6730*/  VOTEU.ALL UP0, P1 ;  /* 0x0000000000ff7886 */ /* 0x000fe20000800000 */
[----:B------:R-:W-:Y:S01]  /*6740*/  @!P1 R2UR UR5, R2 ;  /* 0x00000000020592ca */ /* 0x000fe200000e0000 */
[----:B------:R-:W-:Y:S01]  /*6750*/  @!P1 IMAD.X R0, RZ, RZ, R13, P0 ;  /* 0x000000ffff009224 */ /* 0x000fe200000e060d */
[----:B------:R-:W-:Y:S01]  /*6760*/  UMOV UR6, 0x0 ;  /* 0x0000000000067882 */ /* 0x000fe20000000000 */
[----:B------:R-:W-:Y:S01]  /*6770*/  UMOV UR7, 0x10000000 ;  /* 0x1000000000077882 */ /* 0x000fe20000000000 */
[----:B------:R-:W-:Y:S01]  /*6780*/  @!UP0 UIADD3 UR18, UPT, UPT, UR42, 0x60, URZ ;  /* 0x000000602a128890 */ /* 0x000fe2000fffe0ff */
[----:B------:R-:W-:Y:S01]  /*6790*/  ISETP.NE.AND P0, PT, R10, 0x2, PT ;  /* 0x000000020a00780c */ /* 0x000fe20003f05270 */
[----:B------:R-:W-:Y:S01]  /*67a0*/  @!UP0 UIADD3 UR16, UPT, UPT, UR21, 0x3400, URZ ;  /* 0x0000340015108890 */ /* 0x000fe2000fffe0ff */
[----:B------:R-:W-:Y:S01]  /*67b0*/  @!P1 R2UR UR4, R0 ;  /* 0x00000000000492ca */ /* 0x000fe200000e0000 */
[----:B------:R-:W-:Y:S01]  /*67c0*/  @!UP0 UIADD3 UR17, UPT, UPT, UR21, 0x228, URZ ;  /* 0x0000022815118890 */ /* 0x000fe2000fffe0ff */
[----:B------:R-:W-:Y:S01]  /*67d0*/  SEL R0, RZ, 0x1, P0 ;  /* 0x00000001ff007807 */ /* 0x000fe20000000000 */
[----:B------:R-:W-:Y:S01]  /*67e0*/  @!UP0 UIADD3 UR10, UPT, UPT, UR42, 0xe0, URZ ;  /* 0x000000e02a0a8890 */ /* 0x000fe2000fffe0ff */
[----:B------:R-:W-:Y:S01]  /*67f0*/  LOP3.LUT R11, R11, 0x1, RZ, 0x3c, !PT ;  /* 0x000000010b0b7812 */ /* 0x000fe200078e3cff */
[----:B------:R-:W-:Y:S01]  /*6800*/  @!UP0 UIADD3 UR8, UPT, UPT, UR21, 0x3c00, URZ ;  /* 0x00003c0015088890 */ /* 0x000fe2000fffe0ff */
[----:B--2---:R-:W-:Y:S01]  /*6810*/  IMAD.U32 R4, RZ, RZ, UR5 ;  /* 0x00000005ff047e24 */ /* 0x004fe2000f8e00ff */
[----:B------:R-:W-:Y:S01]  /*6820*/  VOTEU.ALL UP0, P1 ;  /* 0x0000000000ff7886 */ /* 0x000fe20000800000 */
[----:B------:R-:W-:Y:S01]  /*6830*/  UMOV UR19, UR43 ;  /* 0x0000002b00137c82 */ /* 0x000fe20008000000 */
[----:B------:R-:W-:Y:S01]  /*6840*/  UMOV UR20, UR36 ;  /* 0x0000002400147c82 */ /* 0x000fe20008000000 */
[----:B------:R-:W-:Y:S01]  /*6850*/  UMOV UR11, UR43 ;  /* 0x0000002b000b7c82 */ /* 0x000fe20008000000 */
[----:B------:R-:W-:Y:S01]  /*6860*/  UMOV UR12, UR36 ;  /* 0x00000024000c7c82 */ /* 0x000fe20008000000 */
[----:B------:R-:W-:Y:S01]  /*6870*/  UMOV UR9, UR17 ;  /* 0x0000001100097c82 */ /* 0x000fe20008000000 */
[----:B------:R-:W-:Y:S01]  /*6880*/  IMAD.U32 R5, RZ, RZ, UR4 ;  /* 0x00000004ff057e24 */ /* 0x000fe2000f8e00ff */
[----:B------:R-:W-:Y:S01]  /*6890*/  @!P1 R2UR UR4, R4 ;  /* 0x00000000040492ca */ /* 0x000fe200000e0000 */
[----:B------:R-:W-:Y:S01]  /*68a0*/  UIADD3 UR34, UPT, UPT, UR13, UR24, URZ ;  /* 0x000000180d227290 */ /* 0x000fe2000fffe0ff */
[----:B------:R-:W-:Y:S01]  /*68b0*/  LOP3.LUT R9, R9, R0, RZ, 0x3c, !PT ;  /* 0x0000000009097212 */ /* 0x000fe200078e3cff */
[----:B------:R-:W-:Y:S01]  /*68c0*/  UMOV UR36, UR29 ;  /* 0x0000001d00247c82 */ /* 0x000fe20008000000 */
[----:B------:R-:W-:Y:S02]  /*68d0*/  @!P1 R2UR UR5, R5 ;  /* 0x00000000050592ca */ /* 0x000fe400000e0000 */
[----:B------:R-:W-:Y:S11]  /*68e0*/  SEL R10, R10, RZ, P0 ;  /* 0x000000ff0a0a7207 */ /* 0x000ff60000000000 */
[----:B------:R2:W-:Y:S01]  /*68f0*/  @!UP0 UTMALDG.3D [UR16], [UR4], desc[UR6] ;  /* 0x00000610040085b4 */ /* 0x0005e20008011000 */
[----:B------:R-:W-:Y:S05]  /*6900*/  VOTEU.ALL UP0, P1 ;  /* 0x0000000000ff7886 */ /* 0x000fea0000800000 */
[----:B------:R2:W-:Y:S01]  /*6910*/  @!UP0 UTMALDG.3D [UR8], [UR4], desc[UR6] ;  /* 0x00000608040085b4 */ /* 0x0005e20008011000 */
[----:B------:R2:W-:Y:S01]  /*6920*/  @!P1 SYNCS.ARRIVE.TRANS64.RED.A0TR RZ, [UR21+0x228], R3 ;  /* 0x00022803ffff99a7 */ /* 0x0005e20008300415 */
[----:B------:R-:W-:Y:S01]  /*6930*/  SYNCS.ARRIVE.TRANS64.RED.A1T0 RZ, [UR39], RZ ;  /* 0x000000ffffff79a7 */ /* 0x000fe20008100427 */
[----:B------:R-:W-:Y:S05]  /*6940*/  BRA.U UP2, `(.L_x_126) ;  /* 0xffffffed02f07547 */ /* 0x000fea000b83ffff */
[----:B--2---:R-:W-:-:S04]  /*6950*/  SHF.L.U32 R3, R11, 0x1f, RZ ;  /* 0x0000001f0b037819 */ /* 0x004fc800000006ff */
[----:B------:R-:W2:Y:S02]  /*6960*/  SYNCS.PHASECHK.TRANS64.TRYWAIT P0, [UR21+0x230], R3 ;  /* 0x00023003ff0075a7 */ /* 0x000ea40008001115 */
[----:B--2---:R-:W-:Y:S05]  /*6970*/  @!P0 BRA `(.L_x_127) ;  /* 0x0000005c005c8947 */ /* 0x004fea0003800000 */
.L_x_272:
[----:B------:R-:W3:Y:S02]  /*6980*/  SYNCS.PHASECHK.TRANS64.TRYWAIT P0, [UR21+0x238], R3 ;  /* 0x00023803ff0075a7 */ /* 0x000ee40008001115 */
[----:B---3--:R-:W-:Y:S05]  /*6990*/  @!P0 BRA `(.L_x_128) ;  /* 0x0000005c006c8947 */ /* 0x008fea0003800000 */
.L_x_274:
[----:B------:R-:W3:Y:S02]  /*69a0*/  SYNCS.PHASECHK.TRANS64.TRYWAIT P0, [UR21+0x240], R3 ;  /* 0x00024003ff0075a7 */ /* 0x000ee40008001115 */
[----:B---3--:R-:W-:Y:S05]  /*69b0*/  @!P0 BRA `(.L_x_129) ;  /* 0x0000005c007c8947 */ /* 0x008fea0003800000 */
.L_x_276:
[----:B--2---:R-:W-:-:S07]  /*69c0*/  MOV R0, UR21 ;  /* 0x0000001500007c02 */ /* 0x004fce0008000f00 */
.L_x_130:
[----:B--2---:R-:W-:-:S04]  /*69d0*/  SHF.L.U32 R3, R11, 0x1f, RZ ;  /* 0x0000001f0b037819 */ /* 0x004fc800000006ff */
[----:B------:R2:W3:Y:S03]  /*69e0*/  SYNCS.PHASECHK.TRANS64.TRYWAIT P0, [R0+URZ+0x248], R3 ;  /* 0x00024803000075a7 */ /* 0x0004e600080011ff */
[----:B---3--:R-:W-:Y:S05]  /*69f0*/  @!P0 NANOSLEEP.SYNCS 0x989680 ;  /* 0x009896800000895d */ /* 0x008fea0003900000 */
[----:B------:R-:W3:Y:S02]  /*6a00*/  @!P0 SYNCS.PHASECHK.TRANS64 P0, [R0+URZ+0x248], R3 ;  /* 0x00024803000085a7 */ /* 0x000ee400080010ff */
[----:B-1-3--:R-:W-:Y:S05]  /*6a10*/  @P0 EXIT ;  /* 0x000000000000094d */ /* 0x00afea0003800000 */
[----:B------:R-:W-:Y:S05]  /*6a20*/  BRA `(.L_x_130) ;  /* 0xfffffffc00e87947 */ /* 0x000fea000383ffff */
.L_x_115:
[----:B------:R-:W-:-:S06]  /*6a30*/  UISETP.GE.AND UP0, UPT, UR20, 0x4, UPT ;  /* 0x000000041400788c */ /* 0x000fcc000bf06270 */
[----:B------:R-:W-:-:S13]  /*6a40*/  PLOP3.LUT P0, PT, PT, PT, UP0, 0x80, 0x8 ;  /* 0x000000000008781c */ /* 0x000fda0003f0f008 */
[----:B-1----:R-:W-:Y:S05]  /*6a50*/  @!P0 EXIT ;  /* 0x000000000000894d */ /* 0x002fea0003800000 */
[----:B------:R-:W-:Y:S01]  /*6a60*/  BAR.SYNC.DEFER_BLOCKING 0x6, 0xa0 ;  /* 0x0182800000007b1d */ /* 0x000fe20000010000 */
[----:B------:R-:W-:Y:S01]  /*6a70*/  IMAD.SHL.U32 R4, R87, 0x200000, RZ ;  /* 0x0020000057047824 */ /* 0x000fe200078e00ff */
[----:B------:R-:W-:Y:S01]  /*6a80*/  CS2R R94, SRZ ;  /* 0x00000000005e7805 */ /* 0x000fe2000001ff00 */
[C---:B------:R-:W-:Y:S01]  /*6a90*/  IMAD.SHL.U32 R85, R97.reuse, 0x20, RZ ;  /* 0x0000002061557824 */ /* 0x040fe200078e00ff */
[----:B------:R-:W-:Y:S01]  /*6aa0*/  CS2R R92, SRZ ;  /* 0x00000000005c7805 */ /* 0x000fe2000001ff00 */
[C---:B------:R-:W-:Y:S01]  /*6ab0*/  IMAD.U32 R37, R97.reuse, 0x10000, RZ ;  /* 0x0001000061257824 */ /* 0x040fe200078e00ff */
[----:B------:R-:W-:Y:S02]  /*6ac0*/  UMOV UR43, 0x400 ;  /* 0x00000400002b7882 */ /* 0x000fe40000000000 */
[----:B------:R-:W1:Y:S01]  /*6ad0*/  LDC.64 R82, c[0x0][0x8b0] ;  /* 0x00022c00ff527b82 */ /* 0x000e620000000a00 */
[----:B------:R-:W-:Y:S01]  /*6ae0*/  ULEA UR43, UR58, UR43, 0x18 ;  /* 0x0000002b3a2b7291 */ /* 0x000fe2000f8ec0ff */
[----:B------:R-:W-:Y:S01]  /*6af0*/  IMAD.SHL.U32 R5, R97, 0x4, RZ ;  /* 0x0000000461057824 */ /* 0x000fe200078e00ff */
[----:B------:R-:W-:Y:S01]  /*6b00*/  LOP3.LUT R4, R4, 0x200000, RZ, 0xc0, !PT ;  /* 0x0020000004047812 */ /* 0x000fe200078ec0ff */
[----:B------:R-:W-:Y:S01]  /*6b10*/  IMAD.SHL.U32 R7, R87, 0x400, RZ ;  /* 0x0000040057077824 */ /* 0x000fe200078e00ff */
[C---:B------:R-:W-:Y:S01]  /*6b20*/  LOP3.LUT R6, R85.reuse, 0x80, RZ, 0xc0, !PT ;  /* 0x0000008055067812 */ /* 0x040fe200078ec0ff */
[----:B------:R-:W-:Y:S01]  /*6b30*/  UIADD3 UR4, UPT, UPT, UR43, 0x4400, URZ ;  /* 0x000044002b047890 */ /* 0x000fe2000fffe0ff */
[C---:B------:R-:W-:Y:S01]  /*6b40*/  LOP3.LUT R84, R85.reuse, 0xb60, RZ, 0xc0, !PT ;  /* 0x00000b6055547812 */ /* 0x040fe200078ec0ff */
[----:B------:R-:W2:Y:S01]  /*6b50*/  LDC.64 R80, c[0x0][0x8a8] ;  /* 0x00022a00ff507b82 */ /* 0x000ea20000000a00 */
[----:B------:R-:W-:Y:S01]  /*6b60*/  UIADD3 UR5, UPT, UPT, UR43, 0x400, URZ ;  /* 0x000004002b057890 */ /* 0x000fe2000fffe0ff */
[----:B------:R-:W-:Y:S01]  /*6b70*/  LOP3.LUT R37, R4, 0x400000, R37, 0xf8, !PT ;  /* 0x0040000004257812 */ /* 0x000fe200078ef825 */
[----:B------:R-:W-:Y:S01]  /*6b80*/  IMAD.MOV.U32 R36, RZ, RZ, RZ ;  /* 0x000000ffff247224 */ /* 0x000fe200078e00ff */
[----:B------:R-:W-:Y:S01]  /*6b90*/  LOP3.LUT R5, R6, 0x10, R5, 0xf8, !PT ;  /* 0x0000001006057812 */ /* 0x000fe200078ef805 */
[----:B------:R-:W-:Y:S01]  /*6ba0*/  IMAD.MOV.U32 R91, RZ, RZ, RZ ;  /* 0x000000ffff5b7224 */ /* 0x000fe200078e00ff */
[----:B------:R-:W-:Y:S01]  /*6bb0*/  LOP3.LUT R84, R84, 0x400, R7, 0xf8, !PT ;  /* 0x0000040054547812 */ /* 0x000fe200078ef807 */
[----:B------:R-:W-:Y:S01]  /*6bc0*/  IMAD.U32 R98, RZ, RZ, UR5 ;  /* 0x00000005ff627e24 */ /* 0x000fe2000f8e00ff */
[----:B------:R-:W-:Y:S01]  /*6bd0*/  LOP3.LUT P0, RZ, R85, 0x80, RZ, 0xc0, !PT ;  /* 0x0000008055ff7812 */ /* 0x000fe2000780c0ff */
[----:B------:R-:W3:Y:S01]  /*6be0*/  LDS R0, [UR43+0x310] ;  /* 0x0003102bff007984 */ /* 0x000ee20008000800 */
[----:B------:R-:W-:Y:S01]  /*6bf0*/  LOP3.LUT R84, R84, R5, RZ, 0xfc, !PT ;  /* 0x0000000554547212 */ /* 0x000fe200078efcff */
[----:B------:R-:W-:Y:S01]  /*6c00*/  IMAD.U32 R96, RZ, RZ, UR4 ;  /* 0x00000004ff607e24 */ /* 0x000fe2000f8e00ff */
[----:B------:R-:W-:Y:S01]  /*6c10*/  P2R R4, PR, RZ, 0x1 ;  /* 0x00000001ff047803 */ /* 0x000fe20000000000 */
[----:B------:R-:W4:Y:S01]  /*6c20*/  LDCU UR57, c[0x0][0x370] ;  /* 0x00006e00ff3977ac */ /* 0x000f220008000800 */
[----:B------:R-:W-:Y:S01]  /*6c30*/  LOP3.LUT R97, R97, 0x60, RZ, 0xc0, !PT ;  /* 0x0000006061617812 */ /* 0x000fe200078ec0ff */
[----:B------:R-:W1:Y:S01]  /*6c40*/  LDCU.64 UR62, c[0x0][0x348] ;  /* 0x00006900ff3e77ac */ /* 0x000e620008000a00 */
[----:B------:R-:W1:Y:S01]  /*6c50*/  LDCU UR42, c[0x0][0xb0c] ;  /* 0x00016180ff2a77ac */ /* 0x000e620008000800 */
[----:B------:R-:W1:Y:S01]  /*6c60*/  LDCU UR39, c[0x0][0xb30] ;  /* 0x00016600ff2777ac */ /* 0x000e620008000800 */
[----:B------:R-:W1:Y:S01]  /*6c70*/  LDCU.64 UR46, c[0x0][0x888] ;  /* 0x00011100ff2e77ac */ /* 0x000e620008000a00 */
[----:B------:R-:W1:Y:S01]  /*6c80*/  LDCU.64 UR40, c[0x0][0xb28] ;  /* 0x00016500ff2877ac */ /* 0x000e620008000a00 */
[----:B------:R-:W1:Y:S01]  /*6c90*/  LDCU.64 UR60, c[0x0][0x890] ;  /* 0x00011200ff3c77ac */ /* 0x000e620008000a00 */
[----:B------:R-:W1:Y:S01]  /*6ca0*/  LDCU.128 UR52, c[0x0][0xb10] ;  /* 0x00016200ff3477ac */ /* 0x000e620008000c00 */
[----:B------:R-:W1:Y:S02]  /*6cb0*/  LDCU UR56, c[0x0][0x374] ;  /* 0x00006e80ff3877ac */ /* 0x000e640008000800 */
[----:B-1234-:R-:W-:-:S07]  /*6cc0*/  IMAD.IADD R37, R0, 0x1, R37 ;  /* 0x0000000100257824 */ /* 0x01efce00078e0225 */
.L_x_172:
[C---:B------:R-:W-:Y:S02]  /*6cd0*/  LEA R3, R91.reuse, UR43, 0x3 ;  /* 0x0000002b5b037c11 */ /* 0x040fe4000f8e18ff */
[----:B------:R-:W-:Y:S02]  /*6ce0*/  SHF.L.U32 R0, R94, 0x1f, RZ ;  /* 0x0000001f5e007819 */ /* 0x000fe400000006ff */
[----:B------:R-:W-:Y:S02]  /*6cf0*/  LEA R5, R91, UR43, 0x4 ;  /* 0x0000002b5b057c11 */ /* 0x000fe4000f8e20ff */
[----:B------:R-:W1:Y:S02]  /*6d00*/  SYNCS.PHASECHK.TRANS64.TRYWAIT P0, [R3+URZ+0x260], R0 ;  /* 0x00026000030075a7 */ /* 0x000e6400080011ff */
[----:B-12---:R-:W-:Y:S05]  /*6d10*/  @!P0 BRA `(.L_x_131) ;  /* 0x0000005800bc8947 */ /* 0x006fea0003800000 */
.L_x_277:
        /* <DEDUP_REMOVED lines=11> */
[----:B------:R-:W-:Y:S01]  /*6dd0*/  PLOP3.LUT P0, PT, PT, PT, UP1, 0x80, 0x8 ;  /* 0x000000000008781c */ /* 0x000fe20003f0f018 */
[----:B------:R-:W-:Y:S11]  /*6de0*/  UP2UR UR44, UPR, URZ, 0x2 ;  /* 0x00000002ff2c7883 */ /* 0x000ff60008000000 */
[----:B------:R-:W-:Y:S01]  /*6df0*/  @!UPT UIADD3 URZ, UPT, UPT, URZ, URZ, URZ ;  /* 0x000000fffffff290 */ /* 0x000fe2000fffe0ff */
[----:B-1----:R-:W-:Y:S02]  /*6e00*/  @P0 SHF.R.U32.HI R0, RZ, 0x10, R5 ;  /* 0x00000010ff000819 */ /* 0x002fe40000011605 */
        /* <DEDUP_REMOVED lines=12> */
[----:B------:R-:W2:Y:S01]  /*6ed0*/  LDCU UR12, c[0x0][0xb20] ;  /* 0x00016400ff0c77ac */ /* 0x000ea20008000800 */
[----:B------:R-:W-:Y:S02]  /*6ee0*/  UIMAD.WIDE.U32 UR4, UR56, UR55, URZ ;  /* 0x00000037380472a5 */ /* 0x000fe4000f8e00ff */
[----:B------:R-:W-:Y:S02]  /*6ef0*/  UIMAD.WIDE.U32 UR6, UR57, UR52, URZ ;  /* 0x00000034390672a5 */ /* 0x000fe4000f8e00ff */
[----:B------:R-:W-:Y:S02]  /*6f00*/  UISETP.NE.AND UP0, UPT, UR54, 0x1, UPT ;  /* 0x000000013600788c */ /* 0x000fe4000bf05270 */
[----:B------:R-:W-:Y:S02]  /*6f10*/  UIMAD.WIDE.U32 UR8, UR37, UR55, URZ ;  /* 0x00000037250872a5 */ /* 0x000fe4000f8e00ff */
[----:B------:R-:W-:Y:S02]  /*6f20*/  UIMAD.WIDE.U32 UR10, UR38, UR52, URZ ;  /* 0x00000034260a72a5 */ /* 0x000fe4000f8e00ff */
[----:B------:R-:W-:Y:S02]  /*6f30*/  UISETP.NE.AND UP1, UPT, UR42, 0x1, UPT ;  /* 0x000000012a00788c */ /* 0x000fe4000bf25270 */
[----:B------:R-:W-:Y:S01]  /*6f40*/  UISETP.NE.AND UP2, UPT, UR45, 0x1, UPT ;  /* 0x000000012d00788c */ /* 0x000fe2000bf45270 */
[----:B------:R-:W-:Y:S02]  /*6f50*/  UMOV UR4, UR5 ;  /* 0x0000000500047c82 */ /* 0x000fe40008000000 */
[----:B--2---:R-:W-:Y:S03]  /*6f60*/  USHF.R.U32.HI UR5, URZ, UR12, UR4 ;  /* 0x0000000cff057299 */ /* 0x004fe60008011604 */
[----:B------:R-:W-:Y:S02]  /*6f70*/  UMOV UR4, UR7 ;  /* 0x0000000700047c82 */ /* 0x000fe40008000000 */
[----:B------:R-:W-:Y:S02]  /*6f80*/  USHF.R.U32.HI UR7, URZ, UR53, UR4 ;  /* 0x00000035ff077299 */ /* 0x000fe40008011604 */
[----:B------:R-:W-:Y:S02]  /*6f90*/  USEL UR4, UR56, UR5, !UP0 ;  /* 0x0000000538047287 */ /* 0x000fe4000c000000 */
[----:B------:R-:W-:Y:S01]  /*6fa0*/  USEL UR7, UR57, UR7, !UP1 ;  /* 0x0000000739077287 */ /* 0x000fe2000c800000 */
[----:B------:R-:W-:Y:S01]  /*6fb0*/  UMOV UR5, UR9 ;  /* 0x0000000900057c82 */ /* 0x000fe20008000000 */
[----:B------:R-:W-:Y:S02]  /*6fc0*/  UIMAD.WIDE.U32 UR8, UR4, UR40, URZ ;  /* 0x00000028040872a5 */ /* 0x000fe4000f8e00ff */
[----:B------:R-:W-:Y:S03]  /*6fd0*/  USHF.R.U32.HI UR6, URZ, UR12, UR5 ;  /* 0x0000000cff067299 */ /* 0x000fe60008011605 */
[----:B------:R-:W-:Y:S01]  /*6fe0*/  UMOV UR5, UR11 ;  /* 0x0000000b00057c82 */ /* 0x000fe20008000000 */
[----:B------:R-:W-:Y:S02]  /*6ff0*/  UIMAD.WIDE.U32 UR10, UR7, UR40, URZ ;  /* 0x00000028070a72a5 */ /* 0x000fe4000f8e00ff */
[----:B------:R-:W-:Y:S02]  /*7000*/  USHF.R.U32.HI UR12, URZ, UR53, UR5 ;  /* 0x00000035ff0c7299 */ /* 0x000fe40008011605 */
[----:B------:R-:W-:Y:S01]  /*7010*/  USEL UR6, UR37, UR6, !UP0 ;  /* 0x0000000625067287 */ /* 0x000fe2000c000000 */
[----:B------:R-:W-:Y:S02]  /*7020*/  UMOV UR5, UR9 ;  /* 0x0000000900057c82 */ /* 0x000fe40008000000 */
[----:B------:R-:W-:Y:S01]  /*7030*/  UMOV UR10, UR11 ;  /* 0x0000000b000a7c82 */ /* 0x000fe20008000000 */
[----:B------:R-:W-:Y:S02]  /*7040*/  @UP2 USHF.R.U32.HI UR4, URZ, UR41, UR5 ;  /* 0x00000029ff042299 */ /* 0x000fe40008011605 */
[----:B------:R-:W-:Y:S02]  /*7050*/  @UP2 USHF.R.U32.HI UR7, URZ, UR41, UR10 ;  /* 0x00000029ff072299 */ /* 0x000fe4000801160a */
[----:B------:R-:W-:Y:S02]  /*7060*/  UIMAD UR4, UR45, UR4, URZ ;  /* 0x000000042d0472a4 */ /* 0x000fe4000f8e02ff */
[----:B------:R-:W-:Y:S02]  /*7070*/  UIMAD.WIDE.U32 UR10, UR6, UR40, URZ ;  /* 0x00000028060a72a5 */ /* 0x000fe4000f8e00ff */
[----:B------:R-:W-:Y:S02]  /*7080*/  USEL UR5, UR38, UR12, !UP1 ;  /* 0x0000000c26057287 */ /* 0x000fe4000c800000 */
[----:B------:R-:W-:Y:S02]  /*7090*/  UIMAD UR8, UR45, UR7, URZ ;  /* 0x000000072d0872a4 */ /* 0x000fe4000f8e02ff */
[----:B------:R-:W-:Y:S03]  /*70a0*/  UISETP.GE.AND UP0, UPT, UR6, UR4, UPT ;  /* 0x000000040600728c */ /* 0x000fe6000bf06270 */
[----:B------:R-:W-:Y:S01]  /*70b0*/  UMOV UR4, UR11 ;  /* 0x0000000b00047c82 */ /* 0x000fe20008000000 */
[----:B------:R-:W-:Y:S02]  /*70c0*/  UISETP.GE.OR UP0, UPT, UR5, UR8, UP0 ;  /* 0x000000080500728c */ /* 0x000fe40008706670 */
[----:B------:R-:W-:Y:S02]  /*70d0*/  USHF.R.U32.HI UR4, URZ, UR41, UR4 ;  /* 0x00000029ff047299 */ /* 0x000fe40008011604 */
[----:B------:R-:W-:Y:S02]  /*70e0*/  UIMAD.WIDE.U32 UR8, UR5, UR40, URZ ;  /* 0x00000028050872a5 */ /* 0x000fe4000f8e00ff */
[----:B------:R-:W-:Y:S02]  /*70f0*/  USEL UR11, UR6, UR4, !UP2 ;  /* 0x00000004060b7287 */ /* 0x000fe4000d000000 */
[----:B------:R-:W-:Y:S02]  /*7100*/  UIADD3 UR8, UPT, UPT, -UR5, URZ, URZ ;  /* 0x000000ff05087290 */ /* 0x000fe4000fffe1ff */
[----:B------:R-:W-:Y:S01]  /*7110*/  UIADD3 UR10, UPT, UPT, -UR11, URZ, URZ ;  /* 0x000000ff0b0a7290 */ /* 0x000fe2000fffe1ff */
[----:B------:R-:W-:Y:S01]  /*7120*/  @!UP0 UMOV UR4, UR9 ;  /* 0x0000000900048c82 */ /* 0x000fe20008000000 */
[----:B------:R-:W-:Y:S02]  /*7130*/  UIADD3 UR9, UPT, UPT, -UR6, URZ, URZ ;  /* 0x000000ff06097290 */ /* 0x000fe4000fffe1ff */
[----:B------:R-:W-:Y:S02]  /*7140*/  @!UP0 USHF.R.U32.HI UR4, URZ, UR41, UR4 ;  /* 0x00000029ff048299 */ /* 0x000fe40008011604 */
[----:B------:R-:W-:Y:S02]  /*7150*/  UIMAD UR10, UR45, UR10, UR6 ;  /* 0x0000000a2d0a72a4 */ /* 0x000fe4000f8e0206 */
[----:B------:R-:W-:Y:S04]  /*7160*/  @!UP0 USEL UR4, UR5, UR4, !UP2 ;  /* 0x0000000405048287 */ /* 0x000fe8000d000000 */
[----:B------:R-:W-:Y:S02]  /*7170*/  @!UP0 UIMAD UR10, UR7, UR10, UR4 ;  /* 0x0000000a070a82a4 */ /* 0x000fe4000f8e0204 */
[----:B------:R-:W-:Y:S02]  /*7180*/  @!UP0 UIADD3 UR11, UPT, UPT, UR11, -UR4, URZ ;  /* 0x800000040b0b8290 */ /* 0x000fe4000fffe0ff */
[----:B------:R-:W-:Y:S02]  /*7190*/  UIMAD UR7, UR42, UR8, UR38 ;  /* 0x000000082a0772a4 */ /* 0x000fe4000f8e0226 */
[----:B------:R-:W-:Y:S02]  /*71a0*/  @!UP0 UIMAD UR6, UR11, UR45, UR5 ;  /* 0x0000002d0b0682a4 */ /* 0x000fe4000f8e0205 */
[----:B------:R-:W-:Y:S01]  /*71b0*/  UIMAD UR4, UR54, UR9, UR37 ;  /* 0x00000009360472a4 */ /* 0x000fe2000f8e0225 */
[----:B------:R-:W-:Y:S02]  /*71c0*/  @!UP0 UMOV UR5, UR10 ;  /* 0x0000000a00058c82 */ /* 0x000fe40008000000 */
[----:B------:R-:W-:Y:S02]  /*71d0*/  UIMAD UR38, UR5, UR42, UR7 ;  /* 0x0000002a052672a4 */ /* 0x000fe4000f8e0207 */
[----:B------:R-:W-:Y:S11]  /*71e0*/  UIMAD UR37, UR6, UR54, UR4 ;  /* 0x00000036062572a4 */ /* 0x000ff6000f8e0204 */
[----:B------:R-:W-:Y:S01]  /*71f0*/  @!UPT UIADD3 URZ, UPT, UPT, URZ, URZ, URZ ;  /* 0x000000fffffff290 */ /* 0x000fe2000fffe0ff */
.L_x_132:
[----:B------:R-:W-:Y:S01]  /*7200*/  UISETP.NE.AND UP0, UPT, UR39, 0x1, UPT ;  /* 0x000000012700788c */ /* 0x000fe2000bf05270 */
[----:B------:R-:W-:Y:S01]  /*7210*/  IADD3 R91, PT, PT, R91, 0x1, RZ ;  /* 0x000000015b5b7810 */ /* 0x000fe20007ffe0ff */
[----:B------:R-:W-:Y:S02]  /*7220*/  UIADD3 UR11, UPT, UPT, UR43, 0x400, URZ ;  /* 0x000004002b0b7890 */ /* 0x000fe4000fffe0ff */
[----:B------:R-:W-:Y:S02]  /*7230*/  USHF.L.U32 UR50, UR32, 0x6, URZ ;  /* 0x0000000620327899 */ /* 0x000fe400080006ff */
[----:B------:R-:W-:Y:S05]  /*7240*/  USHF.L.U32 UR49, UR34, 0x8, URZ ;  /* 0x0000000822317899 */ /* 0x000fea00080006ff */
[----:B------:R-:W2:Y:S01]  /*7250*/  @!UP0 LDCU.128 UR12, c[0x0][0xb10] ;  /* 0x00016200ff0c87ac */ /* 0x000ea20008000c00 */
[----:B------:R-:W3:Y:S01]  /*7260*/  @!UP0 LDCU UR5, c[0x0][0xb0c] ;  /* 0x00016180ff0587ac */ /* 0x000ee20008000800 */
[----:B------:R-:W4:Y:S01]  /*7270*/  @!UP0 LDCU UR10, c[0x0][0xb20] ;  /* 0x00016400ff0a87ac */ /* 0x000f220008000800 */
[----:B--2---:R-:W-:Y:S02]  /*7280*/  UIMAD.WIDE.U32 UR8, UR38, UR12, URZ ;  /* 0x0000000c260872a5 */ /* 0x004fe4000f8e00ff */
[----:B------:R-:W-:Y:S02]  /*7290*/  UIMAD.WIDE.U32 UR6, UR37, UR15, URZ ;  /* 0x0000000f250672a5 */ /* 0x000fe4000f8e00ff */
[----:B------:R-:W-:Y:S03]  /*72a0*/  @!UP0 UISETP.NE.AND UP1, UPT, UR14, 0x1, UPT ;  /* 0x000000010e00888c */ /* 0x000fe6000bf25270 */
[----:B------:R-:W-:Y:S01]  /*72b0*/  @!UP0 UMOV UR4, UR9 ;  /* 0x0000000900048c82 */ /* 0x000fe20008000000 */
[----:B---3--:R-:W-:Y:S02]  /*72c0*/  @!UP0 UISETP.NE.AND UP2, UPT, UR5, 0x1, UPT ;  /* 0x000000010500888c */ /* 0x008fe4000bf45270 */
[----:B------:R-:W-:Y:S01]  /*72d0*/  @!UP0 USHF.R.U32.HI UR4, URZ, UR13, UR4 ;  /* 0x0000000dff048299 */ /* 0x000fe20008011604 */
[----:B------:R-:W-:Y:S02]  /*72e0*/  @!UP0 UMOV UR6, UR7 ;  /* 0x0000000700068c82 */ /* 0x000fe40008000000 */
[----:B----4-:R-:W-:Y:S02]  /*72f0*/  @!UP0 USHF.R.U32.HI UR6, URZ, UR10, UR6 ;  /* 0x0000000aff068299 */ /* 0x010fe40008011606 */
[----:B------:R-:W-:Y:S02]  /*7300*/  @!UP0 USEL UR7, UR38, UR4, !UP2 ;  /* 0x0000000426078287 */ /* 0x000fe4000d000000 */
[----:B------:R-:W-:Y:S04]  /*7310*/  @!UP0 USEL UR6, UR37, UR6, !UP1 ;  /* 0x0000000625068287 */ /* 0x000fe8000c800000 */
[----:B------:R-:W-:Y:S02]  /*7320*/  @!UP0 UIADD3 UR4, UPT, UPT, -UR7, UR6, URZ ;  /* 0x0000000607048290 */ /* 0x000fe4000fffe1ff */
[----:B------:R-:W-:Y:S02]  /*7330*/  @!UP0 UIADD3 UR6, UPT, UPT, UR7, -UR6, URZ ;  /* 0x8000000607068290 */ /* 0x000fe4000fffe0ff */
[----:B------:R-:W-:Y:S02]  /*7340*/  @!UP0 UIMAD UR38, UR4, UR5, UR38 ;  /* 0x00000005042682a4 */ /* 0x000fe4000f8e0226 */
[----:B------:R-:W-:Y:S02]  /*7350*/  @!UP0 UIMAD UR37, UR6, UR14, UR37 ;  /* 0x0000000e062582a4 */ /* 0x000fe4000f8e0225 */
[----:B------:R-:W-:Y:S09]  /*7360*/  ULOP3.LUT UP0, URZ, UR11, 0x90, URZ, 0xc0, !UPT ;  /* 0x000000900bff7892 */ /* 0x000ff2000f80c0ff */
[----:B------:R-:W-:Y:S05]  /*7370*/  BRA.U !UP0, `(.L_x_133) ;  /* 0x0000000108407547 */ /* 0x000fea000b800000 */
[----:B------:R-:W2:Y:S01]  /*7380*/  LDCU.64 UR8, c[0x4][0x88] ;  /* 0x01001100ff0877ac */ /* 0x000ea20008000a00 */
[----:B------:R-:W-:Y:S01]  /*7390*/  MOV R3, 0x0 ;  /* 0x0000000000037802 */ /* 0x000fe20000000f00 */
[----:B------:R-:W-:Y:S02]  /*73a0*/  HFMA2 R12, -RZ, RZ, 0, 5.9604644775390625e-08 ;  /* 0x00000001ff0c7431 */ /* 0x000fe400000001ff */
[----:B------:R-:W-:Y:S02]  /*73b0*/  IMAD.MOV.U32 R8, RZ, RZ, 0x70 ;  /* 0x00000070ff087424 */ /* 0x000fe400078e00ff */
[----:B------:R-:W-:Y:S01]  /*73c0*/  IMAD.MOV.U32 R13, RZ, RZ, RZ ;  /* 0x000000ffff0d7224 */ /* 0x000fe200078e00ff */
[----:B------:R-:W3:Y:S01]  /*73d0*/  LDCU.64 UR6, c[0x4][0x90] ;  /* 0x01001200ff0677ac */ /* 0x000ee20008000a00 */
[----:B------:R-:W4:Y:S01]  /*73e0*/  LDC.64 R2, c[0x4][R3] ;  /* 0x0100000003027b82 */ /* 0x000f220000000a00 */
[----:B------:R-:W1:Y:S01]  /*73f0*/  LDCU.64 UR4, c[0x4][0x8] ;  /* 0x01000100ff0477ac */ /* 0x000e620008000a00 */
[----:B--2---:R-:W-:Y:S01]  /*7400*/  MOV R5, UR9 ;  /* 0x0000000900057c02 */ /* 0x004fe20008000f00 */
[----:B------:R-:W-:Y:S01]  /*7410*/  IMAD.U32 R4, RZ, RZ, UR8 ;  /* 0x00000008ff047e24 */ /* 0x000fe2000f8e00ff */
[----:B---3--:R-:W-:Y:S01]  /*7420*/  MOV R7, UR7 ;  /* 0x0000000700077c02 */ /* 0x008fe20008000f00 */
[----:B------:R-:W-:Y:S01]  /*7430*/  IMAD.U32 R6, RZ, RZ, UR6 ;  /* 0x00000006ff067e24 */ /* 0x000fe2000f8e00ff */
[----:B-1----:R-:W-:Y:S01]  /*7440*/  MOV R11, UR5 ;  /* 0x00000005000b7c02 */ /* 0x002fe20008000f00 */
[----:B------:R-:W-:Y:S02]  /*7450*/  IMAD.U32 R10, RZ, RZ, UR4 ;  /* 0x00000004ff0a7e24 */ /* 0x000fe4000f8e00ff */
[----:B------:R-:W-:Y:S07]  /*7460*/  LEPC R20, `(.L_x_133) ;  /* 0x000000001014794e */ /* 0x000fee0000000000 */
[----:B----45:R-:W-:Y:S05]  /*7470*/  CALL.ABS.NOINC R2 ;  /* 0x0000000002007343 */ /* 0x030fea0003c00000 */
.L_x_133:
[----:B------:R-:W-:Y:S01]  /*7480*/  LOP3.LUT P0, RZ, R96, 0x90, RZ, 0xc0, !PT ;  /* 0x0000009060ff7812 */ /* 0x000fe2000780c0ff */
[----:B------:R-:W-:Y:S11]  /*7490*/  BSSY.RECONVERGENT B6, `(.L_x_134) ;  /* 0x0000013000067945 */ /* 0x000ff60003800200 */
[----:B------:R-:W-:Y:S01]  /*74a0*/  @!UPT UIADD3 URZ, UPT, UPT, URZ, URZ, URZ ;  /* 0x000000fffffff290 */ /* 0x000fe2000fffe0ff */
[----:B------:R-:W-:Y:S05]  /*74b0*/  @!P0 BRA `(.L_x_135) ;  /* 0x0000000000408947 */ /* 0x000fea0003800000 */
        /* <DEDUP_REMOVED lines=16> */
.L_x_135:
[----:B------:R-:W-:Y:S05]  /*75c0*/  BSYNC.RECONVERGENT B6 ;  /* 0x0000000000067941 */ /* 0x000fea0003800200 */
.L_x_134:
[----:B------:R-:W-:Y:S01]  /*75d0*/  R2UR UR4, R89 ;  /* 0x00000000590472ca */ /* 0x000fe200000e0000 */
[----:B------:R-:W-:Y:S01]  /*75e0*/  UISETP.NE.U32.AND UP0, UPT, UR60, URZ, UPT ;  /* 0x000000ff3c00728c */ /* 0x000fe2000bf05070 */
[----:B------:R-:W-:Y:S02]  /*75f0*/  ISETP.NE.U32.AND P4, PT, R82, RZ, PT ;  /* 0x000000ff5200720c */ /* 0x000fe40003f85070 */
[----:B------:R-:W-:Y:S01]  /*7600*/  ISETP.NE.U32.AND P2, PT, RZ, UR46, PT ;  /* 0x0000002eff007c0c */ /* 0x000fe2000bf45070 */
[----:B------:R-:W-:Y:S01]  /*7610*/  UISETP.NE.AND.EX UP1, UPT, UR61, URZ, UPT, UP0 ;  /* 0x000000ff3d00728c */ /* 0x000fe2000bf25300 */
[----:B------:R-:W-:Y:S01]  /*7620*/  ISETP.NE.AND.EX P4, PT, R83, RZ, PT, P4 ;  /* 0x000000ff5300720c */ /* 0x000fe20003f85340 */
[----:B------:R-:W-:Y:S01]  /*7630*/  UPLOP3.LUT UP0, UPT, UPT, UPT, UPT, 0x40, 0x4 ;  /* 0x000000000004789c */ /* 0x000fe20003f0e870 */
[----:B------:R-:W-:Y:S05]  /*7640*/  ISETP.NE.AND.EX P2, PT, RZ, UR47, PT, P2 ;  /* 0x0000002fff007c0c */ /* 0x000fea000bf45320 */
[----:B------:R-:W-:Y:S06]  /*7650*/  UISETP.NE.AND UP2, UPT, UR4, URZ, UPT ;  /* 0x000000ff0400728c */ /* 0x000fec000bf45270 */
[----:B------:R-:W-:Y:S05]  /*7660*/  PLOP3.LUT P1, PT, PT, PT, UP2, 0x80, 0x8 ;  /* 0x000000000008781c */ /* 0x000fea0003f2f028 */
[----:B------:R-:W-:Y:S06]  /*7670*/  @UP2 UPLOP3.LUT UP0, UPT, UPT, UPT, UP1, 0x80, 0x8 ;  /* 0x000000000008289c */ /* 0x000fec0003f0f010 */
[----:B------:R-:W-:Y:S01]  /*7680*/  PLOP3.LUT P0, PT, PT, PT, UP0, 0x80, 0x8 ;  /* 0x000000000008781c */ /* 0x000fe20003f0f008 */
[----:B------:R-:W-:Y:S01]  /*7690*/  @!UPT UIADD3 URZ, UPT, UPT, URZ, URZ, URZ ;  /* 0x000000fffffff290 */ /* 0x000fe2000fffe0ff */
[----:B------:R-:W-:Y:S11]  /*76a0*/  BRA.U !UP1, `(.L_x_136) ;  /* 0x00000001093c7547 */ /* 0x000ff6000b800000 */
[----:B------:R-:W-:Y:S01]  /*76b0*/  UISETP.NE.U32.AND UP0, UPT, UR46, URZ, UPT ;  /* 0x000000ff2e00728c */ /* 0x000fe2000bf05070 */
[----:B-1----:R-:W-:Y:S01]  /*76c0*/  HFMA2 R0, -RZ, RZ, 0, 5.9604644775390625e-08 ;  /* 0x00000001ff007431 */ /* 0x002fe200000001ff */
[----:B------:R-:W1:Y:S01]  /*76d0*/  LDCU.64 UR8, c[0x0][0x358] ;  /* 0x00006b00ff0877ac */ /* 0x000e620008000a00 */
[----:B------:R-:W-:Y:S01]  /*76e0*/  IMAD.MOV.U32 R86, RZ, RZ, 0x1 ;  /* 0x00000001ff567424 */ /* 0x000fe200078e00ff */
[----:B------:R-:W-:Y:S06]  /*76f0*/  UISETP.NE.AND.EX UP0, UPT, UR47, URZ, UPT, UP0 ;  /* 0x000000ff2f00728c */ /* 0x000fec000bf05300 */
[----:B------:R-:W-:Y:S05]  /*7700*/  PLOP3.LUT P3, PT, PT, PT, UP0, 0x80, 0x8 ;  /* 0x000000000008781c */ /* 0x000fea0003f6f008 */
[----:B------:R-:W2:Y:S01]  /*7710*/  @UP0 LDCU.64 UR4, c[0x0][0x888] ;  /* 0x00011100ff0407ac */ /* 0x000ea20008000a00 */
[----:B------:R-:W-:Y:S07]  /*7720*/  @UP0 UIMAD UR6, UR36, UR60, URZ ;  /* 0x0000003c240602a4 */ /* 0x000fee000f8e02ff */
[----:B------:R-:W-:Y:S01]  /*7730*/  @!P3 PRMT R86, R0, 0x7610, R86 ;  /* 0x000076100056b816 */ /* 0x000fe20000000056 */
[----:B--2---:R-:W-:Y:S06]  /*7740*/  @UP0 UIMAD.WIDE UR4, UR6, 0x4, UR4 ;  /* 0x00000004060408a5 */ /* 0x004fec000f8e0204 */
[----:B------:R-:W-:Y:S01]  /*7750*/  IMAD.U32 R2, RZ, RZ, UR4 ;  /* 0x00000004ff027e24 */ /* 0x000fe2000f8e00ff */
[----:B------:R-:W-:Y:S04]  /*7760*/  MOV R3, UR5 ;  /* 0x0000000500037c02 */ /* 0x000fe80008000f00 */
[----:B------:R-:W2:Y:S01]  /*7770*/  @!UP0 LDCU UR4, c[0x0][0x880] ;  /* 0x00011000ff0487ac */ /* 0x000ea20008000800 */
[----:B-1---5:R3:W5:Y:S02]  /*7780*/  @P3 LDG.E R41, desc[UR8][R2.64] ;  /* 0x0000000802293981 */ /* 0x022764000c1e1900 */
[----:B--23--:R-:W-:Y:S02]  /*7790*/  @!P3 IMAD.U32 R41, RZ, RZ, UR4 ;  /* 0x00000004ff29be24 */ /* 0x00cfe4000f8e00ff */
.L_x_136:
[----:B------:R-:W-:Y:S05]  /*77a0*/  @!P4 BRA `(.L_x_137) ;  /* 0x000000000024c947 */ /* 0x000fea0003800000 */
[----:B------:R-:W-:Y:S01]  /*77b0*/  ISETP.NE.U32.AND P3, PT, R80, RZ, PT ;  /* 0x000000ff5000720c */ /* 0x000fe20003f65070 */
[----:B------:R-:W2:Y:S03]  /*77c0*/  LDCU.64 UR4, c[0x0][0x358] ;  /* 0x00006b00ff0477ac */ /* 0x000ea60008000a00 */
[----:B------:R-:W-:Y:S11]  /*77d0*/  ISETP.NE.AND.EX P3, PT, R81, RZ, PT, P3 ;  /* 0x000000ff5100720c */ /* 0x000ff60003f65330 */
[----:B------:R-:W-:Y:S02]  /*77e0*/  @!UPT UIADD3 URZ, UPT, UPT, URZ, URZ, URZ ;  /* 0x000000fffffff290 */ /* 0x000fe4000fffe0ff */
[----:B------:R-:W3:Y:S01]  /*77f0*/  @P3 LDC.64 R2, c[0x0][0x8a8] ;  /* 0x00022a00ff023b82 */ /* 0x000ee20000000a00 */
[----:B-1----:R-:W-:Y:S04]  /*7800*/  @P3 IMAD R0, R82, UR36, RZ ;  /* 0x0000002452003c24 */ /* 0x002fe8000f8e02ff */
[----:B---3--:R-:W-:Y:S05]  /*7810*/  @P3 IMAD.WIDE R2, R0, 0x4, R2 ;  /* 0x0000000400023825 */ /* 0x008fea00078e0202 */
[----:B--2--5:R2:W5:Y:S02]  /*7820*/  @P3 LDG.E R38, desc[UR4][R2.64] ;  /* 0x0000000402263981 */ /* 0x024564000c1e1900 */
[----:B--2---:R-:W3:Y:S02]  /*7830*/  @!P3 LDC R38, c[0x0][0x8a0] ;  /* 0x00022800ff26bb82 */ /* 0x004ee40000000800 */
.L_x_137:
[----:B-----5:R-:W-:Y:S01]  /*7840*/  FSETP.NEU.AND P4, PT, R41, RZ, PT ;  /* 0x000000ff2900720b */ /* 0x020fe20003f8d000 */
[----:B------:R-:W-:Y:S01]  /*7850*/  BSSY B1, `(.L_x_138) ;  /* 0x0000041000017945 */ /* 0x000fe20003800000 */
[----:B------:R-:W-:Y:S01]  /*7860*/  SEL R3, RZ, 0xffffffff, P2 ;  /* 0xffffffffff037807 */ /* 0x000fe20001000000 */
[----:B------:R-:W-:Y:S01]  /*7870*/  IMAD.MOV.U32 R71, RZ, RZ, 0x1 ;  /* 0x00000001ff477424 */ /* 0x000fe200078e00ff */
[----:B------:R-:W-:Y:S01]  /*7880*/  LOP3.LUT P3, RZ, R86, 0xff, RZ, 0xc0, !PT ;  /* 0x000000ff56ff7812 */ /* 0x000fe2000786c0ff */
[C---:B------:R-:W-:Y:S01]  /*7890*/  IMAD R39, R36.reuse, 0x80, R37 ;  /* 0x0000008024277824 */ /* 0x040fe200078e0225 */
[----:B-1----:R-:W-:Y:S02]  /*78a0*/  @P1 SEL R0, RZ, 0xffffffff, P4 ;  /* 0xffffffffff001807 */ /* 0x002fe40002000000 */
[----:B------:R-:W-:Y:S02]  /*78b0*/  CS2R R78, SRZ ;  /* 0x00000000004e7805 */ /* 0x000fe4000001ff00 */
[----:B------:R-:W-:Y:S02]  /*78c0*/  LEA R5, R93, UR43, 0x3 ;  /* 0x0000002b5d057c11 */ /* 0x000fe4000f8e18ff */
[----:B------:R-:W-:Y:S02]  /*78d0*/  CS2R R76, SRZ ;  /* 0x00000000004c7805 */ /* 0x000fe4000001ff00 */
[----:B------:R-:W-:Y:S02]  /*78e0*/  @P0 SEL R0, R3, R0, !P3 ;  /* 0x0000000003000207 */ /* 0x000fe40005800000 */
[----:B------:R-:W-:Y:S02]  /*78f0*/  CS2R R74, SRZ ;  /* 0x00000000004a7805 */ /* 0x000fe4000001ff00 */
[----:B------:R-:W-:Y:S02]  /*7900*/  LEA R90, R36, UR43, 0x3 ;  /* 0x0000002b245a7c11 */ /* 0x000fe4000f8e18ff */
[----:B------:R-:W-:Y:S02]  /*7910*/  CS2R R72, SRZ ;  /* 0x0000000000487805 */ /* 0x000fe4000001ff00 */
[----:B------:R-:W-:Y:S02]  /*7920*/  @P1 LOP3.LUT R0, R0, 0x1, RZ, 0xc0, !PT ;  /* 0x0000000100001812 */ /* 0x000fe400078ec0ff */
[----:B------:R-:W-:Y:S02]  /*7930*/  SHF.L.U32 R7, R95, 0x1f, RZ ;  /* 0x0000001f5f077819 */ /* 0x000fe400000006ff */
[----:B------:R-:W-:Y:S02]  /*7940*/  ISETP.NE.U32.OR P6, PT, R0, 0x1, !P1 ;  /* 0x000000010000780c */ /* 0x000fe40004fc5470 */
[----:B------:R-:W-:Y:S02]  /*7950*/  PLOP3.LUT P2, PT, PT, PT, UP1, 0x80, 0x8 ;  /* 0x000000000008781c */ /* 0x000fe40003f4f018 */
[----:B------:R-:W-:Y:S02]  /*7960*/  SEL R0, RZ, 0xffffffff, P4 ;  /* 0xffffffffff007807 */ /* 0x000fe40002000000 */
[----:B------:R-:W-:Y:S07]  /*7970*/  P2R R102, PR, RZ, 0x40 ;  /* 0x00000040ff667803 */ /* 0x000fee0000000000 */
[----:B------:R-:W-:Y:S02]  /*7980*/  @P6 SHF.L.U32 R2, R92, 0x1f, RZ ;  /* 0x0000001f5c026819 */ /* 0x000fe400000006ff */
[----:B------:R-:W-:Y:S02]  /*7990*/  @P2 SEL R0, R3, R0, !P3 ;  /* 0x0000000003002207 */ /* 0x000fe40005800000 */
[----:B------:R-:W1:Y:S02]  /*79a0*/  @P6 SYNCS.PHASECHK.TRANS64.TRYWAIT P1, [R5+URZ+0x210], R2 ;  /* 0x00021002050065a7 */ /* 0x000e6400080211ff */
[----:B------:R-:W-:Y:S04]  /*79b0*/  LOP3.LUT R0, R0, 0x1, RZ, 0xc0, !PT ;  /* 0x0000000100007812 */ /* 0x000fe800078ec0ff */
[----:B------:R-:W-:Y:S04]  /*79c0*/  ISETP.NE.U32.AND P5, PT, R0, 0x1, PT ;  /* 0x000000010000780c */ /* 0x000fe80003fa5070 */
[----:B------:R-:W-:Y:S01]  /*79d0*/  P2R R100, PR, RZ, 0x20 ;  /* 0x00000020ff647803 */ /* 0x000fe20000000000 */
[----:B------:R2:W4:Y:S01]  /*79e0*/  SYNCS.PHASECHK.TRANS64.TRYWAIT P0, [R90+URZ+0x280], R7 ;  /* 0x000280075a0075a7 */ /* 0x00052200080011ff */
[----:B-1----:R-:W-:Y:S01]  /*79f0*/  @P6 SEL R71, RZ, 0x1, !P1 ;  /* 0x00000001ff476807 */ /* 0x002fe20004800000 */
[----:B--2---:R-:W-:Y:S06]  /*7a00*/  @!P6 BRA `(.L_x_139) ;  /* 0x000000000094e947 */ /* 0x004fec0003800000 */
[----:B------:R-:W-:Y:S01]  /*7a10*/  @P5 IMAD R4, R93, 0x1000, R84 ;  /* 0x000010005d045824 */ /* 0x000fe200078e0254 */
[----:B------:R-:W-:Y:S01]  /*7a20*/  LOP3.LUT P6, RZ, R85, 0x80, RZ, 0xc0, !PT ;  /* 0x0000008055ff7812 */ /* 0x000fe200078cc0ff */
[----:B------:R-:W1:Y:S01]  /*7a30*/  S2R R0, SR_CgaCtaId ;  /* 0x0000000000007919 */ /* 0x000e620000008800 */
[----:B------:R-:W-:Y:S01]  /*7a40*/  ISETP.NE.AND P2, PT, R71, RZ, PT ;  /* 0x000000ff4700720c */ /* 0x000fe20003f45270 */
[----:B------:R-:W-:Y:S01]  /*7a50*/  @P5 VIADD R3, R4, UR43 ;  /* 0x0000002b04035c36 */ /* 0x000fe20008000000 */
[----:B------:R-:W-:Y:S01]  /*7a60*/  PLOP3.LUT P1, PT, PT, PT, PT, 0x8, 0x80 ;  /* 0x000000000080781c */ /* 0x000fe20003f2e170 */
[----:B------:R-:W-:Y:S01]  /*7a70*/  BSSY B0, `(.L_x_140) ;  /* 0x000000d000007945 */ /* 0x000fe20003800000 */
[----:B------:R-:W-:Y:S01]  /*7a80*/  @P5 PLOP3.LUT P1, PT, P6, PT, PT, 0x80, 0x8 ;  /* 0x000000000008581c */ /* 0x000fe2000372f070 */
[C---:B------:R-:W-:Y:S01]  /*7a90*/  @P5 VIADD R2, R3.reuse, 0x400 ;  /* 0x0000040003025836 */ /* 0x040fe20000000000 */
[----:B------:R-:W-:Y:S01]  /*7aa0*/  CS2R R74, SRZ ;  /* 0x00000000004a7805 */ /* 0x000fe2000001ff00 */
[----:B------:R-:W-:Y:S01]  /*7ab0*/  @P5 VIADD R3, R3, 0x410 ;  /* 0x0000041003035836 */ /* 0x000fe20000000000 */
[----:B------:R-:W-:Y:S02]  /*7ac0*/  CS2R R72, SRZ ;  /* 0x0000000000487805 */ /* 0x000fe4000001ff00 */
[----:B------:R-:W-:Y:S02]  /*7ad0*/  CS2R R78, SRZ ;  /* 0x00000000004e7805 */ /* 0x000fe4000001ff00 */
[----:B------:R-:W-:Y:S05]  /*7ae0*/  CS2R R76, SRZ ;  /* 0x00000000004c7805 */ /* 0x000fea000001ff00 */
[----:B------:R-:W-:Y:S01]  /*7af0*/  @P1 VIADD R3, R2, 0xfffffff0 ;  /* 0xfffffff002031836 */ /* 0x000fe20000000000 */
[----:B------:R-:W-:Y:S06]  /*7b00*/  @P2 BRA `(.L_x_141) ;  /* 0x00000000000c2947 */ /* 0x000fec0003800000 */
[----:B------:R-:W-:Y:S04]  /*7b10*/  SHF.L.U32 R2, R92, 0x1f, RZ ;  /* 0x0000001f5c027819 */ /* 0x000fe800000006ff */
[----:B------:R-:W2:Y:S02]  /*7b20*/  SYNCS.PHASECHK.TRANS64.TRYWAIT P1, [R5+URZ+0x210], R2 ;  /* 0x00021002050075a7 */ /* 0x000ea400080211ff */
[----:B--2---:R-:W-:Y:S05]  /*7b30*/  @!P1 BRA `(.L_x_142) ;  /* 0x0000004c00489947 */ /* 0x004fea0003800000 */
.L_x_141:
[----:B------:R-:W-:Y:S05]  /*7b40*/  BSYNC B0 ;  /* 0x0000000000007941 */ /* 0x000fea0003800000 */
.L_x_140:
[----:B------:R-:W-:Y:S01]  /*7b50*/  ISETP.NE.AND P1, PT, R100, RZ, PT ;  /* 0x000000ff6400720c */ /* 0x000fe20003f25270 */
[----:B--2---:R-:W-:Y:S02]  /*7b60*/  VIADD R5, R5, 0x230 ;  /* 0x0000023005057836 */ /* 0x004fe40000000000 */
[----:B------:R-:W-:Y:S03]  /*7b70*/  VIADD R93, R93, 0x1 ;  /* 0x000000015d5d7836 */ /* 0x000fe60000000000 */
[----:B-1----:R-:W-:Y:S07]  /*7b80*/  PRMT R0, R0, 0x654, R5 ;  /* 0x0000065400007816 */ /* 0x002fee0000000005 */
[----:B------:R1:W2:Y:S04]  /*7b90*/  @P1 LDS.128 R72, [R4+UR43+0x400] ;  /* 0x0004002b04481984 */ /* 0x0002a80008000c00 */
[----:B------:R1:W1:Y:S01]  /*7ba0*/  @P1 LDS.128 R76, [R3] ;  /* 0x00000000034c1984 */ /* 0x0002620000000c00 */
[C---:B------:R-:W-:Y:S01]  /*7bb0*/  ISETP.NE.AND P1, PT, R93.reuse, 0x4, PT ;  /* 0x000000045d00780c */ /* 0x040fe20003f25270 */
[----:B------:R-:W-:Y:S01]  /*7bc0*/  @!PT LDS RZ, [RZ] ;  /* 0x00000000fffff984 */ /* 0x000fe20000000800 */
[----:B------:R-:W-:Y:S01]  /*7bd0*/  @!PT LDS RZ, [RZ] ;  /* 0x00000000fffff984 */ /* 0x000fe20000000800 */
[----:B------:R-:W-:Y:S01]  /*7be0*/  @!PT LDS RZ, [RZ] ;  /* 0x00000000fffff984 */ /* 0x000fe20000000800 */
[----:B------:R-:W-:Y:S01]  /*7bf0*/  @!PT LDS RZ, [RZ] ;  /* 0x00000000fffff984 */ /* 0x000fe20000000800 */
[----:B------:R5:W-:Y:S06]  /*7c00*/  MEMBAR.ALL.CTA ;  /* 0x0000000000007992 */ /* 0x000bec0000008000 */
[----:B-----5:R-:W5:Y:S01]  /*7c10*/  FENCE.VIEW.ASYNC.S ;  /* 0x00000000000073c6 */ /* 0x020f620000000000 */
[----:B------:R-:W-:Y:S02]  /*7c20*/  SEL R5, RZ, 0x1, P1 ;  /* 0x00000001ff057807 */ /* 0x000fe40000800000 */
[----:B------:R-:W-:Y:S02]  /*7c30*/  SEL R93, R93, RZ, P1 ;  /* 0x000000ff5d5d7207 */ /* 0x000fe40000800000 */
[----:B------:R-:W-:Y:S01]  /*7c40*/  LOP3.LUT R92, R92, R5, RZ, 0x3c, !PT ;  /* 0x000000055c5c7212 */ /* 0x000fe200078e3cff */
[----:B-----5:R1:W-:Y:S06]  /*7c50*/  SYNCS.ARRIVE.TRANS64.RED.A1T0 RZ, [R0+URZ], RZ ;  /* 0x000000ff00ff79a7 */ /* 0x0203ec00081004ff */
.L_x_139:
[----:B------:R-:W-:Y:S05]  /*7c60*/  BSYNC B1 ;  /* 0x0000000000017941 */ /* 0x000fea0003800000 */
.L_x_138:
[----:B-1----:R-:W-:Y:S04]  /*7c70*/  SHF.R.U32.HI R0, RZ, 0x15, R39 ;  /* 0x00000015ff007819 */ /* 0x002fe80000011627 */
[----:B------:R-:W-:Y:S01]  /*7c80*/  LOP3.LUT P1, RZ, R0, 0x3, R87, 0x48, !PT ;  /* 0x0000000300ff7812 */ /* 0x000fe20007824857 */
[----:B------:R-:W-:Y:S01]  /*7c90*/  @!UPT UIADD3 URZ, UPT, UPT, URZ, URZ, URZ ;  /* 0x000000fffffff290 */ /* 0x000fe2000fffe0ff */
[----:B----4-:R-:W-:Y:S11]  /*7ca0*/  @P0 BRA `(.L_x_143) ;  /* 0x0000000000080947 */ /* 0x010ff60003800000 */
[----:B------:R-:W1:Y:S02]  /*7cb0*/  SYNCS.PHASECHK.TRANS64.TRYWAIT P0, [R90+URZ+0x280], R7 ;  /* 0x000280075a0075a7 */ /* 0x000e6400080011ff */
[----:B-1----:R-:W-:Y:S05]  /*7cc0*/  @!P0 BRA `(.L_x_144) ;  /* 0x0000004800f88947 */ /* 0x002fea0003800000 */
.L_x_143:
[----:B------:R-:W-:Y:S05]  /*7cd0*/  @!P1 BRA `(.L_x_145) ;  /* 0x0000000000409947 */ /* 0x000fea0003800000 */
[----:B------:R-:W4:Y:S01]  /*7ce0*/  LDCU.64 UR8, c[0x4][0x78] ;  /* 0x01000f00ff0877ac */ /* 0x000f220008000a00 */
[----:B------:R-:W-:Y:S01]  /*7cf0*/  MOV R3, 0x0 ;  /* 0x0000000000037802 */ /* 0x000fe20000000f00 */
[----:B------:R-:W-:Y:S02]  /*7d00*/  HFMA2 R12, -RZ, RZ, 0, 5.9604644775390625e-08 ;  /* 0x00000001ff0c7431 */ /* 0x000fe400000001ff */
[----:B------:R-:W-:Y:S02]  /*7d10*/  IMAD.MOV.U32 R8, RZ, RZ, 0x192 ;  /* 0x00000192ff087424 */ /* 0x000fe400078e00ff */
[----:B------:R-:W-:Y:S01]  /*7d20*/  IMAD.MOV.U32 R13, RZ, RZ, RZ ;  /* 0x000000ffff0d7224 */ /* 0x000fe200078e00ff */
[----:B------:R-:W1:Y:S01]  /*7d30*/  LDCU.64 UR6, c[0x4][0x80] ;  /* 0x01001000ff0677ac */ /* 0x000e620008000a00 */
[----:B------:R-:W2:Y:S01]  /*7d40*/  LDC.64 R2, c[0x4][R3] ;  /* 0x0100000003027b82 */ /* 0x000ea20000000a00 */
[----:B------:R-:W5:Y:S01]  /*7d50*/  LDCU.64 UR4, c[0x4][0x18] ;  /* 0x01000300ff0477ac */ /* 0x000f620008000a00 */
[----:B----4-:R-:W-:Y:S01]  /*7d60*/  MOV R5, UR9 ;  /* 0x0000000900057c02 */ /* 0x010fe20008000f00 */
[----:B------:R-:W-:Y:S01]  /*7d70*/  IMAD.U32 R4, RZ, RZ, UR8 ;  /* 0x00000008ff047e24 */ /* 0x000fe2000f8e00ff */
[----:B-1----:R-:W-:Y:S01]  /*7d80*/  MOV R7, UR7 ;  /* 0x0000000700077c02 */ /* 0x002fe20008000f00 */
[----:B------:R-:W-:Y:S01]  /*7d90*/  IMAD.U32 R6, RZ, RZ, UR6 ;  /* 0x00000006ff067e24 */ /* 0x000fe2000f8e00ff */
[----:B-----5:R-:W-:Y:S01]  /*7da0*/  MOV R11, UR5 ;  /* 0x00000005000b7c02 */ /* 0x020fe20008000f00 */
[----:B------:R-:W-:Y:S02]  /*7db0*/  IMAD.U32 R10, RZ, RZ, UR4 ;  /* 0x00000004ff0a7e24 */ /* 0x000fe4000f8e00ff */
[----:B------:R-:W-:Y:S07]  /*7dc0*/  LEPC R20, `(.L_x_145) ;  /* 0x000000001014794e */ /* 0x000fee0000000000 */
[----:B--23--:R-:W-:Y:S05]  /*7dd0*/  CALL.ABS.NOINC R2 ;  /* 0x0000000002007343 */ /* 0x00cfea0003c00000 */
.L_x_145:
[-C--:B--2---:R-:W-:Y:S01]  /*7de0*/  F2FP.F16.E5M2.UNPACK_B R42, R72.reuse ;  /* 0x00000048ff2a723e */ /* 0x084fe200020004ff */
[----:B------:R-:W-:Y:S05]  /*7df0*/  WARPSYNC.ALL ;  /* 0x0000000000007948 */ /* 0x000fea0003800000 */
[----:B------:R-:W-:Y:S01]  /*7e00*/  R2UR UR4, R39 ;  /* 0x00000000270472ca */ /* 0x000fe200000e0000 */
[--C-:B------:R-:W-:Y:S01]  /*7e10*/  HADD2.F32 R40, -RZ, R42.reuse.H0_H0 ;  /* 0x2000002aff287230 */ /* 0x100fe20000004100 */
[----:B------:R-:W-:Y:S01]  /*7e20*/  F2FP.F16.E5M2.UNPACK_B R43, R72.H1 ;  /* 0x00000048ff2b723e */ /* 0x000fe200030004ff */
[----:B------:R-:W-:Y:S01]  /*7e30*/  HADD2.F32 R42, -RZ, R42.H1_H1 ;  /* 0x3000002aff2a7230 */ /* 0x000fe20000004100 */
[-C--:B------:R-:W-:Y:S01]  /*7e40*/  F2FP.F16.E5M2.UNPACK_B R45, R73.reuse ;  /* 0x00000049ff2d723e */ /* 0x080fe200020004ff */
[----:B------:R-:W-:Y:S01]  /*7e50*/  BSSY.RECONVERGENT B0, `(.L_x_146) ;  /* 0x000009e000007945 */ /* 0x000fe20003800200 */
[----:B------:R-:W-:Y:S01]  /*7e60*/  F2FP.F16.E5M2.UNPACK_B R47, R73.H1 ;  /* 0x00000049ff2f723e */ /* 0x000fe200030004ff */
[--C-:B------:R-:W-:Y:S01]  /*7e70*/  HADD2.F32 R44, -RZ, R43.reuse.H0_H0 ;  /* 0x2000002bff2c7230 */ /* 0x100fe20000004100 */
[-C--:B------:R-:W-:Y:S01]  /*7e80*/  F2FP.F16.E5M2.UNPACK_B R49, R74.reuse ;  /* 0x0000004aff31723e */ /* 0x080fe200020004ff */
[----:B------:R-:W-:Y:S01]  /*7e90*/  HADD2.F32 R46, -RZ, R43.H1_H1 ;  /* 0x3000002bff2e7230 */ /* 0x000fe20000004100 */
[----:B------:R-:W-:Y:S01]  /*7ea0*/  F2FP.F16.E5M2.UNPACK_B R51, R74.H1 ;  /* 0x0000004aff33723e */ /* 0x000fe200030004ff */
[--C-:B------:R-:W-:Y:S01]  /*7eb0*/  HADD2.F32 R43, -RZ, R45.reuse.H0_H0 ;  /* 0x2000002dff2b7230 */ /* 0x100fe20000004100 */
[-C--:B------:R-:W-:Y:S01]  /*7ec0*/  F2FP.F16.E5M2.UNPACK_B R53, R75.reuse ;  /* 0x0000004bff35723e */ /* 0x080fe200020004ff */
[----:B-1----:R-:W3:Y:S01]  /*7ed0*/  LDTM.x32 R4, tmem[UR4] ;  /* 0x00000004000479ee */ /* 0x002ee200082c0000 */
[----:B------:R-:W-:Y:S01]  /*7ee0*/  F2FP.F16.E5M2.UNPACK_B R55, R75.H1 ;  /* 0x0000004bff37723e */ /* 0x000fe200030004ff */
[----:B------:R-:W-:Y:S01]  /*7ef0*/  HADD2.F32 R48, -RZ, R45.H1_H1 ;  /* 0x3000002dff307230 */ /* 0x000fe20000004100 */
[-C--:B------:R-:W-:Y:S01]  /*7f00*/  F2FP.F16.E5M2.UNPACK_B R57, R76.reuse ;  /* 0x0000004cff39723e */ /* 0x080fe200020004ff */
[----:B------:R-:W-:Y:S01]  /*7f10*/  HADD2.F32 R52, -RZ, R49.H1_H1 ;  /* 0x30000031ff347230 */ /* 0x000fe20000004100 */
[----:B------:R-:W-:Y:S01]  /*7f20*/  IADD3 R112, PT, PT, R84, UR43, RZ ;  /* 0x0000002b54707c10 */ /* 0x000fe2000fffe0ff */
[----:B------:R-:W-:Y:S01]  /*7f30*/  HADD2.F32 R56, -RZ, R53.H1_H1 ;  /* 0x30000035ff387230 */ /* 0x000fe20000004100 */
[----:B------:R-:W-:Y:S01]  /*7f40*/  MOV R101, 0x10 ;  /* 0x0000001000657802 */ /* 0x000fe20000000f00 */
[----:B------:R-:W-:Y:S01]  /*7f50*/  HADD2.F32 R60, -RZ, R57.H1_H1 ;  /* 0x30000039ff3c7230 */ /* 0x000fe20000004100 */
[----:B------:R-:W-:Y:S01]  /*7f60*/  LOP3.LUT P5, RZ, R85, 0x80, RZ, 0xc0, !PT ;  /* 0x0000008055ff7812 */ /* 0x000fe200078ac0ff */
[--C-:B------:R-:W-:Y:S01]  /*7f70*/  HADD2.F32 R45, -RZ, R47.reuse.H0_H0 ;  /* 0x2000002fff2d7230 */ /* 0x100fe20000004100 */
[----:B------:R-:W-:Y:S01]  /*7f80*/  F2FP.F16.E5M2.UNPACK_B R59, R76.H1 ;  /* 0x0000004cff3b723e */ /* 0x000fe200030004ff */
[----:B------:R-:W-:Y:S01]  /*7f90*/  HADD2.F32 R50, -RZ, R47.H1_H1 ;  /* 0x3000002fff327230 */ /* 0x000fe20000004100 */
[----:B------:R-:W-:Y:S01]  /*7fa0*/  SEL R101, R101, 0xfffffff0, !P5 ;  /* 0xfffffff065657807 */ /* 0x000fe20006800000 */
[----:B------:R-:W-:Y:S01]  /*7fb0*/  HADD2.F32 R47, -RZ, R49.H0_H0 ;  /* 0x20000031ff2f7230 */ /* 0x000fe20000004100 */
[-C--:B------:R-:W-:Y:S01]  /*7fc0*/  F2FP.F16.E5M2.UNPACK_B R61, R77.reuse ;  /* 0x0000004dff3d723e */ /* 0x080fe200020004ff */
[--C-:B------:R-:W-:Y:S01]  /*7fd0*/  HADD2.F32 R49, -RZ, R51.reuse.H0_H0 ;  /* 0x20000033ff317230 */ /* 0x100fe20000004100 */
[----:B------:R-:W-:Y:S01]  /*7fe0*/  F2FP.F16.E5M2.UNPACK_B R63, R77.H1 ;  /* 0x0000004dff3f723e */ /* 0x000fe200030004ff */
[----:B------:R-:W-:Y:S01]  /*7ff0*/  HADD2.F32 R54, -RZ, R51.H1_H1 ;  /* 0x30000033ff367230 */ /* 0x000fe20000004100 */
[-C--:B------:R-:W-:Y:S01]  /*8000*/  F2FP.F16.E5M2.UNPACK_B R65, R78.reuse ;  /* 0x0000004eff41723e */ /* 0x080fe200020004ff */
[----:B------:R-:W-:Y:S01]  /*8010*/  HADD2.F32 R51, -RZ, R53.H0_H0 ;  /* 0x20000035ff337230 */ /* 0x000fe20000004100 */
[----:B------:R-:W-:Y:S01]  /*8020*/  F2FP.F16.E5M2.UNPACK_B R67, R78.H1 ;  /* 0x0000004eff43723e */ /* 0x000fe200030004ff */
[----:B------:R-:W-:Y:S01]  /*8030*/  HADD2.F32 R64, -RZ, R61.H1_H1 ;  /* 0x3000003dff407230 */ /* 0x000fe20000004100 */
[----:B------:R-:W-:Y:S01]  /*8040*/  ISETP.NE.AND P0, PT, R97, RZ, PT ;  /* 0x000000ff6100720c */ /* 0x000fe20003f05270 */
[C---:B---3--:R-:W-:Y:S01]  /*8050*/  FMUL R0, R38.reuse, R4 ;  /* 0x0000000426007220 */ /* 0x048fe20000400000 */
[C---:B------:R-:W-:Y:S01]  /*8060*/  FMUL R2, R38.reuse, R5 ;  /* 0x0000000526027220 */ /* 0x040fe20000400000 */
[C---:B------:R-:W-:Y:S01]  /*8070*/  FMUL R4, R38.reuse, R8 ;  /* 0x0000000826047220 */ /* 0x040fe20000400000 */
[C---:B------:R-:W-:Y:S01]  /*8080*/  FMUL R5, R38.reuse, R9 ;  /* 0x0000000926057220 */ /* 0x040fe20000400000 */
[C---:B------:R-:W-:Y:S01]  /*8090*/  FFMA R0, R41.reuse, R40, R0 ;  /* 0x0000002829007223 */ /* 0x040fe20000000000 */
[C---:B------:R-:W-:Y:S01]  /*80a0*/  FFMA R2, R41.reuse, R42, R2 ;  /* 0x0000002a29027223 */ /* 0x040fe20000000002 */
[C---:B------:R-:W-:Y:S01]  /*80b0*/  FMUL R8, R38.reuse, R12 ;  /* 0x0000000c26087220 */ /* 0x040fe20000400000 */
[C---:B------:R-:W-:Y:S01]  /*80c0*/  FMUL R9, R38.reuse, R13 ;  /* 0x0000000d26097220 */ /* 0x040fe20000400000 */
[C---:B------:R-:W-:Y:S01]  /*80d0*/  FMUL R12, R38.reuse, R16 ;  /* 0x00000010260c7220 */ /* 0x040fe20000400000 */
[C---:B------:R-:W-:Y:S01]  /*80e0*/  FMUL R13, R38.reuse, R17 ;  /* 0x00000011260d7220 */ /* 0x040fe20000400000 */
[C---:B------:R-:W-:Y:S01]  /*80f0*/  FMUL R16, R38.reuse, R20 ;  /* 0x0000001426107220 */ /* 0x040fe20000400000 */
[C---:B------:R-:W-:Y:S01]  /*8100*/  FMUL R17, R38.reuse, R21 ;  /* 0x0000001526117220 */ /* 0x040fe20000400000 */
[C---:B------:R-:W-:Y:S01]  /*8110*/  FMUL R20, R38.reuse, R24 ;  /* 0x0000001826147220 */ /* 0x040fe20000400000 */
[C---:B------:R-:W-:Y:S01]  /*8120*/  FMUL R21, R38.reuse, R25 ;  /* 0x0000001926157220 */ /* 0x040fe20000400000 */
[----:B------:R-:W-:Y:S02]  /*8130*/  HADD2.F32 R68, -RZ, R65.H1_H1 ;  /* 0x30000041ff447230 */ /* 0x000fe40000004100 */
[C---:B------:R-:W-:Y:S01]  /*8140*/  FMUL R24, R38.reuse, R28 ;  /* 0x0000001c26187220 */ /* 0x040fe20000400000 */
[C---:B------:R-:W-:Y:S01]  /*8150*/  FMUL R25, R38.reuse, R29 ;  /* 0x0000001d26197220 */ /* 0x040fe20000400000 */
[C---:B------:R-:W-:Y:S01]  /*8160*/  FMUL R28, R38.reuse, R32 ;  /* 0x00000020261c7220 */ /* 0x040fe20000400000 */
[C---:B------:R-:W-:Y:S01]  /*8170*/  FMUL R29, R38.reuse, R33 ;  /* 0x00000021261d7220 */ /* 0x040fe20000400000 */
[C---:B------:R-:W-:Y:S01]  /*8180*/  FMUL R3, R38.reuse, R6 ;  /* 0x0000000626037220 */ /* 0x040fe20000400000 */
[C---:B------:R-:W-:Y:S01]  /*8190*/  FMUL R7, R38.reuse, R7 ;  /* 0x0000000726077220 */ /* 0x040fe20000400000 */
[----:B------:R-:W-:Y:S01]  /*81a0*/  FMUL R6, R38, R10 ;  /* 0x0000000a26067220 */ /* 0x000fe20000400000 */
[-C--:B------:R-:W-:Y:S01]  /*81b0*/  F2FP.F16.E5M2.UNPACK_B R40, R79.reuse ;  /* 0x0000004fff28723e */ /* 0x080fe200020004ff */
[C---:B------:R-:W-:Y:S01]  /*81c0*/  FFMA R3, R41.reuse, R44, R3 ;  /* 0x0000002c29037223 */ /* 0x040fe20000000003 */
[C---:B------:R-:W-:Y:S01]  /*81d0*/  FFMA R7, R41.reuse, R46, R7 ;  /* 0x0000002e29077223 */ /* 0x040fe20000000007 */
[----:B------:R-:W-:Y:S01]  /*81e0*/  F2FP.F16.E5M2.UNPACK_B R42, R79.H1 ;  /* 0x0000004fff2a723e */ /* 0x000fe200030004ff */
[C---:B------:R-:W-:Y:S01]  /*81f0*/  FFMA R4, R41.reuse, R43, R4 ;  /* 0x0000002b29047223 */ /* 0x040fe20000000004 */
[C---:B------:R-:W-:Y:S01]  /*8200*/  FFMA R5, R41.reuse, R48, R5 ;  /* 0x0000003029057223 */ /* 0x040fe20000000005 */
[----:B------:R-:W-:Y:S01]  /*8210*/  ISETP.NE.AND P6, PT, R102, RZ, PT ;  /* 0x000000ff6600720c */ /* 0x000fe20003fc5270 */
[----:B------:R-:W-:Y:S01]  /*8220*/  FFMA R6, R41, R45, R6 ;  /* 0x0000002d29067223 */ /* 0x000fe20000000006 */
[----:B------:R-:W-:Y:S01]  /*8230*/  F2FP.SATFINITE.E5M2.F32.PACK_AB_MERGE_C R99, R7, R3, RZ ;  /* 0x000000030763723e */ /* 0x000fe200048060ff */
[C---:B------:R-:W-:Y:S01]  /*8240*/  FMUL R11, R38.reuse, R11 ;  /* 0x0000000b260b7220 */ /* 0x040fe20000400000 */
[C---:B------:R-:W-:Y:S01]  /*8250*/  FMUL R10, R38.reuse, R14 ;  /* 0x0000000e260a7220 */ /* 0x040fe20000400000 */
[----:B------:R-:W-:Y:S01]  /*8260*/  FMUL R15, R38, R15 ;  /* 0x0000000f260f7220 */ /* 0x000fe20000400000 */
[----:B------:R-:W-:Y:S01]  /*8270*/  F2FP.SATFINITE.E5M2.F32.PACK_AB_MERGE_C R104, R2, R0, R99 ;  /* 0x000000000268723e */ /* 0x000fe20004806063 */
[C---:B------:R-:W-:Y:S01]  /*8280*/  FFMA R11, R41.reuse, R50, R11 ;  /* 0x00000032290b7223 */ /* 0x040fe2000000000b */
[----:B------:R-:W-:Y:S01]  /*8290*/  IADD3 R99, PT, PT, R112, R101, RZ ;  /* 0x0000006570637210 */ /* 0x000fe20007ffe0ff */
[C---:B------:R-:W-:Y:S01]  /*82a0*/  FFMA R8, R41.reuse, R47, R8 ;  /* 0x0000002f29087223 */ /* 0x040fe20000000008 */
[----:B------:R-:W-:Y:S01]  /*82b0*/  FFMA R9, R41, R52, R9 ;  /* 0x0000003429097223 */ /* 0x000fe20000000009 */
[--C-:B------:R-:W-:Y:S01]  /*82c0*/  HADD2.F32 R53, -RZ, R55.reuse.H0_H0 ;  /* 0x20000037ff357230 */ /* 0x100fe20000004100 */
[----:B------:R-:W-:Y:S01]  /*82d0*/  F2FP.SATFINITE.E5M2.F32.PACK_AB_MERGE_C R105, R11, R6, RZ ;  /* 0x000000060b69723e */ /* 0x000fe200048060ff */
[C---:B------:R-:W-:Y:S01]  /*82e0*/  FFMA R10, R41.reuse, R49, R10 ;  /* 0x00000031290a7223 */ /* 0x040fe2000000000a */
[C---:B------:R-:W-:Y:S01]  /*82f0*/  FFMA R15, R41.reuse, R54, R15 ;  /* 0x00000036290f7223 */ /* 0x040fe2000000000f */
[----:B------:R-:W-:Y:S01]  /*8300*/  FFMA R12, R41, R51, R12 ;  /* 0x00000033290c7223 */ /* 0x000fe2000000000c */
[----:B------:R-:W-:Y:S01]  /*8310*/  F2FP.SATFINITE.E5M2.F32.PACK_AB_MERGE_C R105, R5, R4, R105 ;  /* 0x000000040569723e */ /* 0x000fe20004806069 */
[----:B------:R-:W-:Y:S01]  /*8320*/  FFMA R13, R41, R56, R13 ;  /* 0x00000038290d7223 */ /* 0x000fe2000000000d */
[----:B------:R-:W-:Y:S01]  /*8330*/  HADD2.F32 R58, -RZ, R55.H1_H1 ;  /* 0x30000037ff3a7230 */ /* 0x000fe20000004100 */
[----:B------:R-:W-:Y:S01]  /*8340*/  F2FP.SATFINITE.E5M2.F32.PACK_AB_MERGE_C R106, R15, R10, RZ ;  /* 0x0000000a0f6a723e */ /* 0x000fe200048060ff */
[----:B------:R-:W-:Y:S02]  /*8350*/  HADD2.F32 R55, -RZ, R57.H0_H0 ;  /* 0x20000039ff377230 */ /* 0x000fe40000004100 */
[C---:B------:R-:W-:Y:S01]  /*8360*/  FMUL R14, R38.reuse, R18 ;  /* 0x00000012260e7220 */ /* 0x040fe20000400000 */
[C---:B------:R-:W-:Y:S01]  /*8370*/  FMUL R19, R38.reuse, R19 ;  /* 0x0000001326137220 */ /* 0x040fe20000400000 */
[--C-:B------:R-:W-:Y:S02]  /*8380*/  HADD2.F32 R57, -RZ, R59.reuse.H0_H0 ;  /* 0x2000003bff397230 */ /* 0x100fe40000004100 */
[C---:B------:R-:W-:Y:S01]  /*8390*/  FMUL R18, R38.reuse, R22 ;  /* 0x0000001626127220 */ /* 0x040fe20000400000 */
[C---:B------:R-:W-:Y:S01]  /*83a0*/  FFMA R14, R41.reuse, R53, R14 ;  /* 0x00000035290e7223 */ /* 0x040fe2000000000e */
[----:B------:R-:W-:Y:S02]  /*83b0*/  HADD2.F32 R62, -RZ, R59.H1_H1 ;  /* 0x3000003bff3e7230 */ /* 0x000fe40000004100 */
[C---:B------:R-:W-:Y:S01]  /*83c0*/  FFMA R19, R41.reuse, R58, R19 ;  /* 0x0000003a29137223 */ /* 0x040fe20000000013 */
[----:B------:R-:W-:Y:S02]  /*83d0*/  HADD2.F32 R59, -RZ, R61.H0_H0 ;  /* 0x2000003dff3b7230 */ /* 0x000fe40000004100 */
[C---:B------:R-:W-:Y:S01]  /*83e0*/  FMUL R23, R38.reuse, R23 ;  /* 0x0000001726177220 */ /* 0x040fe20000400000 */
[C---:B------:R-:W-:Y:S01]  /*83f0*/  FFMA R16, R41.reuse, R55, R16 ;  /* 0x0000003729107223 */ /* 0x040fe20000000010 */
[C---:B------:R-:W-:Y:S01]  /*8400*/  FFMA R17, R41.reuse, R60, R17 ;  /* 0x0000003c29117223 */ /* 0x040fe20000000011 */
[--C-:B------:R-:W-:Y:S02]  /*8410*/  HADD2.F32 R61, -RZ, R63.reuse.H0_H0 ;  /* 0x2000003fff3d7230 */ /* 0x100fe40000004100 */
[C---:B------:R-:W-:Y:S01]  /*8420*/  FFMA R18, R41.reuse, R57, R18 ;  /* 0x0000003929127223 */ /* 0x040fe20000000012 */
[----:B------:R-:W-:Y:S02]  /*8430*/  HADD2.F32 R66, -RZ, R63.H1_H1 ;  /* 0x3000003fff427230 */ /* 0x000fe40000004100 */
[C---:B------:R-:W-:Y:S01]  /*8440*/  FMUL R22, R38.reuse, R26 ;  /* 0x0000001a26167220 */ /* 0x040fe20000400000 */
[----:B------:R-:W-:Y:S02]  /*8450*/  HADD2.F32 R63, -RZ, R65.H0_H0 ;  /* 0x20000041ff3f7230 */ /* 0x000fe40000004100 */
[C---:B------:R-:W-:Y:S01]  /*8460*/  FFMA R23, R41.reuse, R62, R23 ;  /* 0x0000003e29177223 */ /* 0x040fe20000000017 */
[C---:B------:R-:W-:Y:S01]  /*8470*/  FMUL R27, R38.reuse, R27 ;  /* 0x0000001b261b7220 */ /* 0x040fe20000400000 */
[C---:B------:R-:W-:Y:S01]  /*8480*/  FFMA R20, R41.reuse, R59, R20 ;  /* 0x0000003b29147223 */ /* 0x040fe20000000014 */
[C---:B------:R-:W-:Y:S01]  /*8490*/  FFMA R21, R41.reuse, R64, R21 ;  /* 0x0000004029157223 */ /* 0x040fe20000000015 */
[--C-:B------:R-:W-:Y:S02]  /*84a0*/  HADD2.F32 R65, -RZ, R67.reuse.H0_H0 ;  /* 0x20000043ff417230 */ /* 0x100fe40000004100 */
[C---:B------:R-:W-:Y:S01]  /*84b0*/  FFMA R22, R41.reuse, R61, R22 ;  /* 0x0000003d29167223 */ /* 0x040fe20000000016 */
[----:B------:R-:W-:Y:S02]  /*84c0*/  HADD2.F32 R70, -RZ, R67.H1_H1 ;  /* 0x30000043ff467230 */ /* 0x000fe40000004100 */
[C---:B------:R-:W-:Y:S01]  /*84d0*/  FMUL R26, R38.reuse, R30 ;  /* 0x0000001e261a7220 */ /* 0x040fe20000400000 */
[--C-:B------:R-:W-:Y:S02]  /*84e0*/  HADD2.F32 R67, -RZ, R40.reuse.H0_H0 ;  /* 0x20000028ff437230 */ /* 0x100fe40000004100 */
[C---:B------:R-:W-:Y:S01]  /*84f0*/  FFMA R27, R41.reuse, R66, R27 ;  /* 0x00000042291b7223 */ /* 0x040fe2000000001b */
[C---:B------:R-:W-:Y:S01]  /*8500*/  FMUL R31, R38.reuse, R31 ;  /* 0x0000001f261f7220 */ /* 0x040fe20000400000 */
[C---:B------:R-:W-:Y:S01]  /*8510*/  FFMA R24, R41.reuse, R63, R24 ;  /* 0x0000003f29187223 */ /* 0x040fe20000000018 */
[----:B------:R-:W-:Y:S02]  /*8520*/  HADD2.F32 R40, -RZ, R40.H1_H1 ;  /* 0x30000028ff287230 */ /* 0x000fe40000004100 */
[C---:B------:R-:W-:Y:S01]  /*8530*/  FFMA R25, R41.reuse, R68, R25 ;  /* 0x0000004429197223 */ /* 0x040fe20000000019 */
[--C-:B------:R-:W-:Y:S02]  /*8540*/  HADD2.F32 R69, -RZ, R42.reuse.H0_H0 ;  /* 0x2000002aff457230 */ /* 0x100fe40000004100 */
[C---:B------:R-:W-:Y:S01]  /*8550*/  FFMA R26, R41.reuse, R65, R26 ;  /* 0x00000041291a7223 */ /* 0x040fe2000000001a */
[----:B------:R-:W-:Y:S02]  /*8560*/  HADD2.F32 R42, -RZ, R42.H1_H1 ;  /* 0x3000002aff2a7230 */ /* 0x000fe40000004100 */
[C---:B------:R-:W-:Y:S01]  /*8570*/  FMUL R30, R38.reuse, R34 ;  /* 0x00000022261e7220 */ /* 0x040fe20000400000 */
[----:B------:R-:W-:Y:S01]  /*8580*/  FFMA R31, R41, R70, R31 ;  /* 0x00000046291f7223 */ /* 0x000fe2000000001f */
[----:B------:R-:W-:Y:S01]  /*8590*/  FMUL R35, R38, R35 ;  /* 0x0000002326237220 */ /* 0x000fe20000400000 */
[----:B------:R-:W-:Y:S01]  /*85a0*/  F2FP.SATFINITE.E5M2.F32.PACK_AB_MERGE_C R107, R19, R14, RZ ;  /* 0x0000000e136b723e */ /* 0x000fe200048060ff */
[C---:B------:R-:W-:Y:S01]  /*85b0*/  FFMA R28, R41.reuse, R67, R28 ;  /* 0x00000043291c7223 */ /* 0x040fe2000000001c */
[C---:B------:R-:W-:Y:S01]  /*85c0*/  FFMA R29, R41.reuse, R40, R29 ;  /* 0x00000028291d7223 */ /* 0x040fe2000000001d */
[C---:B------:R-:W-:Y:S01]  /*85d0*/  FFMA R30, R41.reuse, R69, R30 ;  /* 0x00000045291e7223 */ /* 0x040fe2000000001e */
[----:B------:R-:W-:Y:S01]  /*85e0*/  FFMA R35, R41, R42, R35 ;  /* 0x0000002a29237223 */ /* 0x000fe20000000023 */
[----:B------:R-:W-:Y:S02]  /*85f0*/  F2FP.SATFINITE.E5M2.F32.PACK_AB_MERGE_C R106, R9, R8, R106 ;  /* 0x00000008096a723e */ /* 0x000fe4000480606a */
[----:B------:R-:W-:Y:S02]  /*8600*/  F2FP.SATFINITE.E5M2.F32.PACK_AB_MERGE_C R107, R13, R12, R107 ;  /* 0x0000000c0d6b723e */ /* 0x000fe4000480606b */
[----:B------:R-:W-:Y:S02]  /*8610*/  F2FP.SATFINITE.E5M2.F32.PACK_AB_MERGE_C R108, R23, R18, RZ ;  /* 0x00000012176c723e */ /* 0x000fe400048060ff */
[----:B------:R-:W-:Y:S01]  /*8620*/  F2FP.SATFINITE.E5M2.F32.PACK_AB_MERGE_C R109, R27, R22, RZ ;  /* 0x000000161b6d723e */ /* 0x000fe200048060ff */
[----:B------:R1:W-:Y:S01]  /*8630*/  STS.128 [R84+UR43+0x4400], R104 ;  /* 0x0044006854007988 */ /* 0x0003e20008000c2b */
[----:B------:R-:W-:Y:S02]  /*8640*/  F2FP.SATFINITE.E5M2.F32.PACK_AB_MERGE_C R103, R31, R26, RZ ;  /* 0x0000001a1f67723e */ /* 0x000fe400048060ff */
[----:B------:R-:W-:Y:S02]  /*8650*/  F2FP.SATFINITE.E5M2.F32.PACK_AB_MERGE_C R113, R35, R30, RZ ;  /* 0x0000001e2371723e */ /* 0x000fe400048060ff */
[----:B------:R-:W-:Y:S02]  /*8660*/  F2FP.SATFINITE.E5M2.F32.PACK_AB_MERGE_C R108, R17, R16, R108 ;  /* 0x00000010116c723e */ /* 0x000fe4000480606c */
[----:B------:R-:W-:Y:S02]  /*8670*/  F2FP.SATFINITE.E5M2.F32.PACK_AB_MERGE_C R109, R21, R20, R109 ;  /* 0x00000014156d723e */ /* 0x000fe4000480606d */
[----:B------:R-:W-:Y:S02]  /*8680*/  F2FP.SATFINITE.E5M2.F32.PACK_AB_MERGE_C R110, R25, R24, R103 ;  /* 0x00000018196e723e */ /* 0x000fe40004806067 */
[----:B------:R-:W-:Y:S02]  /*8690*/  F2FP.SATFINITE.E5M2.F32.PACK_AB_MERGE_C R111, R29, R28, R113 ;  /* 0x0000001c1d6f723e */ /* 0x000fe40004806071 */
[----:B------:R-:W-:Y:S02]  /*86a0*/  LEA R103, R93, UR43, 0x3 ;  /* 0x0000002b5d677c11 */ /* 0x000fe4000f8e18ff */
[----:B------:R-:W-:Y:S01]  /*86b0*/  @P6 SHF.L.U32 R112, R92, 0x1f, RZ ;  /* 0x0000001f5c706819 */ /* 0x000fe200000006ff */
[----:B------:R1:W-:Y:S01]  /*86c0*/  STS.128 [R99+0x4400], R108 ;  /* 0x0044006c63007388 */ /* 0x0003e20000000c00 */
[----:B------:R-:W-:Y:S01]  /*86d0*/  @!PT LDS RZ, [RZ] ;  /* 0x00000000fffff984 */ /* 0x000fe20000000800 */
[----:B------:R-:W-:Y:S01]  /*86e0*/  @!PT LDS RZ, [RZ] ;  /* 0x00000000fffff984 */ /* 0x000fe20000000800 */
[----:B------:R-:W-:Y:S01]  /*86f0*/  @!PT LDS RZ, [RZ] ;  /* 0x00000000fffff984 */ /* 0x000fe20000000800 */
[----:B------:R-:W-:Y:S01]  /*8700*/  @!PT LDS RZ, [RZ] ;  /* 0x00000000fffff984 */ /* 0x000fe20000000800 */
[----:B------:R2:W-:Y:S07]  /*8710*/  MEMBAR.ALL.CTA ;  /* 0x0000000000007992 */ /* 0x0005ee0000008000 */
[----:B--2---:R-:W2:Y:S02]  /*8720*/  FENCE.VIEW.ASYNC.S ;  /* 0x00000000000073c6 */ /* 0x004ea40000000000 */
[----:B--2---:R-:W-:Y:S06]  /*8730*/  BAR.SYNC.DEFER_BLOCKING 0x1, 0x80 ;  /* 0x0042000000007b1d */ /* 0x004fec0000010000 */
[----:B------:R-:W-:Y:S05]  /*8740*/  @P0 BRA `(.L_x_147) ;  /* 0x0000000000380947 */ /* 0x000fea0003800000 */
[----:B------:R-:W-:Y:S01]  /*8750*/  UIADD3 UR4, UPT, UPT, UR43, 0x4400, URZ ;  /* 0x000044002b047890 */ /* 0x000fe2000fffe0ff */
[----:B------:R-:W-:Y:S01]  /*8760*/  UMOV UR51, UR36 ;  /* 0x0000002400337c82 */ /* 0x000fe20008000000 */
[----:B------:R-:W-:Y:S02]  /*8770*/  UIADD3 UR9, UPT, UPT, UR49, 0x80, URZ ;  /* 0x0000008031097890 */ /* 0x000fe4000fffe0ff */
[----:B------:R-:W-:Y:S02]  /*8780*/  UIADD3 UR8, UPT, UPT, UR43, 0x4c00, URZ ;  /* 0x00004c002b087890 */ /* 0x000fe4000fffe0ff */
[----:B------:R-:W-:Y:S01]  /*8790*/  MOV R96, UR4 ;  /* 0x0000000400607c02 */ /* 0x000fe20008000f00 */
[----:B------:R-:W-:Y:S01]  /*87a0*/  UIADD3 UR4, UP0, UPT, UR62, 0x680, URZ ;  /* 0x000006803e047890 */ /* 0x000fe2000ff1e0ff */
[----:B------:R-:W-:Y:S02]  /*87b0*/  UMOV UR10, UR50 ;  /* 0x00000032000a7c82 */ /* 0x000fe40008000000 */
[----:B------:R-:W-:Y:S01]  /*87c0*/  R2UR UR48, R96 ;  /* 0x00000000603072ca */ /* 0x000fe200000e0000 */
[----:B------:R-:W-:Y:S01]  /*87d0*/  UIADD3.X UR5, UPT, UPT, URZ, UR63, URZ, UP0, !UPT ;  /* 0x0000003fff057290 */ /* 0x000fe200087fe4ff */
[----:B------:R-:W-:Y:S11]  /*87e0*/  UMOV UR11, UR36 ;  /* 0x00000024000b7c82 */ /* 0x000ff60008000000 */
[----:B------:R2:W-:Y:S01]  /*87f0*/  UTMASTG.3D [UR48], [UR4] ;  /* 0x00000030040073b5 */ /* 0x0005e20008010000 */
[----:B------:R2:W-:Y:S01]  /*8800*/  UTMASTG.3D [UR8], [UR4] ;  /* 0x00000008040073b5 */ /* 0x0005e20008010000 */
[----:B------:R0:W-:Y:S01]  /*8810*/  UTMACMDFLUSH ;  /* 0x00000000000079b7 */ /* 0x0001e20000000000 */
[----:B--2---:R-:W-:Y:S04]  /*8820*/  DEPBAR.LE SB0, 0x1 ;  /* 0x000080400000791a */ /* 0x004fe80000000000 */
.L_x_147:
[----:B------:R-:W-:Y:S05]  /*8830*/  BSYNC.RECONVERGENT B0 ;  /* 0x0000000000007941 */ /* 0x000fea0003800200 */
.L_x_146:
[----:B------:R-:W-:Y:S06]  /*8840*/  BAR.SYNC.DEFER_BLOCKING 0x1, 0x80 ;  /* 0x0042000000007b1d */ /* 0x000fec0000010000 */
[----:B------:R-:W2:Y:S01]  /*8850*/  @P6 SYNCS.PHASECHK.TRANS64.TRYWAIT P0, [R103+URZ+0x210], R112 ;  /* 0x00021070670065a7 */ /* 0x000ea200080011ff */
[----:B------:R-:W-:Y:S01]  /*8860*/  BSSY B1, `(.L_x_148) ;  /* 0x0000020000017945 */ /* 0x000fe20003800000 */
[----:B--2---:R-:W-:Y:S03]  /*8870*/  @P6 SEL R71, RZ, 0x1, !P0 ;  /* 0x00000001ff476807 */ /* 0x004fe60004000000 */
[----:B------:R-:W-:Y:S05]  /*8880*/  @!P6 BRA `(.L_x_149) ;  /* 0x000000000074e947 */ /* 0x000fea0003800000 */
[----:B------:R-:W-:Y:S01]  /*8890*/  ISETP.NE.AND P1, PT, R100, RZ, PT ;  /* 0x000000ff6400720c */ /* 0x000fe20003f25270 */
[----:B------:R-:W2:Y:S01]  /*88a0*/  S2R R0, SR_CgaCtaId ;  /* 0x0000000000007919 */ /* 0x000ea20000008800 */
[----:B------:R-:W-:Y:S01]  /*88b0*/  ISETP.NE.AND P0, PT, R71, RZ, PT ;  /* 0x000000ff4700720c */ /* 0x000fe20003f05270 */
[----:B------:R-:W-:Y:S10]  /*88c0*/  BSSY B0, `(.L_x_150) ;  /* 0x0000008000007945 */ /* 0x000ff40003800000 */
[----:B------:R-:W-:Y:S05]  /*88d0*/  @P1 IMAD R2, R93, 0x1000, R84 ;  /* 0x000010005d021824 */ /* 0x000fea00078e0254 */
[----:B------:R-:W-:Y:S05]  /*88e0*/  @P1 IADD3 R4, PT, PT, R2, UR43, RZ ;  /* 0x0000002b02041c10 */ /* 0x000fea000fffe0ff */
[----:B------:R-:W-:Y:S01]  /*88f0*/  @P1 IMAD.IADD R3, R4, 0x1, R101 ;  /* 0x0000000104031824 */ /* 0x000fe200078e0265 */
[----:B------:R-:W-:Y:S06]  /*8900*/  @P0 BRA `(.L_x_151) ;  /* 0x00000000000c0947 */ /* 0x000fec0003800000 */
[----:B------:R-:W-:Y:S04]  /*8910*/  SHF.L.U32 R4, R92, 0x1f, RZ ;  /* 0x0000001f5c047819 */ /* 0x000fe800000006ff */
[----:B------:R-:W3:Y:S02]  /*8920*/  SYNCS.PHASECHK.TRANS64.TRYWAIT P0, [R103+URZ+0x210], R4 ;  /* 0x00021004670075a7 */ /* 0x000ee400080011ff */
[----:B---3--:R-:W-:Y:S05]  /*8930*/  @!P0 BRA `(.L_x_152) ;  /* 0x0000003c00f08947 */ /* 0x008fea0003800000 */
.L_x_151:
[----:B------:R-:W-:Y:S05]  /*8940*/  BSYNC B0 ;  /* 0x0000000000007941 */ /* 0x000fea0003800000 */
.L_x_150:
[----:B------:R-:W-:Y:S01]  /*8950*/  ISETP.NE.AND P0, PT, R100, RZ, PT ;  /* 0x000000ff6400720c */ /* 0x000fe20003f05270 */
[----:B---3--:R-:W-:Y:S02]  /*8960*/  VIADD R103, R103, 0x230 ;  /* 0x0000023067677836 */ /* 0x008fe40000000000 */
[----:B------:R-:W-:Y:S03]  /*8970*/  VIADD R93, R93, 0x1 ;  /* 0x000000015d5d7836 */ /* 0x000fe60000000000 */
[----:B--2---:R-:W-:Y:S07]  /*8980*/  PRMT R0, R0, 0x654, R103 ;  /* 0x0000065400007816 */ /* 0x004fee0000000067 */
[----:B------:R2:W3:Y:S04]  /*8990*/  @P0 LDS.128 R72, [R2+UR43+0x400] ;  /* 0x0004002b02480984 */ /* 0x0004e80008000c00 */
[----:B------:R2:W4:Y:S01]  /*89a0*/  @P0 LDS.128 R76, [R3+0x400] ;  /* 0x00040000034c0984 */ /* 0x0005220000000c00 */
        /* <DEDUP_REMOVED lines=11> */
.L_x_149:
[----:B------:R-:W-:Y:S05]  /*8a60*/  BSYNC B1 ;  /* 0x0000000000017941 */ /* 0x000fea0003800000 */
.L_x_148:
[----:B--2---:R-:W-:Y:S05]  /*8a70*/  VIADD R0, R39, 0x20 ;  /* 0x0000002027007836 */ /* 0x004fea0000000000 */
[----:B------:R-:W-:Y:S04]  /*8a80*/  SHF.R.U32.HI R0, RZ, 0x15, R0 ;  /* 0x00000015ff007819 */ /* 0x000fe80000011600 */
[----:B------:R-:W-:Y:S11]  /*8a90*/  LOP3.LUT P0, RZ, R0, 0x3, R87, 0x48, !PT ;  /* 0x0000000300ff7812 */ /* 0x000ff60007804857 */
[----:B------:R-:W-:Y:S02]  /*8aa0*/  @!UPT UIADD3 URZ, UPT, UPT, URZ, URZ, URZ ;  /* 0x000000fffffff290 */ /* 0x000fe4000fffe0ff */
[----:B------:R-:W-:Y:S05]  /*8ab0*/  @!P0 BRA `(.L_x_153) ;  /* 0x0000000000408947 */ /* 0x000fea0003800000 */
[----:B------:R-:W2:Y:S01]  /*8ac0*/  LDCU.64 UR8, c[0x4][0x78] ;  /* 0x01000f00ff0877ac */ /* 0x000ea20008000a00 */
[----:B------:R-:W-:Y:S01]  /*8ad0*/  MOV R3, 0x0 ;  /* 0x0000000000037802 */ /* 0x000fe20000000f00 */
[----:B------:R-:W-:Y:S02]  /*8ae0*/  HFMA2 R12, -RZ, RZ, 0, 5.9604644775390625e-08 ;  /* 0x00000001ff0c7431 */ /* 0x000fe400000001ff */
[----:B------:R-:W-:Y:S02]  /*8af0*/  IMAD.MOV.U32 R8, RZ, RZ, 0x192 ;  /* 0x00000192ff087424 */ /* 0x000fe400078e00ff */
[----:B------:R-:W-:Y:S01]  /*8b00*/  IMAD.MOV.U32 R13, RZ, RZ, RZ ;  /* 0x000000ffff0d7224 */ /* 0x000fe200078e00ff */
[----:B------:R-:W5:Y:S01]  /*8b10*/  LDCU.64 UR6, c[0x4][0x80] ;  /* 0x01001000ff0677ac */ /* 0x000f620008000a00 */
[----:B------:R-:W1:Y:S01]  /*8b20*/  LDC.64 R2, c[0x4][R3] ;  /* 0x0100000003027b82 */ /* 0x000e620000000a00 */
[----:B------:R-:W3:Y:S01]  /*8b30*/  LDCU.64 UR4, c[0x4][0x18] ;  /* 0x01000300ff0477ac */ /* 0x000ee20008000a00 */
[----:B--2---:R-:W-:Y:S01]  /*8b40*/  MOV R5, UR9 ;  /* 0x0000000900057c02 */ /* 0x004fe20008000f00 */
[----:B------:R-:W-:Y:S01]  /*8b50*/  IMAD.U32 R4, RZ, RZ, UR8 ;  /* 0x00000008ff047e24 */ /* 0x000fe2000f8e00ff */
[----:B-----5:R-:W-:Y:S01]  /*8b60*/  MOV R7, UR7 ;  /* 0x0000000700077c02 */ /* 0x020fe20008000f00 */
[----:B------:R-:W-:Y:S01]  /*8b70*/  IMAD.U32 R6, RZ, RZ, UR6 ;  /* 0x00000006ff067e24 */ /* 0x000fe2000f8e00ff */
[----:B---3--:R-:W-:Y:S01]  /*8b80*/  MOV R11, UR5 ;  /* 0x00000005000b7c02 */ /* 0x008fe20008000f00 */
[----:B------:R-:W-:Y:S02]  /*8b90*/  IMAD.U32 R10, RZ, RZ, UR4 ;  /* 0x00000004ff0a7e24 */ /* 0x000fe4000f8e00ff */
[----:B------:R-:W-:Y:S07]  /*8ba0*/  LEPC R20, `(.L_x_153) ;  /* 0x000000001014794e */ /* 0x000fee0000000000 */
[----:B-1--4-:R-:W-:Y:S05]  /*8bb0*/  CALL.ABS.NOINC R2 ;  /* 0x0000000002007343 */ /* 0x012fea0003c00000 */
.L_x_153:
[-C--:B---3--:R-:W-:Y:S01]  /*8bc0*/  F2FP.F16.E5M2.UNPACK_B R42, R72.reuse ;  /* 0x00000048ff2a723e */ /* 0x088fe200020004ff */
        /* <DEDUP_REMOVED lines=13> */
[----:B------:R-:W-:Y:S01]  /*8ca0*/  F2FP.F16.E5M2.UNPACK_B R54, R75 ;  /* 0x0000004bff36723e */ /* 0x000fe200020004ff */
[----:B------:R-:W2:Y:S01]  /*8cb0*/  LDTM.x32 R4, tmem[UR4+0x20] ;  /* 0x00002004000479ee */ /* 0x000ea200082c0000 */
[----:B------:R-:W-:Y:S01]  /*8cc0*/  HADD2.F32 R46, -RZ, R46.H1_H1 ;  /* 0x3000002eff2e7230 */ /* 0x000fe20000004100 */
[----:B----4-:R-:W-:Y:S01]  /*8cd0*/  F2FP.F16.E5M2.UNPACK_B R58, R76 ;  /* 0x0000004cff3a723e */ /* 0x010fe200020004ff */
[--C-:B------:R-:W-:Y:S01]  /*8ce0*/  HADD2.F32 R49, -RZ, R50.reuse.H0_H0 ;  /* 0x20000032ff317230 */ /* 0x100fe20000004100 */
[----:B------:R-:W-:Y:S01]  /*8cf0*/  F2FP.F16.E5M2.UNPACK_B R62, R77 ;  /* 0x0000004dff3e723e */ /* 0x000fe200020004ff */
[----:B------:R-:W-:Y:S01]  /*8d00*/  HADD2.F32 R50, -RZ, R50.H1_H1 ;  /* 0x30000032ff327230 */ /* 0x000fe20000004100 */
[----:B------:R-:W-:Y:S01]  /*8d10*/  F2FP.F16.E5M2.UNPACK_B R66, R78 ;  /* 0x0000004eff42723e */ /* 0x000fe200020004ff */
[--C-:B------:R-:W-:Y:S01]  /*8d20*/  HADD2.F32 R53, -RZ, R54.reuse.H0_H0 ;  /* 0x20000036ff357230 */ /* 0x100fe20000004100 */
[----:B------:R-:W-:Y:S01]  /*8d30*/  F2FP.F16.E5M2.UNPACK_B R70, R79 ;  /* 0x0000004fff46723e */ /* 0x000fe200020004ff */
[----:B------:R-:W-:Y:S01]  /*8d40*/  HADD2.F32 R54, -RZ, R54.H1_H1 ;  /* 0x30000036ff367230 */ /* 0x000fe20000004100 */
[----:B------:R-:W-:Y:S01]  /*8d50*/  F2FP.F16.E5M2.UNPACK_B R56, R75.H1 ;  /* 0x0000004bff38723e */ /* 0x000fe200030004ff */
[--C-:B------:R-:W-:Y:S01]  /*8d60*/  HADD2.F32 R57, -RZ, R58.reuse.H0_H0 ;  /* 0x2000003aff397230 */ /* 0x100fe20000004100 */
[----:B------:R-:W-:Y:S01]  /*8d70*/  F2FP.F16.E5M2.UNPACK_B R60, R76.H1 ;  /* 0x0000004cff3c723e */ /* 0x000fe200030004ff */
[----:B------:R-:W-:Y:S01]  /*8d80*/  HADD2.F32 R58, -RZ, R58.H1_H1 ;  /* 0x3000003aff3a7230 */ /* 0x000fe20000004100 */
[----:B------:R-:W-:Y:S01]  /*8d90*/  F2FP.F16.E5M2.UNPACK_B R64, R77.H1 ;  /* 0x0000004dff40723e */ /* 0x000fe200030004ff */
[--C-:B------:R-:W-:Y:S01]  /*8da0*/  HADD2.F32 R61, -RZ, R62.reuse.H0_H0 ;  /* 0x2000003eff3d7230 */ /* 0x100fe20000004100 */
[----:B------:R-:W-:Y:S01]  /*8db0*/  F2FP.F16.E5M2.UNPACK_B R68, R78.H1 ;  /* 0x0000004eff44723e */ /* 0x000fe200030004ff */
[----:B------:R-:W-:Y:S01]  /*8dc0*/  HADD2.F32 R62, -RZ, R62.H1_H1 ;  /* 0x3000003eff3e7230 */ /* 0x000fe20000004100 */
[----:B------:R-:W-:Y:S01]  /*8dd0*/  ISETP.NE.AND P0, PT, R97, RZ, PT ;  /* 0x000000ff6100720c */ /* 0x000fe20003f05270 */
[--C-:B------:R-:W-:Y:S01]  /*8de0*/  HADD2.F32 R65, -RZ, R66.reuse.H0_H0 ;  /* 0x20000042ff417230 */ /* 0x100fe20000004100 */
[----:B------:R-:W-:Y:S01]  /*8df0*/  ISETP.NE.AND P6, PT, R102, RZ, PT ;  /* 0x000000ff6600720c */ /* 0x000fe20003fc5270 */
[----:B------:R-:W-:Y:S02]  /*8e00*/  HADD2.F32 R66, -RZ, R66.H1_H1 ;  /* 0x30000042ff427230 */ /* 0x000fe40000004100 */
[--C-:B------:R-:W-:Y:S02]  /*8e10*/  HADD2.F32 R69, -RZ, R70.reuse.H0_H0 ;  /* 0x20000046ff457230 */ /* 0x100fe40000004100 */
[C---:B--2---:R-:W-:Y:S01]  /*8e20*/  FMUL R0, R38.reuse, R4 ;  /* 0x0000000426007220 */ /* 0x044fe20000400000 */
        /* <DEDUP_REMOVED lines=20> */
[--C-:B------:R-:W-:Y:S02]  /*8f70*/  HADD2.F32 R47, -RZ, R48.reuse.H0_H0 ;  /* 0x20000030ff2f7230 */ /* 0x100fe40000004100 */
[C---:B------:R-:W-:Y:S01]  /*8f80*/  FMUL R6, R38.reuse, R10 ;  /* 0x0000000a26067220 */ /* 0x040fe20000400000 */
[C---:B------:R-:W-:Y:S01]  /*8f90*/  FFMA R3, R41.reuse, R42, R3 ;  /* 0x0000002a29037223 */ /* 0x040fe20000000003 */
[----:B------:R-:W-:Y:S02]  /*8fa0*/  HADD2.F32 R48, -RZ, R48.H1_H1 ;  /* 0x30000030ff307230 */ /* 0x000fe40000004100 */
[C---:B------:R-:W-:Y:S01]  /*8fb0*/  FFMA R7, R41.reuse, R44, R7 ;  /* 0x0000002c29077223 */ /* 0x040fe20000000007 */
[C---:B------:R-:W-:Y:S01]  /*8fc0*/  FFMA R4, R41.reuse, R45, R4 ;  /* 0x0000002d29047223 */ /* 0x040fe20000000004 */
[C---:B------:R-:W-:Y:S01]  /*8fd0*/  FFMA R5, R41.reuse, R46, R5 ;  /* 0x0000002e29057223 */ /* 0x040fe20000000005 */
[----:B------:R-:W-:Y:S01]  /*8fe0*/  FFMA R6, R41, R47, R6 ;  /* 0x0000002f29067223 */ /* 0x000fe20000000006 */
[----:B------:R-:W-:Y:S01]  /*8ff0*/  FMUL R11, R38, R11 ;  /* 0x0000000b260b7220 */ /* 0x000fe20000400000 */
[----:B------:R-:W-:Y:S01]  /*9000*/  F2FP.F16.E5M2.UNPACK_B R40, R79.H1 ;  /* 0x0000004fff28723e */ /* 0x000fe200030004ff */
[--C-:B------:R-:W-:Y:S01]  /*9010*/  HADD2.F32 R51, -RZ, R52.reuse.H0_H0 ;  /* 0x20000034ff337230 */ /* 0x100fe20000004100 */
[----:B------:R-:W-:Y:S01]  /*9020*/  F2FP.SATFINITE.E5M2.F32.PACK_AB_MERGE_C R103, R7, R3, RZ ;  /* 0x000000030767723e */ /* 0x000fe200048060ff */
[C---:B------:R-:W-:Y:S01]  /*9030*/  FFMA R11, R41.reuse, R48, R11 ;  /* 0x00000030290b7223 */ /* 0x040fe2000000000b */
[C---:B------:R-:W-:Y:S01]  /*9040*/  FFMA R8, R41.reuse, R49, R8 ;  /* 0x0000003129087223 */ /* 0x040fe20000000008 */
[----:B------:R-:W-:Y:S01]  /*9050*/  FFMA R9, R41, R50, R9 ;  /* 0x0000003229097223 */ /* 0x000fe20000000009 */
[----:B-1----:R-:W-:Y:S01]  /*9060*/  F2FP.SATFINITE.E5M2.F32.PACK_AB_MERGE_C R104, R2, R0, R103 ;  /* 0x000000000268723e */ /* 0x002fe20004806067 */
[----:B------:R-:W-:Y:S01]  /*9070*/  HADD2.F32 R52, -RZ, R52.H1_H1 ;  /* 0x30000034ff347230 */ /* 0x000fe20000004100 */
[----:B------:R-:W-:Y:S01]  /*9080*/  F2FP.SATFINITE.E5M2.F32.PACK_AB_MERGE_C R105, R11, R6, RZ ;  /* 0x000000060b69723e */ /* 0x000fe200048060ff */
[C---:B------:R-:W-:Y:S01]  /*9090*/  FMUL R10, R38.reuse, R14 ;  /* 0x0000000e260a7220 */ /* 0x040fe20000400000 */
[C---:B------:R-:W-:Y:S01]  /*90a0*/  FMUL R15, R38.reuse, R15 ;  /* 0x0000000f260f7220 */ /* 0x040fe20000400000 */
[--C-:B------:R-:W-:Y:S01]  /*90b0*/  HADD2.F32 R55, -RZ, R56.reuse.H0_H0 ;  /* 0x20000038ff377230 */ /* 0x100fe20000004100 */
[----:B------:R-:W-:Y:S01]  /*90c0*/  F2FP.SATFINITE.E5M2.F32.PACK_AB_MERGE_C R105, R5, R4, R105 ;  /* 0x000000040569723e */ /* 0x000fe20004806069 */
[C---:B------:R-:W-:Y:S01]  /*90d0*/  FFMA R10, R41.reuse, R51, R10 ;  /* 0x00000033290a7223 */ /* 0x040fe2000000000a */
[C---:B------:R-:W-:Y:S01]  /*90e0*/  FFMA R15, R41.reuse, R52, R15 ;  /* 0x00000034290f7223 */ /* 0x040fe2000000000f */
[C---:B------:R-:W-:Y:S01]  /*90f0*/  FFMA R12, R41.reuse, R53, R12 ;  /* 0x00000035290c7223 */ /* 0x040fe2000000000c */
[C---:B------:R-:W-:Y:S01]  /*9100*/  FFMA R13, R41.reuse, R54, R13 ;  /* 0x00000036290d7223 */ /* 0x040fe2000000000d */
[----:B------:R-:W-:Y:S02]  /*9110*/  HADD2.F32 R56, -RZ, R56.H1_H1 ;  /* 0x30000038ff387230 */ /* 0x000fe40000004100 */
[C---:B------:R-:W-:Y:S01]  /*9120*/  FMUL R14, R38.reuse, R18 ;  /* 0x00000012260e7220 */ /* 0x040fe20000400000 */
[C---:B------:R-:W-:Y:S01]  /*9130*/  FMUL R19, R38.reuse, R19 ;  /* 0x0000001326137220 */ /* 0x040fe20000400000 */
[--C-:B------:R-:W-:Y:S02]  /*9140*/  HADD2.F32 R59, -RZ, R60.reuse.H0_H0 ;  /* 0x2000003cff3b7230 */ /* 0x100fe40000004100 */
[C---:B------:R-:W-:Y:S01]  /*9150*/  FMUL R18, R38.reuse, R22 ;  /* 0x0000001626127220 */ /* 0x040fe20000400000 */
[C---:B------:R-:W-:Y:S01]  /*9160*/  FFMA R14, R41.reuse, R55, R14 ;  /* 0x00000037290e7223 */ /* 0x040fe2000000000e */
[----:B------:R-:W-:Y:S02]  /*9170*/  HADD2.F32 R60, -RZ, R60.H1_H1 ;  /* 0x3000003cff3c7230 */ /* 0x000fe40000004100 */
        /* <DEDUP_REMOVED lines=27> */
[----:B------:R-:W-:Y:S01]  /*9330*/  FFMA R28, R41, R69, R28 ;  /* 0x00000045291c7223 */ /* 0x000fe2000000001c */
[----:B------:R-:W-:Y:S01]  /*9340*/  F2FP.SATFINITE.E5M2.F32.PACK_AB_MERGE_C R107, R19, R14, RZ ;  /* 0x0000000e136b723e */ /* 0x000fe200048060ff */
        /* <DEDUP_REMOVED lines=25> */
[----:B------:R-:W-:Y:S02]  /*94e0*/  UIADD3 UR4, UP0, UPT, UR62, 0x680, URZ ;  /* 0x000006803e047890 */ /* 0x000fe4000ff1e0ff */
[----:B------:R-:W-:Y:S02]  /*94f0*/  UIADD3 UR13, UPT, UPT, UR49, 0x20, URZ ;  /* 0x00000020310d7890 */ /* 0x000fe4000fffe0ff */
[----:B------:R-:W-:Y:S02]  /*9500*/  UIADD3 UR12, UPT, UPT, UR43, 0x5400, URZ ;  /* 0x000054002b0c7890 */ /* 0x000fe4000fffe0ff */
[----:B------:R-:W-:Y:S01]  /*9510*/  UIADD3.X UR5, UPT, UPT, URZ, UR63, URZ, UP0, !UPT ;  /* 0x0000003fff057290 */ /* 0x000fe200087fe4ff */
[----:B------:R-:W-:Y:S01]  /*9520*/  UMOV UR14, UR50 ;  /* 0x00000032000e7c82 */ /* 0x000fe20008000000 */
[----:B------:R-:W-:Y:S01]  /*9530*/  UMOV UR15, UR36 ;  /* 0x00000024000f7c82 */ /* 0x000fe20008000000 */
[----:B------:R-:W-:Y:S02]  /*9540*/  UIADD3 UR9, UPT, UPT, UR49, 0xa0, URZ ;  /* 0x000000a031097890 */ /* 0x000fe4000fffe0ff */
[----:B------:R-:W-:Y:S01]  /*9550*/  UIADD3 UR8, UPT, UPT, UR43, 0x5c00, URZ ;  /* 0x00005c002b087890 */ /* 0x000fe2000fffe0ff */
[----:B------:R-:W-:Y:S03]  /*9560*/  UMOV UR10, UR50 ;  /* 0x00000032000a7c82 */ /* 0x000fe60008000000 */
[----:B------:R2:W-:Y:S01]  /*9570*/  UTMASTG.3D [UR12], [UR4] ;  /* 0x0000000c040073b5 */ /* 0x0005e20008010000 */
[----:B------:R-:W-:Y:S04]  /*9580*/  UMOV UR11, UR36 ;  /* 0x00000024000b7c82 */ /* 0x000fe80008000000 */
[----:B------:R2:W-:Y:S01]  /*9590*/  UTMASTG.3D [UR8], [UR4] ;  /* 0x00000008040073b5 */ /* 0x0005e20008010000 */
[----:B------:R0:W-:Y:S01]  /*95a0*/  UTMACMDFLUSH ;  /* 0x00000000000079b7 */ /* 0x0001e20000000000 */
[----:B--2---:R-:W-:Y:S04]  /*95b0*/  DEPBAR.LE SB0, 0x1 ;  /* 0x000080400000791a */ /* 0x004fe80000000000 */
.L_x_155:
[----:B------:R-:W-:Y:S05]  /*95c0*/  BSYNC.RECONVERGENT B0 ;  /* 0x0000000000007941 */ /* 0x000fea0003800200 */
.L_x_154:
        /* <DEDUP_REMOVED lines=16> */
.L_x_159:
[----:B------:R-:W-:Y:S05]  /*96d0*/  BSYNC B0 ;  /* 0x0000000000007941 */ /* 0x000fea0003800000 */
.L_x_158:
        /* <DEDUP_REMOVED lines=17> */
.L_x_157:
[----:B------:R-:W-:Y:S05]  /*97f0*/  BSYNC B1 ;  /* 0x0000000000017941 */ /* 0x000fea0003800000 */
.L_x_156:
        /* <DEDUP_REMOVED lines=21> */
.L_x_161:
        /* <DEDUP_REMOVED lines=17> */
[----:B------:R-:W-:Y:S01]  /*9a60*/  ISETP.NE.AND P6, PT, R102, RZ, PT ;  /* 0x000000ff6600720c */ /* 0x000fe20003fc5270 */
[--C-:B------:R-:W-:Y:S01]  /*9a70*/  HADD2.F32 R49, -RZ, R50.reuse.H0_H0 ;  /* 0x20000032ff317230 */ /* 0x100fe20000004100 */
[----:B----4-:R-:W-:Y:S01]  /*9a80*/  F2FP.F16.E5M2.UNPACK_B R58, R76 ;  /* 0x0000004cff3a723e */ /* 0x010fe200020004ff */
[----:B------:R-:W-:Y:S01]  /*9a90*/  HADD2.F32 R50, -RZ, R50.H1_H1 ;  /* 0x30000032ff327230 */ /* 0x000fe20000004100 */
[----:B------:R-:W-:Y:S01]  /*9aa0*/  F2FP.F16.E5M2.UNPACK_B R62, R77 ;  /* 0x0000004dff3e723e */ /* 0x000fe200020004ff */
[--C-:B------:R-:W-:Y:S01]  /*9ab0*/  HADD2.F32 R53, -RZ, R54.reuse.H0_H0 ;  /* 0x20000036ff357230 */ /* 0x100fe20000004100 */
[----:B------:R-:W-:Y:S01]  /*9ac0*/  F2FP.F16.E5M2.UNPACK_B R66, R78 ;  /* 0x0000004eff42723e */ /* 0x000fe200020004ff */
[----:B------:R-:W-:Y:S01]  /*9ad0*/  HADD2.F32 R54, -RZ, R54.H1_H1 ;  /* 0x30000036ff367230 */ /* 0x000fe20000004100 */
[----:B------:R-:W-:Y:S01]  /*9ae0*/  F2FP.F16.E5M2.UNPACK_B R70, R79 ;  /* 0x0000004fff46723e */ /* 0x000fe200020004ff */
[--C-:B------:R-:W-:Y:S01]  /*9af0*/  HADD2.F32 R57, -RZ, R58.reuse.H0_H0 ;  /* 0x2000003aff397230 */ /* 0x100fe20000004100 */
[----:B------:R-:W-:Y:S01]  /*9b00*/  F2FP.F16.E5M2.UNPACK_B R56, R75.H1 ;  /* 0x0000004bff38723e */ /* 0x000fe200030004ff */
[----:B------:R-:W-:Y:S01]  /*9b10*/  HADD2.F32 R58, -RZ, R58.H1_H1 ;  /* 0x3000003aff3a7230 */ /* 0x000fe20000004100 */
[----:B------:R-:W-:Y:S01]  /*9b20*/  F2FP.F16.E5M2.UNPACK_B R60, R76.H1 ;  /* 0x0000004cff3c723e */ /* 0x000fe200030004ff */
[--C-:B------:R-:W-:Y:S01]  /*9b30*/  HADD2.F32 R61, -RZ, R62.reuse.H0_H0 ;  /* 0x2000003eff3d7230 */ /* 0x100fe20000004100 */
[----:B------:R-:W-:Y:S01]  /*9b40*/  F2FP.F16.E5M2.UNPACK_B R64, R77.H1 ;  /* 0x0000004dff40723e */ /* 0x000fe200030004ff */
[----:B------:R-:W-:Y:S01]  /*9b50*/  HADD2.F32 R62, -RZ, R62.H1_H1 ;  /* 0x3000003eff3e7230 */ /* 0x000fe20000004100 */
[----:B------:R-:W-:Y:S01]  /*9b60*/  F2FP.F16.E5M2.UNPACK_B R68, R78.H1 ;  /* 0x0000004eff44723e */ /* 0x000fe200030004ff */
        /* <DEDUP_REMOVED lines=112> */
[----:B------:R-:W-:Y:S02]  /*a270*/  UIADD3 UR4, UPT, UPT, UR43, 0x4400, URZ ;  /* 0x000044002b047890 */ /* 0x000fe4000fffe0ff */
[----:B------:R-:W-:Y:S01]  /*a280*/  UIADD3 UR9, UPT, UPT, UR49, 0x40, URZ ;  /* 0x0000004031097890 */ /* 0x000fe2000fffe0ff */
[----:B------:R-:W-:Y:S01]  /*a290*/  UMOV UR10, UR50 ;  /* 0x00000032000a7c82 */ /* 0x000fe20008000000 */
[----:B------:R-:W-:Y:S02]  /*a2a0*/  UMOV UR11, UR36 ;  /* 0x00000024000b7c82 */ /* 0x000fe40008000000 */
[----:B------:R-:W-:Y:S01]  /*a2b0*/  MOV R96, UR4 ;  /* 0x0000000400607c02 */ /* 0x000fe20008000f00 */
[----:B------:R-:W-:Y:S02]  /*a2c0*/  UIADD3 UR4, UP0, UPT, UR62, 0x680, URZ ;  /* 0x000006803e047890 */ /* 0x000fe4000ff1e0ff */
[----:B------:R-:W-:Y:S01]  /*a2d0*/  UIADD3 UR13, UPT, UPT, UR49, 0xc0, URZ ;  /* 0x000000c0310d7890 */ /* 0x000fe2000fffe0ff */
[----:B------:R-:W-:Y:S01]  /*a2e0*/  R2UR UR8, R96 ;  /* 0x00000000600872ca */ /* 0x000fe200000e0000 */
[----:B------:R-:W-:Y:S02]  /*a2f0*/  UIADD3.X UR5, UPT, UPT, URZ, UR63, URZ, UP0, !UPT ;  /* 0x0000003fff057290 */ /* 0x000fe400087fe4ff */
[----:B------:R-:W-:Y:S01]  /*a300*/  UIADD3 UR12, UPT, UPT, UR43, 0x4c00, URZ ;  /* 0x00004c002b0c7890 */ /* 0x000fe2000fffe0ff */
[----:B------:R-:W-:Y:S01]  /*a310*/  UMOV UR14, UR50 ;  /* 0x00000032000e7c82 */ /* 0x000fe20008000000 */
[----:B------:R-:W-:Y:S08]  /*a320*/  UMOV UR15, UR36 ;  /* 0x00000024000f7c82 */ /* 0x000ff00008000000 */
[----:B------:R2:W-:Y:S01]  /*a330*/  UTMASTG.3D [UR8], [UR4] ;  /* 0x00000008040073b5 */ /* 0x0005e20008010000 */
[----:B------:R2:W-:Y:S01]  /*a340*/  UTMASTG.3D [UR12], [UR4] ;  /* 0x0000000c040073b5 */ /* 0x0005e20008010000 */
[----:B------:R0:W-:Y:S01]  /*a350*/  UTMACMDFLUSH ;  /* 0x00000000000079b7 */ /* 0x0001e20000000000 */
[----:B--2---:R-:W-:Y:S04]  /*a360*/  DEPBAR.LE SB0, 0x1 ;  /* 0x000080400000791a */ /* 0x004fe80000000000 */
.L_x_163:
[----:B------:R-:W-:Y:S05]  /*a370*/  BSYNC.RECONVERGENT B0 ;  /* 0x0000000000007941 */ /* 0x000fea0003800200 */
.L_x_162:
        /* <DEDUP_REMOVED lines=16> */
.L_x_167:
[----:B------:R-:W-:Y:S05]  /*a480*/  BSYNC B0 ;  /* 0x0000000000007941 */ /* 0x000fea0003800000 */
.L_x_166:
        /* <DEDUP_REMOVED lines=17> */
.L_x_165:
[----:B------:R-:W-:Y:S05]  /*a5a0*/  BSYNC B1 ;  /* 0x0000000000017941 */ /* 0x000fea0003800000 */
.L_x_164:
        /* <DEDUP_REMOVED lines=21> */
.L_x_169:
[----:B------:R-:W-:Y:S01]  /*a700*/  ISETP.NE.AND P0, PT, R97, RZ, PT ;  /* 0x000000ff6100720c */ /* 0x000fe20003f05270 */
[----:B------:R-:W-:Y:S05]  /*a710*/  WARPSYNC.ALL ;  /* 0x0000000000007948 */ /* 0x000fea0003800000 */
[----:B------:R-:W-:Y:S01]  /*a720*/  R2UR UR4, R39 ;  /* 0x00000000270472ca */ /* 0x000fe200000e0000 */
[----:B------:R-:W-:Y:S01]  /*a730*/  BSSY.RECONVERGENT B0, `(.L_x_170) ;  /* 0x000009f000007945 */ /* 0x000fe20003800200 */
[-C--:B---3--:R-:W-:Y:S02]  /*a740*/  F2FP.F16.E5M2.UNPACK_B R42, R72.reuse ;  /* 0x00000048ff2a723e */ /* 0x088fe400020004ff */
[----:B------:R-:W-:Y:S02]  /*a750*/  F2FP.F16.E5M2.UNPACK_B R72, R72.H1 ;  /* 0x00000048ff48723e */ /* 0x000fe400030004ff */
[-C--:B------:R-:W-:Y:S01]  /*a760*/  F2FP.F16.E5M2.UNPACK_B R46, R73.reuse ;  /* 0x00000049ff2e723e */ /* 0x080fe200020004ff */
[--C-:B------:R-:W-:Y:S01]  /*a770*/  HADD2.F32 R40, -RZ, R42.reuse.H0_H0 ;  /* 0x2000002aff287230 */ /* 0x100fe20000004100 */
[----:B------:R-:W-:Y:S01]  /*a780*/  F2FP.F16.E5M2.UNPACK_B R73, R73.H1 ;  /* 0x00000049ff49723e */ /* 0x000fe200030004ff */
[----:B------:R-:W-:Y:S01]  /*a790*/  HADD2.F32 R42, -RZ, R42.H1_H1 ;  /* 0x3000002aff2a7230 */ /* 0x000fe20000004100 */
[-C--:B------:R-:W-:Y:S01]  /*a7a0*/  F2FP.F16.E5M2.UNPACK_B R50, R74.reuse ;  /* 0x0000004aff32723e */ /* 0x080fe200020004ff */
[----:B------:R-:W-:Y:S01]  /*a7b0*/  HADD2.F32 R43, -RZ, R72.H0_H0 ;  /* 0x20000048ff2b7230 */ /* 0x000fe20000004100 */
[----:B------:R-:W-:Y:S01]  /*a7c0*/  F2FP.F16.E5M2.UNPACK_B R74, R74.H1 ;  /* 0x0000004aff4a723e */ /* 0x000fe200030004ff */
[----:B------:R-:W2:Y:S01]  /*a7d0*/  LDTM.x32 R4, tmem[UR4+0x60] ;  /* 0x00006004000479ee */ /* 0x000ea200082c0000 */
[----:B------:R-:W-:Y:S01]  /*a7e0*/  NOP ;  /* 0x0000000000007918 */ /* 0x000fe20000000000 */
[----:B------:R-:W-:Y:S01]  /*a7f0*/  IADD3 R90, PT, PT, R90, 0x2a0, RZ ;  /* 0x000002a05a5a7810 */ /* 0x000fe20007ffe0ff */
[--C-:B------:R-:W-:Y:S01]  /*a800*/  HADD2.F32 R45, -RZ, R46.reuse.H0_H0 ;  /* 0x2000002eff2d7230 */ /* 0x100fe20000004100 */
[----:B------:R-:W-:Y:S01]  /*a810*/  F2FP.F16.E5M2.UNPACK_B R54, R75 ;  /* 0x0000004bff36723e */ /* 0x000fe200020004ff */
[----:B------:R-:W-:Y:S01]  /*a820*/  HADD2.F32 R46, -RZ, R46.H1_H1 ;  /* 0x3000002eff2e7230 */ /* 0x000fe20000004100 */
[----:B------:R-:W-:Y:S01]  /*a830*/  LOP3.LUT R90, R90, 0xfefffff8, RZ, 0xc0, !PT ;  /* 0xfefffff85a5a7812 */ /* 0x000fe200078ec0ff */
[--C-:B------:R-:W-:Y:S01]  /*a840*/  HADD2.F32 R49, -RZ, R50.reuse.H0_H0 ;  /* 0x20000032ff317230 */ /* 0x100fe20000004100 */
[----:B----4-:R-:W-:Y:S01]  /*a850*/  F2FP.F16.E5M2.UNPACK_B R58, R76 ;  /* 0x0000004cff3a723e */ /* 0x010fe200020004ff */
[----:B------:R-:W-:Y:S01]  /*a860*/  HADD2.F32 R50, -RZ, R50.H1_H1 ;  /* 0x30000032ff327230 */ /* 0x000fe20000004100 */
[----:B--2---:R2:W-:Y:S01]  /*a870*/  SYNCS.ARRIVE.TRANS64.RED.A1T0 RZ, [R90+URZ], RZ ;  /* 0x000000ff5aff79a7 */ /* 0x0045e200081004ff */
[--C-:B------:R-:W-:Y:S01]  /*a880*/  HADD2.F32 R53, -RZ, R54.reuse.H0_H0 ;  /* 0x20000036ff357230 */ /* 0x100fe20000004100 */
[-C--:B------:R-:W-:Y:S01]  /*a890*/  F2FP.F16.E5M2.UNPACK_B R62, R77.reuse ;  /* 0x0000004dff3e723e */ /* 0x080fe200020004ff */
[----:B------:R-:W-:Y:S01]  /*a8a0*/  HADD2.F32 R54, -RZ, R54.H1_H1 ;  /* 0x30000036ff367230 */ /* 0x000fe20000004100 */
[----:B------:R-:W-:Y:S01]  /*a8b0*/  F2FP.F16.E5M2.UNPACK_B R77, R77.H1 ;  /* 0x0000004dff4d723e */ /* 0x000fe200030004ff */
        /* <DEDUP_REMOVED lines=8> */
[----:B------:R-:W-:Y:S02]  /*a940*/  HADD2.F32 R64, -RZ, R77.H1_H1 ;  /* 0x3000004dff407230 */ /* 0x000fe40000004100 */
[C---:B------:R-:W-:Y:S01]  /*a950*/  FMUL R4, R38.reuse, R4 ;  /* 0x0000000426047220 */ /* 0x040fe20000400000 */
        /* <DEDUP_REMOVED lines=13> */
[--C-:B------:R-:W-:Y:S02]  /*aa30*/  HADD2.F32 R65, -RZ, R66.reuse.H0_H0 ;  /* 0x20000042ff417230 */ /* 0x100fe40000004100 */
[C---:B------:R-:W-:Y:S01]  /*aa40*/  FMUL R24, R38.reuse, R28 ;  /* 0x0000001c26187220 */ /* 0x040fe20000400000 */
[----:B------:R-:W-:Y:S02]  /*aa50*/  HADD2.F32 R66, -RZ, R66.H1_H1 ;  /* 0x30000042ff427230 */ /* 0x000fe40000004100 */
[C---:B------:R-:W-:Y:S01]  /*aa60*/  FMUL R25, R38.reuse, R29 ;  /* 0x0000001d26197220 */ /* 0x040fe20000400000 */
[--C-:B------:R-:W-:Y:S02]  /*aa70*/  HADD2.F32 R69, -RZ, R70.reuse.H0_H0 ;  /* 0x20000046ff457230 */ /* 0x100fe40000004100 */
[C---:B------:R-:W-:Y:S01]  /*aa80*/  FMUL R28, R38.reuse, R32 ;  /* 0x00000020261c7220 */ /* 0x040fe20000400000 */
[----:B------:R-:W-:Y:S02]  /*aa90*/  HADD2.F32 R70, -RZ, R70.H1_H1 ;  /* 0x30000046ff467230 */ /* 0x000fe40000004100 */
[C---:B------:R-:W-:Y:S01]  /*aaa0*/  FMUL R29, R38.reuse, R33 ;  /* 0x00000021261d7220 */ /* 0x040fe20000400000 */
        /* <DEDUP_REMOVED lines=11> */
[C---:B------:R-:W-:Y:S01]  /*ab60*/  FMUL R11, R38.reuse, R11 ;  /* 0x0000000b260b7220 */ /* 0x040fe20000400000 */
[----:B------:R-:W-:Y:S01]  /*ab70*/  F2FP.F16.E5M2.UNPACK_B R78, R78.H1 ;  /* 0x0000004eff4e723e */ /* 0x000fe200030004ff */
[--C-:B------:R-:W-:Y:S01]  /*ab80*/  HADD2.F32 R51, -RZ, R74.reuse.H0_H0 ;  /* 0x2000004aff337230 */ /* 0x100fe20000004100 */
[----:B------:R-:W-:Y:S01]  /*ab90*/  F2FP.SATFINITE.E5M2.F32.PACK_AB_MERGE_C R100, R7, R6, RZ ;  /* 0x000000060764723e */ /* 0x000fe200048060ff */
[C---:B------:R-:W-:Y:S01]  /*aba0*/  FFMA R11, R41.reuse, R48, R11 ;  /* 0x00000030290b7223 */ /* 0x040fe2000000000b */
[C---:B------:R-:W-:Y:S01]  /*abb0*/  FFMA R12, R41.reuse, R49, R12 ;  /* 0x00000031290c7223 */ /* 0x040fe2000000000c */
[----:B------:R-:W-:Y:S01]  /*abc0*/  FFMA R13, R41, R50, R13 ;  /* 0x00000032290d7223 */ /* 0x000fe2000000000d */
[----:B------:R-:W-:Y:S01]  /*abd0*/  F2FP.SATFINITE.E5M2.F32.PACK_AB_MERGE_C R100, R5, R4, R100 ;  /* 0x000000040564723e */ /* 0x000fe20004806064 */
        /* <DEDUP_REMOVED lines=21> */
[----:B------:R-:W-:Y:S02]  /*ad30*/  HADD2.F32 R62, -RZ, R77.H0_H0 ;  /* 0x2000004dff3e7230 */ /* 0x000fe40000004100 */
[C---:B------:R-:W-:Y:S01]  /*ad40*/  FFMA R22, R41.reuse, R59, R22 ;  /* 0x0000003b29167223 */ /* 0x040fe20000000016 */
[C---:B------:R-:W-:Y:S01]  /*ad50*/  FMUL R3, R38.reuse, R26 ;  /* 0x0000001a26037220 */ /* 0x040fe20000400000 */
[C---:B------:R-:W-:Y:S01]  /*ad60*/  FFMA R23, R41.reuse, R60, R23 ;  /* 0x0000003c29177223 */ /* 0x040fe20000000017 */
[C---:B------:R-:W-:Y:S01]  /*ad70*/  FMUL R27, R38.reuse, R27 ;  /* 0x0000001b261b7220 */ /* 0x040fe20000400000 */
[C---:B------:R-:W-:Y:S01]  /*ad80*/  FFMA R0, R41.reuse, R61, R0 ;  /* 0x0000003d29007223 */ /* 0x040fe20000000000 */
[----:B------:R-:W-:Y:S01]  /*ad90*/  F2FP.F16.E5M2.UNPACK_B R79, R79.H1 ;  /* 0x0000004fff4f723e */ /* 0x000fe200030004ff */
        /* <DEDUP_REMOVED lines=23> */
[----:B-1----:R-:W-:Y:S02]  /*af10*/  F2FP.SATFINITE.E5M2.F32.PACK_AB_MERGE_C R104, R23, R22, RZ ;  /* 0x000000161768723e */ /* 0x002fe400048060ff */
        /* <DEDUP_REMOVED lines=8> */
[----:B------:R-:W-:Y:S03]  /*afa0*/  IADD3 R36, PT, PT, R36, 0x1, RZ ;  /* 0x0000000124247810 */ /* 0x000fe60007ffe0ff */
[----:B------:R2:W-:Y:S01]  /*afb0*/  STS.128 [R99+0x5400], R104 ;  /* 0x0054006863007388 */ /* 0x0005e20000000c00 */
[----:B------:R-:W-:Y:S01]  /*afc0*/  @!PT LDS RZ, [RZ] ;  /* 0x00000000fffff984 */ /* 0x000fe20000000800 */
[----:B------:R-:W-:Y:S01]  /*afd0*/  @!PT LDS RZ, [RZ] ;  /* 0x00000000fffff984 */ /* 0x000fe20000000800 */
[----:B------:R-:W-:Y:S01]  /*afe0*/  @!PT LDS RZ, [RZ] ;  /* 0x00000000fffff984 */ /* 0x000fe20000000800 */
[----:B------:R-:W-:Y:S01]  /*aff0*/  @!PT LDS RZ, [RZ] ;  /* 0x00000000fffff984 */ /* 0x000fe20000000800 */
[----:B------:R1:W-:Y:S07]  /*b000*/  MEMBAR.ALL.CTA ;  /* 0x0000000000007992 */ /* 0x0003ee0000008000 */
[----:B-1----:R-:W1:Y:S02]  /*b010*/  FENCE.VIEW.ASYNC.S ;  /* 0x00000000000073c6 */ /* 0x002e640000000000 */
[----:B-1----:R-:W-:Y:S06]  /*b020*/  BAR.SYNC.DEFER_BLOCKING 0x1, 0x80 ;  /* 0x0042000000007b1d */ /* 0x002fec0000010000 */
        /* <DEDUP_REMOVED lines=14> */
[----:B-1----:R-:W-:Y:S04]  /*b110*/  DEPBAR.LE SB0, 0x1 ;  /* 0x000080400000791a */ /* 0x002fe80000000000 */
.L_x_171:
[----:B------:R-:W-:Y:S05]  /*b120*/  BSYNC.RECONVERGENT B0 ;  /* 0x0000000000007941 */ /* 0x000fea0003800200 */
.L_x_170:
[----:B------:R-:W-:Y:S01]  /*b130*/  R2UR UR4, R88 ;  /* 0x00000000580472ca */ /* 0x000fe200000e0000 */
[----:B------:R-:W-:Y:S01]  /*b140*/  BAR.SYNC.DEFER_BLOCKING 0x1, 0x80 ;  /* 0x0042000000007b1d */ /* 0x000fe20000010000 */
[----:B------:R-:W-:Y:S01]  /*b150*/  ISETP.NE.AND P0, PT, R91, 0x2, PT ;  /* 0x000000025b00780c */ /* 0x000fe20003f05270 */
[----:B------:R-:W-:Y:S01]  /*b160*/  UISETP.NE.AND UP0, UPT, UR44, URZ, UPT ;  /* 0x000000ff2c00728c */ /* 0x000fe2000bf05270 */
[----:B------:R-:W-:Y:S01]  /*b170*/  ISETP.NE.AND P1, PT, R36, 0x4, PT ;  /* 0x000000042400780c */ /* 0x000fe20003f25270 */
[----:B------:R-:W-:Y:S01]  /*b180*/  UIADD3 UR32, UPT, UPT, UR38, UR59, URZ ;  /* 0x0000003b26207290 */ /* 0x000fe2000fffe0ff */
[----:B------:R-:W-:Y:S02]  /*b190*/  SEL R3, RZ, 0x1, P0 ;  /* 0x00000001ff037807 */ /* 0x000fe40000000000 */
[----:B------:R-:W-:Y:S02]  /*b1a0*/  SEL R0, RZ, 0x1, P1 ;  /* 0x00000001ff007807 */ /* 0x000fe40000800000 */
[----:B------:R-:W-:Y:S02]  /*b1b0*/  LOP3.LUT R94, R94, R3, RZ, 0x3c, !PT ;  /* 0x000000035e5e7212 */ /* 0x000fe400078e3cff */
[----:B------:R-:W-:Y:S01]  /*b1c0*/  LOP3.LUT R95, R95, R0, RZ, 0x3c, !PT ;  /* 0x000000005f5f7212 */ /* 0x000fe200078e3cff */
[----:B------:R-:W-:Y:S01]  /*b1d0*/  UIADD3 UR34, UPT, UPT, UR37, UR4, URZ ;  /* 0x0000000425227290 */ /* 0x000fe2000fffe0ff */
[----:B------:R-:W-:Y:S02]  /*b1e0*/  SEL R91, R91, RZ, P0 ;  /* 0x000000ff5b5b7207 */ /* 0x000fe40000000000 */
[----:B------:R-:W-:Y:S01]  /*b1f0*/  SEL R36, R36, RZ, P1 ;  /* 0x000000ff24247207 */ /* 0x000fe20000800000 */
[----:B------:R-:W-:Y:S01]  /*b200*/  UMOV UR36, UR58 ;  /* 0x0000003a00247c82 */ /* 0x000fe20008000000 */
[----:B------:R-:W-:Y:S07]  /*b210*/  BRA.U UP0, `(.L_x_172) ;  /* 0xffffffb900ac7547 */ /* 0x000fee000b83ffff */
[----:B------:R-:W-:Y:S05]  /*b220*/  EXIT ;  /* 0x000000000000794d */ /* 0x000fea0003800000 */
.L_x_25:
[----:B--2---:R2:W3:Y:S02]  /*b230*/  SYNCS.PHASECHK.TRANS64.TRYWAIT P0, [R0+URZ+0x2d0], R3 ;  /* 0x0002d003000075a7 */ /* 0x0044e400080011ff */
[----:B---3--:R-:W-:Y:S05]  /*b240*/  @!P0 NANOSLEEP.SYNCS 0x989680 ;  /* 0x009896800000895d */ /* 0x008fea0003900000 */
[----:B------:R-:W3:Y:S02]  /*b250*/  @!P0 SYNCS.PHASECHK.TRANS64 P0, [R0+URZ+0x2d0], R3 ;  /* 0x0002d003000085a7 */ /* 0x000ee400080010ff */
[----:B---3--:R-:W-:Y:S05]  /*b260*/  @!P0 BRA `(.L_x_25) ;  /* 0xfffffffc00f08947 */ /* 0x008fea000383ffff */
[----:B------:R-:W-:Y:S05]  /*b270*/  BRA `(.L_x_173) ;  /* 0xffffff6800d87947 */ /* 0x000fea000383ffff */
.L_x_28:
[----:B--2---:R-:W-:-:S07]  /*b280*/  MOV R0, UR33 ;  /* 0x0000002100007c02 */ /* 0x004fce0008000f00 */
.L_x_174:
[----:B--2---:R2:W3:Y:S02]  /*b290*/  SYNCS.PHASECHK.TRANS64.TRYWAIT P0, [R0+URZ+0x108], R3 ;  /* 0x00010803000075a7 */ /* 0x0044e400080011ff */
[----:B---3--:R-:W-:Y:S05]  /*b2a0*/  @!P0 NANOSLEEP.SYNCS 0x989680 ;  /* 0x009896800000895d */ /* 0x008fea0003900000 */
[----:B------:R-:W3:Y:S02]  /*b2b0*/  @!P0 SYNCS.PHASECHK.TRANS64 P0, [R0+URZ+0x108], R3 ;  /* 0x00010803000085a7 */ /* 0x000ee400080010ff */
[----:B---3--:R-:W-:Y:S05]  /*b2c0*/  @!P0 BRA `(.L_x_174) ;  /* 0xfffffffc00f08947 */ /* 0x008fea000383ffff */
[----:B------:R-:W-:Y:S05]  /*b2d0*/  BRA `(.L_x_27) ;  /* 0xffffff6c00287947 */ /* 0x000fea000383ffff */
.L_x_35:
[----:B-1----:R-:W-:-:S07]  /*b2e0*/  MOV R0, UR9 ;  /* 0x0000000900007c02 */ /* 0x002fce0008000f00 */
.L_x_175:
[----:B-1----:R1:W2:Y:S02]  /*b2f0*/  SYNCS.PHASECHK.TRANS64.TRYWAIT P0, [R0+URZ+0x108], R3 ;  /* 0x00010803000075a7 */ /* 0x0022a400080011ff */
[----:B--2---:R-:W-:Y:S05]  /*b300*/  @!P0 NANOSLEEP.SYNCS 0x989680 ;  /* 0x009896800000895d */ /* 0x004fea0003900000 */
[----:B------:R-:W2:Y:S02]  /*b310*/  @!P0 SYNCS.PHASECHK.TRANS64 P0, [R0+URZ+0x108], R3 ;  /* 0x00010803000085a7 */ /* 0x000ea400080010ff */
[----:B--2---:R-:W-:Y:S05]  /*b320*/  @!P0 BRA `(.L_x_175) ;  /* 0xfffffffc00f08947 */ /* 0x004fea000383ffff */
[----:B------:R-:W-:Y:S05]  /*b330*/  BRA `(.L_x_34) ;  /* 0xffffff6c00e87947 */ /* 0x000fea000383ffff */
.L_x_40:
[----:B-1----:R1:W2:Y:S02]  /*b340*/  SYNCS.PHASECHK.TRANS64.TRYWAIT P0, [R3+URZ+0x260], R0 ;  /* 0x00026000030075a7 */ /* 0x0022a400080011ff */
[----:B--2---:R-:W-:Y:S05]  /*b350*/  @!P0 NANOSLEEP.SYNCS 0x989680 ;  /* 0x009896800000895d */ /* 0x004fea0003900000 */
[----:B------:R-:W2:Y:S02]  /*b360*/  @!P0 SYNCS.PHASECHK.TRANS64 P0, [R3+URZ+0x260], R0 ;  /* 0x00026000030085a7 */ /* 0x000ea400080010ff */
[----:B--2---:R-:W-:Y:S05]  /*b370*/  @!P0 BRA `(.L_x_40) ;  /* 0xfffffffc00f08947 */ /* 0x004fea000383ffff */
[----:B------:R-:W-:Y:S05]  /*b380*/  BRA `(.L_x_176) ;  /* 0xffffff70008c7947 */ /* 0x000fea000383ffff */
.L_x_44:
[----:B-1----:R-:W-:-:S07]  /*b390*/  MOV R0, UR4 ;  /* 0x0000000400007c02 */ /* 0x002fce0008000f00 */
.L_x_177:
[----:B-1----:R1:W2:Y:S02]  /*b3a0*/  SYNCS.PHASECHK.TRANS64.TRYWAIT P0, [R0+URZ], R3 ;  /* 0x00000003000075a7 */ /* 0x0022a400080011ff */
[----:B--2---:R-:W-:Y:S05]  /*b3b0*/  @!P0 NANOSLEEP.SYNCS 0x989680 ;  /* 0x009896800000895d */ /* 0x004fea0003900000 */
[----:B------:R-:W2:Y:S02]  /*b3c0*/  @!P0 SYNCS.PHASECHK.TRANS64 P0, [R0+URZ], R3 ;  /* 0x00000003000085a7 */ /* 0x000ea400080010ff */
[----:B--2---:R-:W-:Y:S05]  /*b3d0*/  @!P0 BRA `(.L_x_177) ;  /* 0xfffffffc00f08947 */ /* 0x004fea000383ffff */
[----:B------:R-:W-:Y:S05]  /*b3e0*/  BRA `(.L_x_178) ;  /* 0xffffff7800347947 */ /* 0x000fea000383ffff */
.L_x_45:
[----:B------:R-:W-:-:S07]  /*b3f0*/  MOV R0, UR5 ;  /* 0x0000000500007c02 */ /* 0x000fce0008000f00 */
.L_x_179:
[----:B-1----:R1:W2:Y:S02]  /*b400*/  SYNCS.PHASECHK.TRANS64.TRYWAIT P0, [R0+URZ], R3 ;  /* 0x00000003000075a7 */ /* 0x0022a400080011ff */
[----:B--2---:R-:W-:Y:S05]  /*b410*/  @!P0 NANOSLEEP.SYNCS 0x989680 ;  /* 0x009896800000895d */ /* 0x004fea0003900000 */
[----:B------:R-:W2:Y:S02]  /*b420*/  @!P0 SYNCS.PHASECHK.TRANS64 P0, [R0+URZ], R3 ;  /* 0x00000003000085a7 */ /* 0x000ea400080010ff */
[----:B--2---:R-:W-:Y:S05]  /*b430*/  @!P0 BRA `(.L_x_179) ;  /* 0xfffffffc00f08947 */ /* 0x004fea000383ffff */
[----:B------:R-:W-:Y:S05]  /*b440*/  BRA `(.L_x_180) ;  /* 0xffffff7800407947 */ /* 0x000fea000383ffff */
.L_x_46:
[----:B------:R-:W-:-:S07]  /*b450*/  MOV R0, UR5 ;  /* 0x0000000500007c02 */ /* 0x000fce0008000f00 */
.L_x_181:
[----:B-1----:R1:W2:Y:S02]  /*b460*/  SYNCS.PHASECHK.TRANS64.TRYWAIT P0, [R0+URZ], R3 ;  /* 0x00000003000075a7 */ /* 0x0022a400080011ff */
[----:B--2---:R-:W-:Y:S05]  /*b470*/  @!P0 NANOSLEEP.SYNCS 0x989680 ;  /* 0x009896800000895d */ /* 0x004fea0003900000 */
[----:B------:R-:W2:Y:S02]  /*b480*/  @!P0 SYNCS.PHASECHK.TRANS64 P0, [R0+URZ], R3 ;  /* 0x00000003000085a7 */ /* 0x000ea400080010ff */
[----:B--2---:R-:W-:Y:S05]  /*b490*/  @!P0 BRA `(.L_x_181) ;  /* 0xfffffffc00f08947 */ /* 0x004fea000383ffff */
[----:B------:R-:W-:Y:S05]  /*b4a0*/  BRA `(.L_x_182) ;  /* 0xffffff78004c7947 */ /* 0x000fea000383ffff */
.L_x_47:
[----:B------:R-:W-:-:S07]  /*b4b0*/  MOV R0, UR5 ;  /* 0x0000000500007c02 */ /* 0x000fce0008000f00 */
.L_x_183:
[----:B-1----:R1:W2:Y:S02]  /*b4c0*/  SYNCS.PHASECHK.TRANS64.TRYWAIT P0, [R0+URZ], R3 ;  /* 0x00000003000075a7 */ /* 0x0022a400080011ff */
[----:B--2---:R-:W-:Y:S05]  /*b4d0*/  @!P0 NANOSLEEP.SYNCS 0x989680 ;  /* 0x009896800000895d */ /* 0x004fea0003900000 */
[----:B------:R-:W2:Y:S02]  /*b4e0*/  @!P0 SYNCS.PHASECHK.TRANS64 P0, [R0+URZ], R3 ;  /* 0x00000003000085a7 */ /* 0x000ea400080010ff */
[----:B--2---:R-:W-:Y:S05]  /*b4f0*/  @!P0 BRA `(.L_x_183) ;  /* 0xfffffffc00f08947 */ /* 0x004fea000383ffff */
[----:B------:R-:W-:Y:S05]  /*b500*/  BRA `(.L_x_184) ;  /* 0xffffff7800587947 */ /* 0x000fea000383ffff */
.L_x_48:
[----:B------:R-:W-:-:S07]  /*b510*/  MOV R0, UR5 ;  /* 0x0000000500007c02 */ /* 0x000fce0008000f00 */
.L_x_185:
[----:B-1----:R1:W2:Y:S02]  /*b520*/  SYNCS.PHASECHK.TRANS64.TRYWAIT P0, [R0+URZ], R3 ;  /* 0x00000003000075a7 */ /* 0x0022a400080011ff */
[----:B--2---:R-:W-:Y:S05]  /*b530*/  @!P0 NANOSLEEP.SYNCS 0x989680 ;  /* 0x009896800000895d */ /* 0x004fea0003900000 */
[----:B------:R-:W2:Y:S02]  /*b540*/  @!P0 SYNCS.PHASECHK.TRANS64 P0, [R0+URZ], R3 ;  /* 0x00000003000085a7 */ /* 0x000ea400080010ff */
[----:B--2---:R-:W-:Y:S05]  /*b550*/  @!P0 BRA `(.L_x_185) ;  /* 0xfffffffc00f08947 */ /* 0x004fea000383ffff */
[----:B------:R-:W-:Y:S05]  /*b560*/  BRA `(.L_x_186) ;  /* 0xffffff7800647947 */ /* 0x000fea000383ffff */
.L_x_49:
[----:B------:R-:W-:-:S07]  /*b570*/  MOV R0, UR5 ;  /* 0x0000000500007c02 */ /* 0x000fce0008000f00 */
.L_x_187:
[----:B-1----:R1:W2:Y:S02]  /*b580*/  SYNCS.PHASECHK.TRANS64.TRYWAIT P0, [R0+URZ], R3 ;  /* 0x00000003000075a7 */ /* 0x0022a400080011ff */
[----:B--2---:R-:W-:Y:S05]  /*b590*/  @!P0 NANOSLEEP.SYNCS 0x989680 ;  /* 0x009896800000895d */ /* 0x004fea0003900000 */
[----:B------:R-:W2:Y:S02]  /*b5a0*/  @!P0 SYNCS.PHASECHK.TRANS64 P0, [R0+URZ], R3 ;  /* 0x00000003000085a7 */ /* 0x000ea400080010ff */
[----:B--2---:R-:W-:Y:S05]  /*b5b0*/  @!P0 BRA `(.L_x_187) ;  /* 0xfffffffc00f08947 */ /* 0x004fea000383ffff */
[----:B------:R-:W-:Y:S05]  /*b5c0*/  BRA `(.L_x_188) ;  /* 0xffffff7800707947 */ /* 0x000fea000383ffff */
.L_x_50:
[----:B------:R-:W-:-:S07]  /*b5d0*/  MOV R0, UR5 ;  /* 0x0000000500007c02 */ /* 0x000fce0008000f00 */
.L_x_189:
[----:B-1----:R1:W2:Y:S02]  /*b5e0*/  SYNCS.PHASECHK.TRANS64.TRYWAIT P0, [R0+URZ], R3 ;  /* 0x00000003000075a7 */ /* 0x0022a400080011ff */
[----:B--2---:R-:W-:Y:S05]  /*b5f0*/  @!P0 NANOSLEEP.SYNCS 0x989680 ;  /* 0x009896800000895d */ /* 0x004fea0003900000 */
[----:B------:R-:W2:Y:S02]  /*b600*/  @!P0 SYNCS.PHASECHK.TRANS64 P0, [R0+URZ], R3 ;  /* 0x00000003000085a7 */ /* 0x000ea400080010ff */
[----:B--2---:R-:W-:Y:S05]  /*b610*/  @!P0 BRA `(.L_x_189) ;  /* 0xfffffffc00f08947 */ /* 0x004fea000383ffff */
[----:B------:R-:W-:Y:S05]  /*b620*/  BRA `(.L_x_190) ;  /* 0xffffff78007c7947 */ /* 0x000fea000383ffff */
.L_x_51:
[----:B------:R-:W-:-:S07]  /*b630*/  MOV R0, UR5 ;  /* 0x0000000500007c02 */ /* 0x000fce0008000f00 */
.L_x_191:
[----:B-1----:R1:W2:Y:S02]  /*b640*/  SYNCS.PHASECHK.TRANS64.TRYWAIT P0, [R0+URZ], R3 ;  /* 0x00000003000075a7 */ /* 0x0022a400080011ff */
[----:B--2---:R-:W-:Y:S05]  /*b650*/  @!P0 NANOSLEEP.SYNCS 0x989680 ;  /* 0x009896800000895d */ /* 0x004fea0003900000 */
[----:B------:R-:W2:Y:S02]  /*b660*/  @!P0 SYNCS.PHASECHK.TRANS64 P0, [R0+URZ], R3 ;  /* 0x00000003000085a7 */ /* 0x000ea400080010ff */
[----:B--2---:R-:W-:Y:S05]  /*b670*/  @!P0 BRA `(.L_x_191) ;  /* 0xfffffffc00f08947 */ /* 0x004fea000383ffff */
[----:B------:R-:W-:Y:S05]  /*b680*/  BRA `(.L_x_192) ;  /* 0xffffff7800887947 */ /* 0x000fea000383ffff */
.L_x_52:
[----:B------:R-:W-:-:S07]  /*b690*/  MOV R0, UR5 ;  /* 0x0000000500007c02 */ /* 0x000fce0008000f00 */
.L_x_193:
[----:B-1----:R1:W2:Y:S02]  /*b6a0*/  SYNCS.PHASECHK.TRANS64.TRYWAIT P0, [R0+URZ], R3 ;  /* 0x00000003000075a7 */ /* 0x0022a400080011ff */
[----:B--2---:R-:W-:Y:S05]  /*b6b0*/  @!P0 NANOSLEEP.SYNCS 0x989680 ;  /* 0x009896800000895d */ /* 0x004fea0003900000 */
[----:B------:R-:W2:Y:S02]  /*b6c0*/  @!P0 SYNCS.PHASECHK.TRANS64 P0, [R0+URZ], R3 ;  /* 0x00000003000085a7 */ /* 0x000ea400080010ff */
[----:B--2---:R-:W-:Y:S05]  /*b6d0*/  @!P0 BRA `(.L_x_193) ;  /* 0xfffffffc00f08947 */ /* 0x004fea000383ffff */
[----:B------:R-:W-:Y:S05]  /*b6e0*/  BRA `(.L_x_194) ;  /* 0xffffff7800947947 */ /* 0x000fea000383ffff */
.L_x_53:
[----:B------:R-:W-:-:S07]  /*b6f0*/  MOV R0, UR5 ;  /* 0x0000000500007c02 */ /* 0x000fce0008000f00 */
.L_x_195:
[----:B-1----:R1:W2:Y:S02]  /*b700*/  SYNCS.PHASECHK.TRANS64.TRYWAIT P0, [R0+URZ], R3 ;  /* 0x00000003000075a7 */ /* 0x0022a400080011ff */
[----:B--2---:R-:W-:Y:S05]  /*b710*/  @!P0 NANOSLEEP.SYNCS 0x989680 ;  /* 0x009896800000895d */ /* 0x004fea0003900000 */
[----:B------:R-:W2:Y:S02]  /*b720*/  @!P0 SYNCS.PHASECHK.TRANS64 P0, [R0+URZ], R3 ;  /* 0x00000003000085a7 */ /* 0x000ea400080010ff */
[----:B--2---:R-:W-:Y:S05]  /*b730*/  @!P0 BRA `(.L_x_195) ;  /* 0xfffffffc00f08947 */ /* 0x004fea000383ffff */
[----:B------:R-:W-:Y:S05]  /*b740*/  BRA `(.L_x_196) ;  /* 0xffffff7800a07947 */ /* 0x000fea000383ffff */
.L_x_54:
[----:B------:R-:W-:-:S07]  /*b750*/  MOV R0, UR5 ;  /* 0x0000000500007c02 */ /* 0x000fce0008000f00 */
.L_x_197:
[----:B-1----:R1:W2:Y:S02]  /*b760*/  SYNCS.PHASECHK.TRANS64.TRYWAIT P0, [R0+URZ], R3 ;  /* 0x00000003000075a7 */ /* 0x0022a400080011ff */
[----:B--2---:R-:W-:Y:S05]  /*b770*/  @!P0 NANOSLEEP.SYNCS 0x989680 ;  /* 0x009896800000895d */ /* 0x004fea0003900000 */
[----:B------:R-:W2:Y:S02]  /*b780*/  @!P0 SYNCS.PHASECHK.TRANS64 P0, [R0+URZ], R3 ;  /* 0x00000003000085a7 */ /* 0x000ea400080010ff */
[----:B--2---:R-:W-:Y:S05]  /*b790*/  @!P0 BRA `(.L_x_197) ;  /* 0xfffffffc00f08947 */ /* 0x004fea000383ffff */
[----:B------:R-:W-:Y:S05]  /*b7a0*/  BRA `(.L_x_198) ;  /* 0xffffff7800ac7947 */ /* 0x000fea000383ffff */
.L_x_55:
[----:B------:R-:W-:-:S07]  /*b7b0*/  MOV R0, UR5 ;  /* 0x0000000500007c02 */ /* 0x000fce0008000f00 */
.L_x_199:
[----:B-1----:R1:W2:Y:S02]  /*b7c0*/  SYNCS.PHASECHK.TRANS64.TRYWAIT P0, [R0+URZ], R3 ;  /* 0x00000003000075a7 */ /* 0x0022a400080011ff */
[----:B--2---:R-:W-:Y:S05]  /*b7d0*/  @!P0 NANOSLEEP.SYNCS 0x989680 ;  /* 0x009896800000895d */ /* 0x004fea0003900000 */
[----:B------:R-:W2:Y:S02]  /*b7e0*/  @!P0 SYNCS.PHASECHK.TRANS64 P0, [R0+URZ], R3 ;  /* 0x00000003000085a7 */ /* 0x000ea400080010ff */
[----:B--2---:R-:W-:Y:S05]  /*b7f0*/  @!P0 BRA `(.L_x_199) ;  /* 0xfffffffc00f08947 */ /* 0x004fea000383ffff */
[----:B------:R-:W-:Y:S05]  /*b800*/  BRA `(.L_x_200) ;  /* 0xffffff7800b87947 */ /* 0x000fea000383ffff */
.L_x_56:
[----:B------:R-:W-:-:S07]  /*b810*/  MOV R0, UR5 ;  /* 0x0000000500007c02 */ /* 0x000fce0008000f00 */
.L_x_201:
[----:B-1----:R1:W2:Y:S02]  /*b820*/  SYNCS.PHASECHK.TRANS64.TRYWAIT P0, [R0+URZ], R3 ;  /* 0x00000003000075a7 */ /* 0x0022a400080011ff */
[----:B--2---:R-:W-:Y:S05]  /*b830*/  @!P0 NANOSLEEP.SYNCS 0x989680 ;  /* 0x009896800000895d */ /* 0x004fea0003900000 */
[----:B------:R-:W2:Y:S02]  /*b840*/  @!P0 SYNCS.PHASECHK.TRANS64 P0, [R0+URZ], R3 ;  /* 0x00000003000085a7 */ /* 0x000ea400080010ff */
[----:B--2---:R-:W-:Y:S05]  /*b850*/  @!P0 BRA `(.L_x_201) ;  /* 0xfffffffc00f08947 */ /* 0x004fea000383ffff */
[----:B------:R-:W-:Y:S05]  /*b860*/  BRA `(.L_x_202) ;  /* 0xffffff7800c47947 */ /* 0x000fea000383ffff */
.L_x_57:
[----:B------:R-:W-:-:S07]  /*b870*/  MOV R0, UR5 ;  /* 0x0000000500007c02 */ /* 0x000fce0008000f00 */
.L_x_203:
[----:B-1----:R1:W2:Y:S02]  /*b880*/  SYNCS.PHASECHK.TRANS64.TRYWAIT P0, [R0+URZ], R3 ;  /* 0x00000003000075a7 */ /* 0x0022a400080011ff */
[----:B--2---:R-:W-:Y:S05]  /*b890*/  @!P0 NANOSLEEP.SYNCS 0x989680 ;  /* 0x009896800000895d */ /* 0x004fea0003900000 */
[----:B------:R-:W2:Y:S02]  /*b8a0*/  @!P0 SYNCS.PHASECHK.TRANS64 P0, [R0+URZ], R3 ;  /* 0x00000003000085a7 */ /* 0x000ea400080010ff */
[----:B--2---:R-:W-:Y:S05]  /*b8b0*/  @!P0 BRA `(.L_x_203) ;  /* 0xfffffffc00f08947 */ /* 0x004fea000383ffff */
[----:B------:R-:W-:Y:S05]  /*b8c0*/  BRA `(.L_x_204) ;  /* 0xffffff7800d07947 */ /* 0x000fea000383ffff */
.L_x_58:
[----:B------:R-:W-:-:S07]  /*b8d0*/  MOV R0, UR5 ;  /* 0x0000000500007c02 */ /* 0x000fce0008000f00 */
.L_x_205:
[----:B-1----:R1:W2:Y:S02]  /*b8e0*/  SYNCS.PHASECHK.TRANS64.TRYWAIT P0, [R0+URZ], R3 ;  /* 0x00000003000075a7 */ /* 0x0022a400080011ff */
[----:B--2---:R-:W-:Y:S05]  /*b8f0*/  @!P0 NANOSLEEP.SYNCS 0x989680 ;  /* 0x009896800000895d */ /* 0x004fea0003900000 */
[----:B------:R-:W2:Y:S02]  /*b900*/  @!P0 SYNCS.PHASECHK.TRANS64 P0, [R0+URZ], R3 ;  /* 0x00000003000085a7 */ /* 0x000ea400080010ff */
[----:B--2---:R-:W-:Y:S05]  /*b910*/  @!P0 BRA `(.L_x_205) ;  /* 0xfffffffc00f08947 */ /* 0x004fea000383ffff */
[----:B------:R-:W-:Y:S05]  /*b920*/  BRA `(.L_x_206) ;  /* 0xffffff7800dc7947 */ /* 0x000fea000383ffff */
.L_x_59:
[----:B------:R-:W-:-:S07]  /*b930*/  MOV R0, UR5 ;  /* 0x0000000500007c02 */ /* 0x000fce0008000f00 */
.L_x_207:
[----:B-1----:R1:W2:Y:S02]  /*b940*/  SYNCS.PHASECHK.TRANS64.TRYWAIT P0, [R0+URZ], R3 ;  /* 0x00000003000075a7 */ /* 0x0022a400080011ff */
[----:B--2---:R-:W-:Y:S05]  /*b950*/  @!P0 NANOSLEEP.SYNCS 0x989680 ;  /* 0x009896800000895d */ /* 0x004fea0003900000 */
[----:B------:R-:W2:Y:S02]  /*b960*/  @!P0 SYNCS.PHASECHK.TRANS64 P0, [R0+URZ], R3 ;  /* 0x00000003000085a7 */ /* 0x000ea400080010ff */
[----:B--2---:R-:W-:Y:S05]  /*b970*/  @!P0 BRA `(.L_x_207) ;  /* 0xfffffffc00f08947 */ /* 0x004fea000383ffff */
[----:B------:R-:W-:Y:S05]  /*b980*/  BRA `(.L_x_208) ;  /* 0xffffff7800e87947 */ /* 0x000fea000383ffff */
.L_x_60:
[----:B------:R-:W-:-:S07]  /*b990*/  MOV R0, UR5 ;  /* 0x0000000500007c02 */ /* 0x000fce0008000f00 */
.L_x_209:
[----:B-1----:R1:W2:Y:S02]  /*b9a0*/  SYNCS.PHASECHK.TRANS64.TRYWAIT P0, [R0+URZ], R3 ;  /* 0x00000003000075a7 */ /* 0x0022a400080011ff */
[----:B--2---:R-:W-:Y:S05]  /*b9b0*/  @!P0 NANOSLEEP.SYNCS 0x989680 ;  /* 0x009896800000895d */ /* 0x004fea0003900000 */
[----:B------:R-:W2:Y:S02]  /*b9c0*/  @!P0 SYNCS.PHASECHK.TRANS64 P0, [R0+URZ], R3 ;  /* 0x00000003000085a7 */ /* 0x000ea400080010ff */
[----:B--2---:R-:W-:Y:S05]  /*b9d0*/  @!P0 BRA `(.L_x_209) ;  /* 0xfffffffc00f08947 */ /* 0x004fea000383ffff */
[----:B------:R-:W-:Y:S05]  /*b9e0*/  BRA `(.L_x_210) ;  /* 0xffffff7800f47947 */ /* 0x000fea000383ffff */
.L_x_61:
[----:B------:R-:W-:-:S07]  /*b9f0*/  MOV R0, UR5 ;  /* 0x0000000500007c02 */ /* 0x000fce0008000f00 */
.L_x_211:
[----:B-1----:R1:W2:Y:S02]  /*ba00*/  SYNCS.PHASECHK.TRANS64.TRYWAIT P0, [R0+URZ], R3 ;  /* 0x00000003000075a7 */ /* 0x0022a400080011ff */
[----:B--2---:R-:W-:Y:S05]  /*ba10*/  @!P0 NANOSLEEP.SYNCS 0x989680 ;  /* 0x009896800000895d */ /* 0x004fea0003900000 */
[----:B------:R-:W2:Y:S02]  /*ba20*/  @!P0 SYNCS.PHASECHK.TRANS64 P0, [R0+URZ], R3 ;  /* 0x00000003000085a7 */ /* 0x000ea400080010ff */
[----:B--2---:R-:W-:Y:S05]  /*ba30*/  @!P0 BRA `(.L_x_211) ;  /* 0xfffffffc00f08947 */ /* 0x004fea000383ffff */
[----:B------:R-:W-:Y:S05]  /*ba40*/  BRA `(.L_x_212) ;  /* 0xffffff7c00007947 */ /* 0x000fea000383ffff */
.L_x_62:
[----:B------:R-:W-:-:S07]  /*ba50*/  MOV R0, UR5 ;  /* 0x0000000500007c02 */ /* 0x000fce0008000f00 */
.L_x_213:
[----:B-1----:R1:W2:Y:S02]  /*ba60*/  SYNCS.PHASECHK.TRANS64.TRYWAIT P0, [R0+URZ], R3 ;  /* 0x00000003000075a7 */ /* 0x0022a400080011ff */
[----:B--2---:R-:W-:Y:S05]  /*ba70*/  @!P0 NANOSLEEP.SYNCS 0x989680 ;  /* 0x009896800000895d */ /* 0x004fea0003900000 */
[----:B------:R-:W2:Y:S02]  /*ba80*/  @!P0 SYNCS.PHASECHK.TRANS64 P0, [R0+URZ], R3 ;  /* 0x00000003000085a7 */ /* 0x000ea400080010ff */
[----:B--2---:R-:W-:Y:S05]  /*ba90*/  @!P0 BRA `(.L_x_213) ;  /* 0xfffffffc00f08947 */ /* 0x004fea000383ffff */
[----:B------:R-:W-:Y:S05]  /*baa0*/  BRA `(.L_x_214) ;  /* 0xffffff7c000c7947 */ /* 0x000fea000383ffff */
.L_x_63:
[----:B------:R-:W-:-:S07]  /*bab0*/  MOV R0, UR5 ;  /* 0x0000000500007c02 */ /* 0x000fce0008000f00 */
.L_x_215:
[----:B-1----:R1:W2:Y:S02]  /*bac0*/  SYNCS.PHASECHK.TRANS64.TRYWAIT P0, [R0+URZ], R3 ;  /* 0x00000003000075a7 */ /* 0x0022a400080011ff */
[----:B--2---:R-:W-:Y:S05]  /*bad0*/  @!P0 NANOSLEEP.SYNCS 0x989680 ;  /* 0x009896800000895d */ /* 0x004fea0003900000 */
[----:B------:R-:W2:Y:S02]  /*bae0*/  @!P0 SYNCS.PHASECHK.TRANS64 P0, [R0+URZ], R3 ;  /* 0x00000003000085a7 */ /* 0x000ea400080010ff */
[----:B--2---:R-:W-:Y:S05]  /*baf0*/  @!P0 BRA `(.L_x_215) ;  /* 0xfffffffc00f08947 */ /* 0x004fea000383ffff */
[----:B------:R-:W-:Y:S05]  /*bb00*/  BRA `(.L_x_216) ;  /* 0xffffff7c00187947 */ /* 0x000fea000383ffff */
.L_x_64:
[----:B------:R-:W-:-:S07]  /*bb10*/  MOV R0, UR5 ;  /* 0x0000000500007c02 */ /* 0x000fce0008000f00 */
.L_x_217:
[----:B-1----:R1:W2:Y:S02]  /*bb20*/  SYNCS.PHASECHK.TRANS64.TRYWAIT P0, [R0+URZ], R3 ;  /* 0x00000003000075a7 */ /* 0x0022a400080011ff */
[----:B--2---:R-:W-:Y:S05]  /*bb30*/  @!P0 NANOSLEEP.SYNCS 0x989680 ;  /* 0x009896800000895d */ /* 0x004fea0003900000 */
[----:B------:R-:W2:Y:S02]  /*bb40*/  @!P0 SYNCS.PHASECHK.TRANS64 P0, [R0+URZ], R3 ;  /* 0x00000003000085a7 */ /* 0x000ea400080010ff */
[----:B--2---:R-:W-:Y:S05]  /*bb50*/  @!P0 BRA `(.L_x_217) ;  /* 0xfffffffc00f08947 */ /* 0x004fea000383ffff */
[----:B------:R-:W-:Y:S05]  /*bb60*/  BRA `(.L_x_218) ;  /* 0xffffff7c00247947 */ /* 0x000fea000383ffff */
.L_x_65:
[----:B------:R-:W-:-:S07]  /*bb70*/  MOV R0, UR5 ;  /* 0x0000000500007c02 */ /* 0x000fce0008000f00 */
.L_x_219:
[----:B-1----:R1:W2:Y:S02]  /*bb80*/  SYNCS.PHASECHK.TRANS64.TRYWAIT P0, [R0+URZ], R3 ;  /* 0x00000003000075a7 */ /* 0x0022a400080011ff */
[----:B--2---:R-:W-:Y:S05]  /*bb90*/  @!P0 NANOSLEEP.SYNCS 0x989680 ;  /* 0x009896800000895d */ /* 0x004fea0003900000 */
[----:B------:R-:W2:Y:S02]  /*bba0*/  @!P0 SYNCS.PHASECHK.TRANS64 P0, [R0+URZ], R3 ;  /* 0x00000003000085a7 */ /* 0x000ea400080010ff */
[----:B--2---:R-:W-:Y:S05]  /*bbb0*/  @!P0 BRA `(.L_x_219) ;  /* 0xfffffffc00f08947 */ /* 0x004fea000383ffff */
[----:B------:R-:W-:Y:S05]  /*bbc0*/  BRA `(.L_x_220) ;  /* 0xffffff7c00307947 */ /* 0x000fea000383ffff */
.L_x_66:
[----:B------:R-:W-:-:S07]  /*bbd0*/  MOV R0, UR5 ;  /* 0x0000000500007c02 */ /* 0x000fce0008000f00 */
.L_x_221:
[----:B-1----:R1:W2:Y:S02]  /*bbe0*/  SYNCS.PHASECHK.TRANS64.TRYWAIT P0, [R0+URZ], R3 ;  /* 0x00000003000075a7 */ /* 0x0022a400080011ff */
[----:B--2---:R-:W-:Y:S05]  /*bbf0*/  @!P0 NANOSLEEP.SYNCS 0x989680 ;  /* 0x009896800000895d */ /* 0x004fea0003900000 */
[----:B------:R-:W2:Y:S02]  /*bc00*/  @!P0 SYNCS.PHASECHK.TRANS64 P0, [R0+URZ], R3 ;  /* 0x00000003000085a7 */ /* 0x000ea400080010ff */
[----:B--2---:R-:W-:Y:S05]  /*bc10*/  @!P0 BRA `(.L_x_221) ;  /* 0xfffffffc00f08947 */ /* 0x004fea000383ffff */
[----:B------:R-:W-:Y:S05]  /*bc20*/  BRA `(.L_x_222) ;  /* 0xffffff7c003c7947 */ /* 0x000fea000383ffff */
.L_x_67:
[----:B------:R-:W-:-:S07]  /*bc30*/  MOV R0, UR5 ;  /* 0x0000000500007c02 */ /* 0x000fce0008000f00 */
.L_x_223:
[----:B-1----:R1:W2:Y:S02]  /*bc40*/  SYNCS.PHASECHK.TRANS64.TRYWAIT P0, [R0+URZ], R3 ;  /* 0x00000003000075a7 */ /* 0x0022a400080011ff */
[----:B--2---:R-:W-:Y:S05]  /*bc50*/  @!P0 NANOSLEEP.SYNCS 0x989680 ;  /* 0x009896800000895d */ /* 0x004fea0003900000 */
[----:B------:R-:W2:Y:S02]  /*bc60*/  @!P0 SYNCS.PHASECHK.TRANS64 P0, [R0+URZ], R3 ;  /* 0x00000003000085a7 */ /* 0x000ea400080010ff */
[----:B--2---:R-:W-:Y:S05]  /*bc70*/  @!P0 BRA `(.L_x_223) ;  /* 0xfffffffc00f08947 */ /* 0x004fea000383ffff */
[----:B------:R-:W-:Y:S05]  /*bc80*/  BRA `(.L_x_224) ;  /* 0xffffff7c00487947 */ /* 0x000fea000383ffff */
.L_x_68:
[----:B------:R-:W-:-:S07]  /*bc90*/  MOV R0, UR5 ;  /* 0x0000000500007c02 */ /* 0x000fce0008000f00 */
.L_x_225:
[----:B-1----:R1:W2:Y:S02]  /*bca0*/  SYNCS.PHASECHK.TRANS64.TRYWAIT P0, [R0+URZ], R3 ;  /* 0x00000003000075a7 */ /* 0x0022a400080011ff */
[----:B--2---:R-:W-:Y:S05]  /*bcb0*/  @!P0 NANOSLEEP.SYNCS 0x989680 ;  /* 0x009896800000895d */ /* 0x004fea0003900000 */
[----:B------:R-:W2:Y:S02]  /*bcc0*/  @!P0 SYNCS.PHASECHK.TRANS64 P0, [R0+URZ], R3 ;  /* 0x00000003000085a7 */ /* 0x000ea400080010ff */
[----:B--2---:R-:W-:Y:S05]  /*bcd0*/  @!P0 BRA `(.L_x_225) ;  /* 0xfffffffc00f08947 */ /* 0x004fea000383ffff */
[----:B------:R-:W-:Y:S05]  /*bce0*/  BRA `(.L_x_226) ;  /* 0xffffff7c00547947 */ /* 0x000fea000383ffff */
.L_x_69:
[----:B------:R-:W-:-:S07]  /*bcf0*/  MOV R0, UR5 ;  /* 0x0000000500007c02 */ /* 0x000fce0008000f00 */
.L_x_227:
[----:B-1----:R1:W2:Y:S02]  /*bd00*/  SYNCS.PHASECHK.TRANS64.TRYWAIT P0, [R0+URZ], R3 ;  /* 0x00000003000075a7 */ /* 0x0022a400080011ff */
[----:B--2---:R-:W-:Y:S05]  /*bd10*/  @!P0 NANOSLEEP.SYNCS 0x989680 ;  /* 0x009896800000895d */ /* 0x004fea0003900000 */
[----:B------:R-:W2:Y:S02]  /*bd20*/  @!P0 SYNCS.PHASECHK.TRANS64 P0, [R0+URZ], R3 ;  /* 0x00000003000085a7 */ /* 0x000ea400080010ff */
[----:B--2---:R-:W-:Y:S05]  /*bd30*/  @!P0 BRA `(.L_x_227) ;  /* 0xfffffffc00f08947 */ /* 0x004fea000383ffff */
[----:B------:R-:W-:Y:S05]  /*bd40*/  BRA `(.L_x_228) ;  /* 0xffffff7c00607947 */ /* 0x000fea000383ffff */
.L_x_70:
[----:B------:R-:W-:-:S07]  /*bd50*/  MOV R0, UR5 ;  /* 0x0000000500007c02 */ /* 0x000fce0008000f00 */
.L_x_229:
[----:B-1----:R1:W2:Y:S02]  /*bd60*/  SYNCS.PHASECHK.TRANS64.TRYWAIT P0, [R0+URZ], R3 ;  /* 0x00000003000075a7 */ /* 0x0022a400080011ff */
[----:B--2---:R-:W-:Y:S05]  /*bd70*/  @!P0 NANOSLEEP.SYNCS 0x989680 ;  /* 0x009896800000895d */ /* 0x004fea0003900000 */
[----:B------:R-:W2:Y:S02]  /*bd80*/  @!P0 SYNCS.PHASECHK.TRANS64 P0, [R0+URZ], R3 ;  /* 0x00000003000085a7 */ /* 0x000ea400080010ff */
[----:B--2---:R-:W-:Y:S05]  /*bd90*/  @!P0 BRA `(.L_x_229) ;  /* 0xfffffffc00f08947 */ /* 0x004fea000383ffff */
[----:B------:R-:W-:Y:S05]  /*bda0*/  BRA `(.L_x_230) ;  /* 0xffffff7c006c7947 */ /* 0x000fea000383ffff */
.L_x_71:
[----:B------:R-:W-:-:S07]  /*bdb0*/  MOV R0, UR5 ;  /* 0x0000000500007c02 */ /* 0x000fce0008000f00 */
.L_x_231:
[----:B-1----:R1:W2:Y:S02]  /*bdc0*/  SYNCS.PHASECHK.TRANS64.TRYWAIT P0, [R0+URZ], R3 ;  /* 0x00000003000075a7 */ /* 0x0022a400080011ff */
[----:B--2---:R-:W-:Y:S05]  /*bdd0*/  @!P0 NANOSLEEP.SYNCS 0x989680 ;  /* 0x009896800000895d */ /* 0x004fea0003900000 */
[----:B------:R-:W2:Y:S02]  /*bde0*/  @!P0 SYNCS.PHASECHK.TRANS64 P0, [R0+URZ], R3 ;  /* 0x00000003000085a7 */ /* 0x000ea400080010ff */
[----:B--2---:R-:W-:Y:S05]  /*bdf0*/  @!P0 BRA `(.L_x_231) ;  /* 0xfffffffc00f08947 */ /* 0x004fea000383ffff */
[----:B------:R-:W-:Y:S05]  /*be00*/  BRA `(.L_x_232) ;  /* 0xffffff7c00787947 */ /* 0x000fea000383ffff */
.L_x_72:
[----:B------:R-:W-:-:S07]  /*be10*/  MOV R0, UR5 ;  /* 0x0000000500007c02 */ /* 0x000fce0008000f00 */
.L_x_233:
[----:B-1----:R1:W2:Y:S02]  /*be20*/  SYNCS.PHASECHK.TRANS64.TRYWAIT P0, [R0+URZ], R3 ;  /* 0x00000003000075a7 */ /* 0x0022a400080011ff */
[----:B--2---:R-:W-:Y:S05]  /*be30*/  @!P0 NANOSLEEP.SYNCS 0x989680 ;  /* 0x009896800000895d */ /* 0x004fea0003900000 */
[----:B------:R-:W2:Y:S02]  /*be40*/  @!P0 SYNCS.PHASECHK.TRANS64 P0, [R0+URZ], R3 ;  /* 0x00000003000085a7 */ /* 0x000ea400080010ff */
[----:B--2---:R-:W-:Y:S05]  /*be50*/  @!P0 BRA `(.L_x_233) ;  /* 0xfffffffc00f08947 */ /* 0x004fea000383ffff */
[----:B------:R-:W-:Y:S05]  /*be60*/  BRA `(.L_x_234) ;  /* 0xffffff7c00847947 */ /* 0x000fea000383ffff */
.L_x_73:
[----:B------:R-:W-:-:S07]  /*be70*/  MOV R0, UR5 ;  /* 0x0000000500007c02 */ /* 0x000fce0008000f00 */
.L_x_235:
[----:B-1----:R1:W2:Y:S02]  /*be80*/  SYNCS.PHASECHK.TRANS64.TRYWAIT P0, [R0+URZ], R3 ;  /* 0x00000003000075a7 */ /* 0x0022a400080011ff */
[----:B--2---:R-:W-:Y:S05]  /*be90*/  @!P0 NANOSLEEP.SYNCS 0x989680 ;  /* 0x009896800000895d */ /* 0x004fea0003900000 */
[----:B------:R-:W2:Y:S02]  /*bea0*/  @!P0 SYNCS.PHASECHK.TRANS64 P0, [R0+URZ], R3 ;  /* 0x00000003000085a7 */ /* 0x000ea400080010ff */
[----:B--2---:R-:W-:Y:S05]  /*beb0*/  @!P0 BRA `(.L_x_235) ;  /* 0xfffffffc00f08947 */ /* 0x004fea000383ffff */
[----:B------:R-:W-:Y:S05]  /*bec0*/  BRA `(.L_x_236) ;  /* 0xffffff7c00907947 */ /* 0x000fea000383ffff */
.L_x_74:
[----:B------:R-:W-:-:S07]  /*bed0*/  MOV R0, UR5 ;  /* 0x0000000500007c02 */ /* 0x000fce0008000f00 */
.L_x_237:
[----:B-1----:R1:W2:Y:S02]  /*bee0*/  SYNCS.PHASECHK.TRANS64.TRYWAIT P0, [R0+URZ], R3 ;  /* 0x00000003000075a7 */ /* 0x0022a400080011ff */
[----:B--2---:R-:W-:Y:S05]  /*bef0*/  @!P0 NANOSLEEP.SYNCS 0x989680 ;  /* 0x009896800000895d */ /* 0x004fea0003900000 */
[----:B------:R-:W2:Y:S02]  /*bf00*/  @!P0 SYNCS.PHASECHK.TRANS64 P0, [R0+URZ], R3 ;  /* 0x00000003000085a7 */ /* 0x000ea400080010ff */
[----:B--2---:R-:W-:Y:S05]  /*bf10*/  @!P0 BRA `(.L_x_237) ;  /* 0xfffffffc00f08947 */ /* 0x004fea000383ffff */
[----:B------:R-:W-:Y:S05]  /*bf20*/  BRA `(.L_x_238) ;  /* 0xffffff7c009c7947 */ /* 0x000fea000383ffff */
.L_x_75:
[----:B------:R-:W-:-:S07]  /*bf30*/  MOV R0, UR5 ;  /* 0x0000000500007c02 */ /* 0x000fce0008000f00 */
.L_x_239:
[----:B-1----:R1:W2:Y:S02]  /*bf40*/  SYNCS.PHASECHK.TRANS64.TRYWAIT P0, [R0+URZ], R3 ;  /* 0x00000003000075a7 */ /* 0x0022a400080011ff */
[----:B--2---:R-:W-:Y:S05]  /*bf50*/  @!P0 NANOSLEEP.SYNCS 0x989680 ;  /* 0x009896800000895d */ /* 0x004fea0003900000 */
[----:B------:R-:W2:Y:S02]  /*bf60*/  @!P0 SYNCS.PHASECHK.TRANS64 P0, [R0+URZ], R3 ;  /* 0x00000003000085a7 */ /* 0x000ea400080010ff */
[----:B--2---:R-:W-:Y:S05]  /*bf70*/  @!P0 BRA `(.L_x_239) ;  /* 0xfffffffc00f08947 */ /* 0x004fea000383ffff */
[----:B------:R-:W-:Y:S05]  /*bf80*/  BRA `(.L_x_240) ;  /* 0xffffff7c00a87947 */ /* 0x000fea000383ffff */
.L_x_78:
[----:B--2---:R2:W3:Y:S02]  /*bf90*/  SYNCS.PHASECHK.TRANS64.TRYWAIT P0, [R2+URZ+0x2c0], R5 ;  /* 0x0002c005020075a7 */ /* 0x0044e400080011ff */
[----:B---3--:R-:W-:Y:S05]  /*bfa0*/  @!P0 NANOSLEEP.SYNCS 0x989680 ;  /* 0x009896800000895d */ /* 0x008fea0003900000 */
[----:B------:R-:W3:Y:S02]  /*bfb0*/  @!P0 SYNCS.PHASECHK.TRANS64 P0, [R2+URZ+0x2c0], R5 ;  /* 0x0002c005020085a7 */ /* 0x000ee400080010ff */
[----:B---3--:R-:W-:Y:S05]  /*bfc0*/  @!P0 BRA `(.L_x_78) ;  /* 0xfffffffc00f08947 */ /* 0x008fea000383ffff */
[----:B------:R-:W-:Y:S05]  /*bfd0*/  BRA `(.L_x_241) ;  /* 0xffffff8000047947 */ /* 0x000fea000383ffff */
.L_x_79:
[----:B------:R-:W-:-:S07]  /*bfe0*/  MOV R2, UR4 ;  /* 0x0000000400027c02 */ /* 0x000fce0008000f00 */
.L_x_242:
[----:B--2---:R2:W3:Y:S02]  /*bff0*/  SYNCS.PHASECHK.TRANS64.TRYWAIT P0, [R2+URZ+0x270], R5 ;  /* 0x00027005020075a7 */ /* 0x0044e400080011ff */
[----:B---3--:R-:W-:Y:S05]  /*c000*/  @!P0 NANOSLEEP.SYNCS 0x989680 ;  /* 0x009896800000895d */ /* 0x008fea0003900000 */
[----:B------:R-:W3:Y:S02]  /*c010*/  @!P0 SYNCS.PHASECHK.TRANS64 P0, [R2+URZ+0x270], R5 ;  /* 0x00027005020085a7 */ /* 0x000ee400080010ff */
[----:B---3--:R-:W-:Y:S05]  /*c020*/  @!P0 BRA `(.L_x_242) ;  /* 0xfffffffc00f08947 */ /* 0x008fea000383ffff */
[----:B------:R-:W-:Y:S05]  /*c030*/  BRA `(.L_x_243) ;  /* 0xffffff8000147947 */ /* 0x000fea000383ffff */
.L_x_80:
[----:B--2---:R2:W3:Y:S02]  /*c040*/  SYNCS.PHASECHK.TRANS64.TRYWAIT P1, [R2+URZ+0x260], R5 ;  /* 0x00026005020075a7 */ /* 0x0044e400080211ff */
[----:B---3--:R-:W-:Y:S05]  /*c050*/  @!P1 NANOSLEEP.SYNCS 0x989680 ;  /* 0x009896800000995d */ /* 0x008fea0003900000 */
[----:B------:R-:W3:Y:S02]  /*c060*/  @!P1 SYNCS.PHASECHK.TRANS64 P1, [R2+URZ+0x260], R5 ;  /* 0x00026005020095a7 */ /* 0x000ee400080210ff */
[----:B---3--:R-:W-:Y:S05]  /*c070*/  @!P1 BRA `(.L_x_80) ;  /* 0xfffffffc00f09947 */ /* 0x008fea000383ffff */
[----:B------:R-:W-:Y:S05]  /*c080*/  BRA `(.L_x_244) ;  /* 0xffffff8000447947 */ /* 0x000fea000383ffff */
.L_x_83:
[----:B------:R-:W-:-:S07]  /*c090*/  MOV R0, UR4 ;  /* 0x0000000400007c02 */ /* 0x000fce0008000f00 */
.L_x_245:
[----:B--2---:R2:W3:Y:S02]  /*c0a0*/  SYNCS.PHASECHK.TRANS64.TRYWAIT P0, [R0+URZ+0x270], R3 ;  /* 0x00027003000075a7 */ /* 0x0044e400080011ff */
[----:B---3--:R-:W-:Y:S05]  /*c0b0*/  @!P0 NANOSLEEP.SYNCS 0x989680 ;  /* 0x009896800000895d */ /* 0x008fea0003900000 */
[----:B------:R-:W3:Y:S02]  /*c0c0*/  @!P0 SYNCS.PHASECHK.TRANS64 P0, [R0+URZ+0x270], R3 ;  /* 0x00027003000085a7 */ /* 0x000ee400080010ff */
[----:B---3--:R-:W-:Y:S05]  /*c0d0*/  @!P0 BRA `(.L_x_245) ;  /* 0xfffffffc00f08947 */ /* 0x008fea000383ffff */
[----:B------:R-:W-:Y:S05]  /*c0e0*/  BRA `(.L_x_82) ;  /* 0xffffff8000987947 */ /* 0x000fea000383ffff */
.L_x_92:
[----:B--2---:R-:W-:-:S04]  /*c0f0*/  MOV R0, UR5 ;  /* 0x0000000500007c02 */ /* 0x004fc80008000f00 */
[----:B------:R2:W3:Y:S03]  /*c100*/  SYNCS.PHASECHK.TRANS64.TRYWAIT P0, [R0+URZ+0x8], R7 ;  /* 0x00000807000075a7 */ /* 0x0004e600080011ff */
[----:B---3--:R-:W-:Y:S05]  /*c110*/  @!P0 NANOSLEEP.SYNCS 0x989680 ;  /* 0x009896800000895d */ /* 0x008fea0003900000 */
[----:B------:R-:W3:Y:S02]  /*c120*/  @!P0 SYNCS.PHASECHK.TRANS64 P0, [R0+URZ+0x8], R7 ;  /* 0x00000807000085a7 */ /* 0x000ee400080010ff */
[----:B---3--:R-:W-:Y:S05]  /*c130*/  @!P0 BRA `(.L_x_92) ;  /* 0xfffffffc00ec8947 */ /* 0x008fea000383ffff */
[----:B------:R-:W-:Y:S05]  /*c140*/  BRA `(.L_x_91) ;  /* 0xffffff84004c7947 */ /* 0x000fea000383ffff */
.L_x_94:
[----:B------:R-:W-:Y:S01]  /*c150*/  BSSY B0, `(.L_x_246) ;  /* 0x0000006000007945 */ /* 0x000fe20003800000 */
[----:B------:R-:W-:-:S07]  /*c160*/  MOV R15, 0xffffffff ;  /* 0xffffffff000f7802 */ /* 0x000fce0000000f00 */
[----:B-12--5:R-:W-:Y:S05]  /*c170*/  WARPSYNC.COLLECTIVE R15, `(.L_x_247) ;  /* 0x000000000f0c7348 */ /* 0x026fea0003c00000 */
[----:B------:R-:W-:Y:S02]  /*c180*/  ELECT P6, UR79, PT ;  /* 0x00000000004f782f */ /* 0x000fe400038c0000 */
[----:B------:R-:W-:Y:S01]  /*c190*/  MOV R14, UR79 ;  /* 0x0000004f000e7c02 */ /* 0x000fe20008000f00 */
[----:B-12--5:R-:W-:Y:S10]  /*c1a0*/  ENDCOLLECTIVE ;  /* 0x000000000000791b */ /* 0x026ff40003800000 */
.L_x_247:
[----:B------:R-:W-:Y:S05]  /*c1b0*/  BSYNC B0 ;  /* 0x0000000000007941 */ /* 0x000fea0003800000 */
.L_x_246:
[----:B------:R-:W-:Y:S05]  /*c1c0*/  BRA `(.L_x_248) ;  /* 0xffffff84007c7947 */ /* 0x000fea000383ffff */
.L_x_96:
[----:B--2---:R-:W-:-:S04]  /*c1d0*/  MOV R0, UR5 ;  /* 0x0000000500007c02 */ /* 0x004fc80008000f00 */
[----:B------:R2:W3:Y:S03]  /*c1e0*/  SYNCS.PHASECHK.TRANS64.TRYWAIT P0, [R0+URZ+0x8], R5 ;  /* 0x00000805000075a7 */ /* 0x0004e600080011ff */
[----:B---3--:R-:W-:Y:S05]  /*c1f0*/  @!P0 NANOSLEEP.SYNCS 0x989680 ;  /* 0x009896800000895d */ /* 0x008fea0003900000 */
[----:B------:R-:W3:Y:S02]  /*c200*/  @!P0 SYNCS.PHASECHK.TRANS64 P0, [R0+URZ+0x8], R5 ;  /* 0x00000805000085a7 */ /* 0x000ee400080010ff */
[----:B---3--:R-:W-:Y:S05]  /*c210*/  @!P0 BRA `(.L_x_96) ;  /* 0xfffffffc00ec8947 */ /* 0x008fea000383ffff */
[----:B------:R-:W-:Y:S05]  /*c220*/  BRA `(.L_x_95) ;  /* 0xffffff8400807947 */ /* 0x000fea000383ffff */
.L_x_97:
[----:B-1----:R1:W2:Y:S02]  /*c230*/  SYNCS.PHASECHK.TRANS64.TRYWAIT P0, [R0+URZ+0x260], R5 ;  /* 0x00026005000075a7 */ /* 0x0022a400080011ff */
[----:B--2---:R-:W-:Y:S05]  /*c240*/  @!P0 NANOSLEEP.SYNCS 0x989680 ;  /* 0x009896800000895d */ /* 0x004fea0003900000 */
[----:B------:R-:W2:Y:S02]  /*c250*/  @!P0 SYNCS.PHASECHK.TRANS64 P0, [R0+URZ+0x260], R5 ;  /* 0x00026005000085a7 */ /* 0x000ea400080010ff */
[----:B--2---:R-:W-:Y:S05]  /*c260*/  @!P0 BRA `(.L_x_97) ;  /* 0xfffffffc00f08947 */ /* 0x004fea000383ffff */
[----:B------:R-:W-:Y:S05]  /*c270*/  BRA `(.L_x_249) ;  /* 0xffffff8800547947 */ /* 0x000fea000383ffff */
.L_x_99:
[----:B------:R-:W-:-:S07]  /*c280*/  MOV R0, UR19 ;  /* 0x0000001300007c02 */ /* 0x000fce0008000f00 */
.L_x_250:
[----:B-1----:R1:W2:Y:S02]  /*c290*/  SYNCS.PHASECHK.TRANS64.TRYWAIT P0, [R0+URZ+0x2a0], R5 ;  /* 0x0002a005000075a7 */ /* 0x0022a400080011ff */
[----:B--2---:R-:W-:Y:S05]  /*c2a0*/  @!P0 NANOSLEEP.SYNCS 0x989680 ;  /* 0x009896800000895d */ /* 0x004fea0003900000 */
[----:B------:R-:W2:Y:S02]  /*c2b0*/  @!P0 SYNCS.PHASECHK.TRANS64 P0, [R0+URZ+0x2a0], R5 ;  /* 0x0002a005000085a7 */ /* 0x000ea400080010ff */
[----:B--2---:R-:W-:Y:S05]  /*c2c0*/  @!P0 BRA `(.L_x_250) ;  /* 0xfffffffc00f08947 */ /* 0x004fea000383ffff */
[----:B------:R-:W-:Y:S05]  /*c2d0*/  BRA `(.L_x_251) ;  /* 0xffffff88009c7947 */ /* 0x000fea000383ffff */
.L_x_102:
[----:B------:R-:W-:Y:S07]  /*c2e0*/  MOV R0, UR6 ;  /* 0x0000000600007c02 */ /* 0x000fee0008000f00 */
.L_x_252:
[----:B-1----:R1:W2:Y:S02]  /*c2f0*/  SYNCS.PHASECHK.TRANS64.TRYWAIT P0, [R0+URZ], R5 ;  /* 0x00000005000075a7 */ /* 0x0022a400080011ff */
[----:B--2---:R-:W-:Y:S05]  /*c300*/  @!P0 NANOSLEEP.SYNCS 0x989680 ;  /* 0x009896800000895d */ /* 0x004fea0003900000 */
[----:B------:R-:W2:Y:S02]  /*c310*/  @!P0 SYNCS.PHASECHK.TRANS64 P0, [R0+URZ], R5 ;  /* 0x00000005000085a7 */ /* 0x000ea400080010ff */
[----:B--2---:R-:W-:Y:S05]  /*c320*/  @!P0 BRA `(.L_x_252) ;  /* 0xfffffffc00f08947 */ /* 0x004fea000383ffff */
[----:B------:R-:W-:Y:S05]  /*c330*/  BRA `(.L_x_101) ;  /* 0xffffff8800b47947 */ /* 0x000fea000383ffff */
.L_x_106:
[----:B-1----:R-:W-:-:S07]  /*c340*/  MOV R0, UR4 ;  /* 0x0000000400007c02 */ /* 0x002fce0008000f00 */
.L_x_253:
[----:B-1----:R1:W2:Y:S02]  /*c350*/  SYNCS.PHASECHK.TRANS64.TRYWAIT P0, [R0+URZ], R3 ;  /* 0x00000003000075a7 */ /* 0x0022a400080011ff */
[----:B--2---:R-:W-:Y:S05]  /*c360*/  @!P0 NANOSLEEP.SYNCS 0x989680 ;  /* 0x009896800000895d */ /* 0x004fea0003900000 */
[----:B------:R-:W2:Y:S02]  /*c370*/  @!P0 SYNCS.PHASECHK.TRANS64 P0, [R0+URZ], R3 ;  /* 0x00000003000085a7 */ /* 0x000ea400080010ff */
[----:B--2---:R-:W-:Y:S05]  /*c380*/  @!P0 BRA `(.L_x_253) ;  /* 0xfffffffc00f08947 */ /* 0x004fea000383ffff */
[----:B------:R-:W-:Y:S05]  /*c390*/  BRA `(.L_x_254) ;  /* 0xffffff8c006c7947 */ /* 0x000fea000383ffff */
.L_x_107:
[----:B------:R-:W-:-:S07]  /*c3a0*/  MOV R0, UR5 ;  /* 0x0000000500007c02 */ /* 0x000fce0008000f00 */
.L_x_255:
[----:B-1----:R1:W2:Y:S02]  /*c3b0*/  SYNCS.PHASECHK.TRANS64.TRYWAIT P0, [R0+URZ], R3 ;  /* 0x00000003000075a7 */ /* 0x0022a400080011ff */
[----:B--2---:R-:W-:Y:S05]  /*c3c0*/  @!P0 NANOSLEEP.SYNCS 0x989680 ;  /* 0x009896800000895d */ /* 0x004fea0003900000 */
[----:B------:R-:W2:Y:S02]  /*c3d0*/  @!P0 SYNCS.PHASECHK.TRANS64 P0, [R0+URZ], R3 ;  /* 0x00000003000085a7 */ /* 0x000ea400080010ff */
[----:B--2---:R-:W-:Y:S05]  /*c3e0*/  @!P0 BRA `(.L_x_255) ;  /* 0xfffffffc00f08947 */ /* 0x004fea000383ffff */
[----:B------:R-:W-:Y:S05]  /*c3f0*/  BRA `(.L_x_256) ;  /* 0xffffff8c00787947 */ /* 0x000fea000383ffff */
.L_x_108:
[----:B------:R-:W-:-:S07]  /*c400*/  MOV R0, UR5 ;  /* 0x0000000500007c02 */ /* 0x000fce0008000f00 */
.L_x_257:
[----:B-1----:R1:W2:Y:S02]  /*c410*/  SYNCS.PHASECHK.TRANS64.TRYWAIT P0, [R0+URZ], R3 ;  /* 0x00000003000075a7 */ /* 0x0022a400080011ff */
[----:B--2---:R-:W-:Y:S05]  /*c420*/  @!P0 NANOSLEEP.SYNCS 0x989680 ;  /* 0x009896800000895d */ /* 0x004fea0003900000 */
[----:B------:R-:W2:Y:S02]  /*c430*/  @!P0 SYNCS.PHASECHK.TRANS64 P0, [R0+URZ], R3 ;  /* 0x00000003000085a7 */ /* 0x000ea400080010ff */
[----:B--2---:R-:W-:Y:S05]  /*c440*/  @!P0 BRA `(.L_x_257) ;  /* 0xfffffffc00f08947 */ /* 0x004fea000383ffff */
[----:B------:R-:W-:Y:S05]  /*c450*/  BRA `(.L_x_258) ;  /* 0xffffff8c00847947 */ /* 0x000fea000383ffff */
.L_x_111:
[----:B------:R-:W-:-:S07]  /*c460*/  MOV R0, UR13 ;  /* 0x0000000d00007c02 */ /* 0x000fce0008000f00 */
.L_x_259:
[----:B-1----:R1:W2:Y:S02]  /*c470*/  SYNCS.PHASECHK.TRANS64.TRYWAIT P1, [R0+URZ+0x2e0], R3 ;  /* 0x0002e003000075a7 */ /* 0x0022a400080211ff */
[----:B--2---:R-:W-:Y:S05]  /*c480*/  @!P1 NANOSLEEP.SYNCS 0x989680 ;  /* 0x009896800000995d */ /* 0x004fea0003900000 */
[----:B------:R-:W2:Y:S02]  /*c490*/  @!P1 SYNCS.PHASECHK.TRANS64 P1, [R0+URZ+0x2e0], R3 ;  /* 0x0002e003000095a7 */ /* 0x000ea400080210ff */
[----:B--2---:R-:W-:Y:S05]  /*c4a0*/  @!P1 BRA `(.L_x_259) ;  /* 0xfffffffc00f09947 */ /* 0x004fea000383ffff */
[----:B------:R-:W-:Y:S05]  /*c4b0*/  BRA `(.L_x_260) ;  /* 0xffffff8c00d07947 */ /* 0x000fea000383ffff */
.L_x_116:
[----:B--2---:R2:W3:Y:S02]  /*c4c0*/  SYNCS.PHASECHK.TRANS64.TRYWAIT P0, [R8+URZ+0x260], R5 ;  /* 0x00026005080075a7 */ /* 0x0044e400080011ff */
[----:B---3--:R-:W-:Y:S05]  /*c4d0*/  @!P0 NANOSLEEP.SYNCS 0x989680 ;  /* 0x009896800000895d */ /* 0x008fea0003900000 */
[----:B------:R-:W3:Y:S02]  /*c4e0*/  @!P0 SYNCS.PHASECHK.TRANS64 P0, [R8+URZ+0x260], R5 ;  /* 0x00026005080085a7 */ /* 0x000ee400080010ff */
[----:B---3--:R-:W-:Y:S05]  /*c4f0*/  @!P0 BRA `(.L_x_116) ;  /* 0xfffffffc00f08947 */ /* 0x008fea000383ffff */
[----:B------:R-:W-:Y:S05]  /*c500*/  BRA `(.L_x_261) ;  /* 0xffffff9400147947 */ /* 0x000fea000383ffff */
.L_x_119:
[----:B------:R-:W-:Y:S07]  /*c510*/  MOV R0, UR21 ;  /* 0x0000001500007c02 */ /* 0x000fee0008000f00 */
.L_x_262:
[----:B--2---:R2:W3:Y:S02]  /*c520*/  SYNCS.PHASECHK.TRANS64.TRYWAIT P1, [R0+URZ+0x258], R5 ;  /* 0x00025805000075a7 */ /* 0x0044e400080211ff */
[----:B---3--:R-:W-:Y:S05]  /*c530*/  @!P1 NANOSLEEP.SYNCS 0x989680 ;  /* 0x009896800000995d */ /* 0x008fea0003900000 */
[----:B------:R-:W3:Y:S02]  /*c540*/  @!P1 SYNCS.PHASECHK.TRANS64 P1, [R0+URZ+0x258], R5 ;  /* 0x00025805000095a7 */ /* 0x000ee400080210ff */
[----:B---3--:R-:W-:Y:S05]  /*c550*/  @!P1 BRA `(.L_x_262) ;  /* 0xfffffffc00f09947 */ /* 0x008fea000383ffff */
[----:B------:R-:W-:Y:S05]  /*c560*/  BRA `(.L_x_118) ;  /* 0xffffff9800907947 */ /* 0x000fea000383ffff */
.L_x_122:
[----:B--2---:R-:W-:Y:S07]  /*c570*/  MOV R5, UR21 ;  /* 0x0000001500057c02 */ /* 0x004fee0008000f00 */
.L_x_263:
[----:B--2---:R2:W3:Y:S02]  /*c580*/  SYNCS.PHASECHK.TRANS64.TRYWAIT P0, [R5+URZ+0x230], R4 ;  /* 0x00023004050075a7 */ /* 0x0044e400080011ff */
[----:B---3--:R-:W-:Y:S05]  /*c590*/  @!P0 NANOSLEEP.SYNCS 0x989680 ;  /* 0x009896800000895d */ /* 0x008fea0003900000 */
[----:B------:R-:W3:Y:S02]  /*c5a0*/  @!P0 SYNCS.PHASECHK.TRANS64 P0, [R5+URZ+0x230], R4 ;  /* 0x00023004050085a7 */ /* 0x000ee400080010ff */
[----:B---3--:R-:W-:Y:S05]  /*c5b0*/  @!P0 BRA `(.L_x_263) ;  /* 0xfffffffc00f08947 */ /* 0x008fea000383ffff */
[----:B------:R-:W-:Y:S05]  /*c5c0*/  BRA `(.L_x_264) ;  /* 0xffffff9800e87947 */ /* 0x000fea000383ffff */
.L_x_123:
[----:B------:R-:W-:Y:S07]  /*c5d0*/  MOV R5, UR21 ;  /* 0x0000001500057c02 */ /* 0x000fee0008000f00 */
.L_x_265:
[----:B--2---:R2:W3:Y:S02]  /*c5e0*/  SYNCS.PHASECHK.TRANS64.TRYWAIT P0, [R5+URZ+0x238], R4 ;  /* 0x00023804050075a7 */ /* 0x0044e400080011ff */
[----:B---3--:R-:W-:Y:S05]  /*c5f0*/  @!P0 NANOSLEEP.SYNCS 0x989680 ;  /* 0x009896800000895d */ /* 0x008fea0003900000 */
[----:B------:R-:W3:Y:S02]  /*c600*/  @!P0 SYNCS.PHASECHK.TRANS64 P0, [R5+URZ+0x238], R4 ;  /* 0x00023804050085a7 */ /* 0x000ee400080010ff */
[----:B---3--:R-:W-:Y:S05]  /*c610*/  @!P0 BRA `(.L_x_265) ;  /* 0xfffffffc00f08947 */ /* 0x008fea000383ffff */
[----:B------:R-:W-:Y:S05]  /*c620*/  BRA `(.L_x_266) ;  /* 0xffffff9c00407947 */ /* 0x000fea000383ffff */
.L_x_124:
[----:B--2---:R-:W-:Y:S07]  /*c630*/  MOV R5, UR21 ;  /* 0x0000001500057c02 */ /* 0x004fee0008000f00 */
.L_x_267:
[----:B--2---:R2:W3:Y:S02]  /*c640*/  SYNCS.PHASECHK.TRANS64.TRYWAIT P0, [R5+URZ+0x240], R4 ;  /* 0x00024004050075a7 */ /* 0x0044e400080011ff */
[----:B---3--:R-:W-:Y:S05]  /*c650*/  @!P0 NANOSLEEP.SYNCS 0x989680 ;  /* 0x009896800000895d */ /* 0x008fea0003900000 */
[----:B------:R-:W3:Y:S02]  /*c660*/  @!P0 SYNCS.PHASECHK.TRANS64 P0, [R5+URZ+0x240], R4 ;  /* 0x00024004050085a7 */ /* 0x000ee400080010ff */
[----:B---3--:R-:W-:Y:S05]  /*c670*/  @!P0 BRA `(.L_x_267) ;  /* 0xfffffffc00f08947 */ /* 0x008fea000383ffff */
[----:B------:R-:W-:Y:S05]  /*c680*/  BRA `(.L_x_268) ;  /* 0xffffff9c009c7947 */ /* 0x000fea000383ffff */
.L_x_125:
[----:B--2---:R-:W-:Y:S07]  /*c690*/  MOV R5, UR21 ;  /* 0x0000001500057c02 */ /* 0x004fee0008000f00 */
.L_x_269:
[----:B--2---:R2:W3:Y:S02]  /*c6a0*/  SYNCS.PHASECHK.TRANS64.TRYWAIT P0, [R5+URZ+0x248], R4 ;  /* 0x00024804050075a7 */ /* 0x0044e400080011ff */
[----:B---3--:R-:W-:Y:S05]  /*c6b0*/  @!P0 NANOSLEEP.SYNCS 0x989680 ;  /* 0x009896800000895d */ /* 0x008fea0003900000 */
[----:B------:R-:W3:Y:S02]  /*c6c0*/  @!P0 SYNCS.PHASECHK.TRANS64 P0, [R5+URZ+0x248], R4 ;  /* 0x00024804050085a7 */ /* 0x000ee400080010ff */
[----:B---3--:R-:W-:Y:S05]  /*c6d0*/  @!P0 BRA `(.L_x_269) ;  /* 0xfffffffc00f08947 */ /* 0x008fea000383ffff */
[----:B------:R-:W-:Y:S05]  /*c6e0*/  BRA `(.L_x_270) ;  /* 0xffffffa000007947 */ /* 0x000fea000383ffff */
.L_x_127:
[----:B------:R-:W-:-:S07]  /*c6f0*/  MOV R0, UR21 ;  /* 0x0000001500007c02 */ /* 0x000fce0008000f00 */
.L_x_271:
[----:B--2---:R2:W3:Y:S02]  /*c700*/  SYNCS.PHASECHK.TRANS64.TRYWAIT P0, [R0+URZ+0x230], R3 ;  /* 0x00023003000075a7 */ /* 0x0044e400080011ff */
[----:B---3--:R-:W-:Y:S05]  /*c710*/  @!P0 NANOSLEEP.SYNCS 0x989680 ;  /* 0x009896800000895d */ /* 0x008fea0003900000 */
[----:B------:R-:W3:Y:S02]  /*c720*/  @!P0 SYNCS.PHASECHK.TRANS64 P0, [R0+URZ+0x230], R3 ;  /* 0x00023003000085a7 */ /* 0x000ee400080010ff */
[----:B---3--:R-:W-:Y:S05]  /*c730*/  @!P0 BRA `(.L_x_271) ;  /* 0xfffffffc00f08947 */ /* 0x008fea000383ffff */
[----:B------:R-:W-:Y:S05]  /*c740*/  BRA `(.L_x_272) ;  /* 0xffffffa0008c7947 */ /* 0x000fea000383ffff */
.L_x_128:
[----:B--2---:R-:W-:-:S07]  /*c750*/  MOV R0, UR21 ;  /* 0x0000001500007c02 */ /* 0x004fce0008000f00 */
.L_x_273:
[----:B--2---:R2:W3:Y:S02]  /*c760*/  SYNCS.PHASECHK.TRANS64.TRYWAIT P0, [R0+URZ+0x238], R3 ;  /* 0x00023803000075a7 */ /* 0x0044e400080011ff */
[----:B---3--:R-:W-:Y:S05]  /*c770*/  @!P0 NANOSLEEP.SYNCS 0x989680 ;  /* 0x009896800000895d */ /* 0x008fea0003900000 */
[----:B------:R-:W3:Y:S02]  /*c780*/  @!P0 SYNCS.PHASECHK.TRANS64 P0, [R0+URZ+0x238], R3 ;  /* 0x00023803000085a7 */ /* 0x000ee400080010ff */
[----:B---3--:R-:W-:Y:S05]  /*c790*/  @!P0 BRA `(.L_x_273) ;  /* 0xfffffffc00f08947 */ /* 0x008fea000383ffff */
[----:B------:R-:W-:Y:S05]  /*c7a0*/  BRA `(.L_x_274) ;  /* 0xffffffa0007c7947 */ /* 0x000fea000383ffff */
.L_x_129:
[----:B--2---:R-:W-:-:S07]  /*c7b0*/  MOV R0, UR21 ;  /* 0x0000001500007c02 */ /* 0x004fce0008000f00 */
.L_x_275:
[----:B--2---:R2:W3:Y:S02]  /*c7c0*/  SYNCS.PHASECHK.TRANS64.TRYWAIT P0, [R0+URZ+0x240], R3 ;  /* 0x00024003000075a7 */ /* 0x0044e400080011ff */
[----:B---3--:R-:W-:Y:S05]  /*c7d0*/  @!P0 NANOSLEEP.SYNCS 0x989680 ;  /* 0x009896800000895d */ /* 0x008fea0003900000 */
[----:B------:R-:W3:Y:S02]  /*c7e0*/  @!P0 SYNCS.PHASECHK.TRANS64 P0, [R0+URZ+0x240], R3 ;  /* 0x00024003000085a7 */ /* 0x000ee400080010ff */
[----:B---3--:R-:W-:Y:S05]  /*c7f0*/  @!P0 BRA `(.L_x_275) ;  /* 0xfffffffc00f08947 */ /* 0x008fea000383ffff */
[----:B------:R-:W-:Y:S05]  /*c800*/  BRA `(.L_x_276) ;  /* 0xffffffa0006c7947 */ /* 0x000fea000383ffff */
.L_x_131:
[----:B-1----:R1:W2:Y:S02]  /*c810*/  SYNCS.PHASECHK.TRANS64.TRYWAIT P0, [R3+URZ+0x260], R0 ;  /* 0x00026000030075a7 */ /* 0x0022a400080011ff */
[----:B--2---:R-:W-:Y:S05]  /*c820*/  @!P0 NANOSLEEP.SYNCS 0x989680 ;  /* 0x009896800000895d */ /* 0x004fea0003900000 */
[----:B------:R-:W2:Y:S02]  /*c830*/  @!P0 SYNCS.PHASECHK.TRANS64 P0, [R3+URZ+0x260], R0 ;  /* 0x00026000030085a7 */ /* 0x000ea400080010ff */
[----:B--2---:R-:W-:Y:S05]  /*c840*/  @!P0 BRA `(.L_x_131) ;  /* 0xfffffffc00f08947 */ /* 0x004fea000383ffff */
[----:B------:R-:W-:Y:S05]  /*c850*/  BRA `(.L_x_277) ;  /* 0xffffffa400307947 */ /* 0x000fea000383ffff */
.L_x_142:
[----:B--2---:R2:W1:Y:S02]  /*c860*/  SYNCS.PHASECHK.TRANS64.TRYWAIT P1, [R5+URZ+0x210], R2 ;  /* 0x00021002050075a7 */ /* 0x00446400080211ff */
[----:B-1----:R-:W-:Y:S05]  /*c870*/  @!P1 NANOSLEEP.SYNCS 0x989680 ;  /* 0x009896800000995d */ /* 0x002fea0003900000 */
[----:B------:R-:W1:Y:S02]  /*c880*/  @!P1 SYNCS.PHASECHK.TRANS64 P1, [R5+URZ+0x210], R2 ;  /* 0x00021002050095a7 */ /* 0x000e6400080210ff */
[----:B-1----:R-:W-:Y:S05]  /*c890*/  @!P1 BRA `(.L_x_142) ;  /* 0xfffffffc00f09947 */ /* 0x002fea000383ffff */
[----:B------:R-:W-:Y:S05]  /*c8a0*/  BRA `(.L_x_141) ;  /* 0xffffffb000a47947 */ /* 0x000fea000383ffff */
.L_x_144:
[----:B-1----:R1:W4:Y:S02]  /*c8b0*/  SYNCS.PHASECHK.TRANS64.TRYWAIT P0, [R90+URZ+0x280], R7 ;  /* 0x000280075a0075a7 */ /* 0x00232400080011ff */
[----:B----4-:R-:W-:Y:S05]  /*c8c0*/  @!P0 NANOSLEEP.SYNCS 0x989680 ;  /* 0x009896800000895d */ /* 0x010fea0003900000 */
[----:B------:R-:W4:Y:S02]  /*c8d0*/  @!P0 SYNCS.PHASECHK.TRANS64 P0, [R90+URZ+0x280], R7 ;  /* 0x000280075a0085a7 */ /* 0x000f2400080010ff */
[----:B----4-:R-:W-:Y:S05]  /*c8e0*/  @!P0 BRA `(.L_x_144) ;  /* 0xfffffffc00f08947 */ /* 0x010fea000383ffff */
[----:B------:R-:W-:Y:S05]  /*c8f0*/  BRA `(.L_x_143) ;  /* 0xffffffb000f47947 */ /* 0x000fea000383ffff */
.L_x_152:
[----:B---3--:R3:W4:Y:S02]  /*c900*/  SYNCS.PHASECHK.TRANS64.TRYWAIT P0, [R103+URZ+0x210], R4 ;  /* 0x00021004670075a7 */ /* 0x00872400080011ff */
[----:B----4-:R-:W-:Y:S05]  /*c910*/  @!P0 NANOSLEEP.SYNCS 0x989680 ;  /* 0x009896800000895d */ /* 0x010fea0003900000 */
[----:B------:R-:W4:Y:S02]  /*c920*/  @!P0 SYNCS.PHASECHK.TRANS64 P0, [R103+URZ+0x210], R4 ;  /* 0x00021004670085a7 */ /* 0x000f2400080010ff */
[----:B----4-:R-:W-:Y:S05]  /*c930*/  @!P0 BRA `(.L_x_152) ;  /* 0xfffffffc00f08947 */ /* 0x010fea000383ffff */
[----:B------:R-:W-:Y:S05]  /*c940*/  BRA `(.L_x_151) ;  /* 0xffffffbc00fc7947 */ /* 0x000fea000383ffff */
.L_x_160:
[----:B---3--:R3:W4:Y:S02]  /*c950*/  SYNCS.PHASECHK.TRANS64.TRYWAIT P0, [R103+URZ+0x210], R4 ;  /* 0x00021004670075a7 */ /* 0x00872400080011ff */
[----:B----4-:R-:W-:Y:S05]  /*c960*/  @!P0 NANOSLEEP.SYNCS 0x989680 ;  /* 0x009896800000895d */ /* 0x010fea0003900000 */
[----:B------:R-:W4:Y:S02]  /*c970*/  @!P0 SYNCS.PHASECHK.TRANS64 P0, [R103+URZ+0x210], R4 ;  /* 0x00021004670085a7 */ /* 0x000f2400080010ff */
[----:B----4-:R-:W-:Y:S05]  /*c980*/  @!P0 BRA `(.L_x_160) ;  /* 0xfffffffc00f08947 */ /* 0x010fea000383ffff */
[----:B------:R-:W-:Y:S05]  /*c990*/  BRA `(.L_x_159) ;  /* 0xffffffcc004c7947 */ /* 0x000fea000383ffff */
.L_x_168:
[----:B---3--:R3:W4:Y:S02]  /*c9a0*/  SYNCS.PHASECHK.TRANS64.TRYWAIT P0, [R102+URZ+0x210], R3 ;  /* 0x00021003660075a7 */ /* 0x00872400080011ff */
[----:B----4-:R-:W-:Y:S05]  /*c9b0*/  @!P0 NANOSLEEP.SYNCS 0x989680 ;  /* 0x009896800000895d */ /* 0x010fea0003900000 */
[----:B------:R-:W4:Y:S02]  /*c9c0*/  @!P0 SYNCS.PHASECHK.TRANS64 P0, [R102+URZ+0x210], R3 ;  /* 0x00021003660085a7 */ /* 0x000f2400080010ff */
[----:B----4-:R-:W-:Y:S05]  /*c9d0*/  @!P0 BRA `(.L_x_168) ;  /* 0xfffffffc00f08947 */ /* 0x010fea000383ffff */
[----:B------:R-:W-:Y:S05]  /*c9e0*/  BRA `(.L_x_167) ;  /* 0xffffffd800a47947 */ /* 0x000fea000383ffff */
        .weak           $__internal_0_$__cuda_sm10x_tcgen05_guardrail_trap_col_being_dealloced_not_returned_by_alloc
        .type           $__internal_0_$__cuda_sm10x_tcgen05_guardrail_trap_col_being_dealloced_not_returned_by_alloc,@function
        .size           $__internal_0_$__cuda_sm10x_tcgen05_guardrail_trap_col_being_dealloced_not_returned_by_alloc,($__internal_1_$__cuda_sm10x_tcgen05_guardrail_trap_phase_invalid_during_alloc - $__internal_0_$__cuda_sm10x_tcgen05_guardrail_trap_col_being_dealloced_not_returned_by_alloc)
$__internal_0_$__cuda_sm10x_tcgen05_guardrail_trap_col_being_dealloced_not_returned_by_alloc:
[----:B------:R-:W-:Y:S05]  /*c9f0*/  BPT.TRAP 0x1 ;  /* 0x000000040000795c */ /* 0x000fea0000300000 */
[----:B------:R-:W-:-:S04]  /*ca00*/  HFMA2 R3, -RZ, RZ, 0, 0 ;  /* 0x00000000ff037431 */ /* 0x000fc800000001ff */
[----:B------:R-:W-:Y:S05]  /*ca10*/  RET.REL.NODEC R2 `(_ZN7cutlass13device_kernelINS_4gemm6kernel13GemmUniversalIN4cute5tupleIJiiiiEEENS1_10collective13CollectiveMmaINS1_35MainloopSm100TmaUmmaWarpSpecializedILi33ELi2ELi4ENS5_IJNS4_1CILi4EEENSA_ILi1EEESC_EEEEENS5_IJNSA_ILi128EEENSA_ILi256EEENSA_ILi32EEEEEENS_12float_e5m2_tENS5_IJlSC_lEEESJ_SK_NS4_8TiledMMAINS4_8MMA_AtomIJNS4_10MMA_TraitsINS4_25SM100_MMA_F8F6F4_2x1SM_SSEJSJ_SJ_fSF_SG_NS4_17integral_constantINS4_4UMMA5MajorELSR_0EEESS_NSP_INSQ_7ScaleInELST_0EEESU_EEEEEENS4_6LayoutINS5_IJSC_SC_SC_EEENS5_IJNSA_ILi0EEESZ_SZ_EEEEENS5_IJNS4_10UnderscoreES12_S12_EEEEENS4_18SM100_TMA_2SM_LOADENS4_14ComposedLayoutINS4_7SwizzleILi1ELi4ELi3EEENS4_18smem_ptr_flag_bitsILi8EEENSX_INS5_IJNSA_ILi8EEESH_EEENS5_IJSH_SC_EEEEEEEvNS4_8identityENS4_28SM100_TMA_2SM_LOAD_MULTICASTES1F_vS1G_EENS_8epilogue10collective18CollectiveEpilogueINS1J_23Sm100TmaWarpSpecializedILi4ELi2ELi32ELb0ELb0EEEJNS5_IJNSA_ILi64EEESG_SH_EEENS5_IJNSX_IS1O_SC_EENSX_INS5_IJSH_NSA_ILi2EEEEEENS5_IJSC_SF_EEEEEEEESJ_SK_SJ_SK_NS1J_6fusion15FusionCallbacksIS1N_NS1W_17LinearCombinationISJ_fSJ_fLNS_15FloatRoundStyleE2EEES1P_S1V_JEEENS4_5SM1004TMEM4LOAD26SM100_TMEM_LOAD_32dp32b32xENS4_13SM90_TMA_LOADES1F_NS4_39AutoVectorizingCopyWithAssumedAlignmentILi128EEENS4_14SM90_TMA_STOREES1F_S28_S28_EEEvvEEEEvNT_6ParamsE) ;  /* 0xffffff3402787950 */ /* 0x000fea0003c3ffff */
        .weak           $__internal_1_$__cuda_sm10x_tcgen05_guardrail_trap_phase_invalid_during_alloc
        .type           $__internal_1_$__cuda_sm10x_tcgen05_guardrail_trap_phase_invalid_during_alloc,@function
        .size           $__internal_1_$__cuda_sm10x_tcgen05_guardrail_trap_phase_invalid_during_alloc,($__internal_2_$__cuda_sm10x_tcgen05_guardrail_trap_unallocated_columns_being_dealloced - $__internal_1_$__cuda_sm10x_tcgen05_guardrail_trap_phase_invalid_during_alloc)
$__internal_1_$__cuda_sm10x_tcgen05_guardrail_trap_phase_invalid_during_alloc:
[----:B------:R-:W-:Y:S05]  /*ca20*/  BPT.TRAP 0x1 ;  /* 0x000000040000795c */ /* 0x000fea0000300000 */
[----:B------:R-:W-:-:S04]  /*ca30*/  MOV R5, 0x0 ;  /* 0x0000000000057802 */ /* 0x000fc80000000f00 */
[----:B------:R-:W-:Y:S05]  /*ca40*/  RET.REL.NODEC R4 `(_ZN7cutlass13device_kernelINS_4gemm6kernel13GemmUniversalIN4cute5tupleIJiiiiEEENS1_10collective13CollectiveMmaINS1_35MainloopSm100TmaUmmaWarpSpecializedILi33ELi2ELi4ENS5_IJNS4_1CILi4EEENSA_ILi1EEESC_EEEEENS5_IJNSA_ILi128EEENSA_ILi256EEENSA_ILi32EEEEEENS_12float_e5m2_tENS5_IJlSC_lEEESJ_SK_NS4_8TiledMMAINS4_8MMA_AtomIJNS4_10MMA_TraitsINS4_25SM100_MMA_F8F6F4_2x1SM_SSEJSJ_SJ_fSF_SG_NS4_17integral_constantINS4_4UMMA5MajorELSR_0EEESS_NSP_INSQ_7ScaleInELST_0EEESU_EEEEEENS4_6LayoutINS5_IJSC_SC_SC_EEENS5_IJNSA_ILi0EEESZ_SZ_EEEEENS5_IJNS4_10UnderscoreES12_S12_EEEEENS4_18SM100_TMA_2SM_LOADENS4_14ComposedLayoutINS4_7SwizzleILi1ELi4ELi3EEENS4_18smem_ptr_flag_bitsILi8EEENSX_INS5_IJNSA_ILi8EEESH_EEENS5_IJSH_SC_EEEEEEEvNS4_8identityENS4_28SM100_TMA_2SM_LOAD_MULTICASTES1F_vS1G_EENS_8epilogue10collective18CollectiveEpilogueINS1J_23Sm100TmaWarpSpecializedILi4ELi2ELi32ELb0ELb0EEEJNS5_IJNSA_ILi64EEESG_SH_EEENS5_IJNSX_IS1O_SC_EENSX_INS5_IJSH_NSA_ILi2EEEEEENS5_IJSC_SF_EEEEEEEESJ_SK_SJ_SK_NS1J_6fusion15FusionCallbacksIS1N_NS1W_17LinearCombinationISJ_fSJ_fLNS_15FloatRoundStyleE2EEES1P_S1V_JEEENS4_5SM1004TMEM4LOAD26SM100_TMEM_LOAD_32dp32b32xENS4_13SM90_TMA_LOADES1F_NS4_39AutoVectorizingCopyWithAssumedAlignmentILi128EEENS4_14SM90_TMA_STOREES1F_S28_S28_EEEvvEEEEvNT_6ParamsE) ;  /* 0xffffff34046c7950 */ /* 0x000fea0003c3ffff */
        .weak           $__internal_2_$__cuda_sm10x_tcgen05_guardrail_trap_unallocated_columns_being_dealloced
        .type           $__internal_2_$__cuda_sm10x_tcgen05_guardrail_trap_unallocated_columns_being_dealloced,@function
        .size           $__internal_2_$__cuda_sm10x_tcgen05_guardrail_trap_unallocated_columns_being_dealloced,(.L_x_279 - $__internal_2_$__cuda_sm10x_tcgen05_guardrail_trap_unallocated_columns_being_dealloced)
$__internal_2_$__cuda_sm10x_tcgen05_guardrail_trap_unallocated_columns_being_dealloced:
[----:B------:R-:W-:Y:S05]  /*ca50*/  BPT.TRAP 0x1 ;  /* 0x000000040000795c */ /* 0x000fea0000300000 */
[----:B------:R-:W-:-:S04]  /*ca60*/  HFMA2 R3, -RZ, RZ, 0, 0 ;  /* 0x00000000ff037431 */ /* 0x000fc800000001ff */
[----:B------:R-:W-:Y:S05]  /*ca70*/  RET.REL.NODEC R2 `(_ZN7cutlass13device_kernelINS_4gemm6kernel13GemmUniversalIN4cute5tupleIJiiiiEEENS1_10collective13CollectiveMmaINS1_35MainloopSm100TmaUmmaWarpSpecializedILi33ELi2ELi4ENS5_IJNS4_1CILi4EEENSA_ILi1EEESC_EEEEENS5_IJNSA_ILi128EEENSA_ILi256EEENSA_ILi32EEEEEENS_12float_e5m2_tENS5_IJlSC_lEEESJ_SK_NS4_8TiledMMAINS4_8MMA_AtomIJNS4_10MMA_TraitsINS4_25SM100_MMA_F8F6F4_2x1SM_SSEJSJ_SJ_fSF_SG_NS4_17integral_constantINS4_4UMMA5MajorELSR_0EEESS_NSP_INSQ_7ScaleInELST_0EEESU_EEEEEENS4_6LayoutINS5_IJSC_SC_SC_EEENS5_IJNSA_ILi0EEESZ_SZ_EEEEENS5_IJNS4_10UnderscoreES12_S12_EEEEENS4_18SM100_TMA_2SM_LOADENS4_14ComposedLayoutINS4_7SwizzleILi1ELi4ELi3EEENS4_18smem_ptr_flag_bitsILi8EEENSX_INS5_IJNSA_ILi8EEESH_EEENS5_IJSH_SC_EEEEEEEvNS4_8identityENS4_28SM100_TMA_2SM_LOAD_MULTICASTES1F_vS1G_EENS_8epilogue10collective18CollectiveEpilogueINS1J_23Sm100TmaWarpSpecializedILi4ELi2ELi32ELb0ELb0EEEJNS5_IJNSA_ILi64EEESG_SH_EEENS5_IJNSX_IS1O_SC_EENSX_INS5_IJSH_NSA_ILi2EEEEEENS5_IJSC_SF_EEEEEEEESJ_SK_SJ_SK_NS1J_6fusion15FusionCallbacksIS1N_NS1W_17LinearCombinationISJ_fSJ_fLNS_15FloatRoundStyleE2EEES1P_S1V_JEEENS4_5SM1004TMEM4LOAD26SM100_TMEM_LOAD_32dp32b32xENS4_13SM90_TMA_LOADES1F_NS4_39AutoVectorizingCopyWithAssumedAlignmentILi128EEENS4_14SM90_TMA_STOREES1F_S28_S28_EEEvvEEEEvNT_6ParamsE) ;  /* 0xffffff3402607950 */ /* 0x000fea0003c3ffff */
.L_x_278:
[----:B------:R-:W-:-:S00]  /*ca80*/  BRA `(.L_x_278) ;  /* 0xfffffffc00fc7947 */ /* 0x000fc0000383ffff */
[----:B------:R-:W-:-:S00]  /*ca90*/  NOP ;  /* 0x0000000000007918 */ /* 0x000fc00000000000 */
        /* <DEDUP_REMOVED lines=14> */
.L_x_279:


//--------------------- .nv.global.init           --------------------------
	.section	.nv.global.init,"aw",@progbits
.nv.global.init:
	.type		$str$27,@object
	.size		$str$27,($str$28 - $str$27)
$str$27:
        /*0000*/ 	.byte	0x28, 0x61, 0x64, 0x64, 0x72, 0x65, 0x73, 0x73, 0x20, 0x26, 0x20, 0x6d, 0x61, 0x73, 0x6b, 0x29
        /*0010*/ 	.byte	0x20, 0x3d, 0x3d, 0x20, 0x30, 0x00
	.type		$str$28,@object
	.size		$str$28,($str$26 - $str$28)
$str$28:
        /*0016*/ 	.byte	0x2f, 0x74, 0x6d, 0x70, 0x2f, 0x63, 0x75, 0x74, 0x6c, 0x61, 0x73, 0x73, 0x5f, 0x73, 0x77, 0x65
        /*0026*/ 	.byte	0x65, 0x70, 0x5f, 0x73, 0x72, 0x63, 0x2f, 0x69, 0x6e, 0x63, 0x6c, 0x75, 0x64, 0x65, 0x2f, 0x63
        /*0036*/ 	.byte	0x75, 0x74, 0x65, 0x2f, 0x70, 0x6f, 0x69, 0x6e, 0x74, 0x65, 0x72, 0x5f, 0x66, 0x6c, 0x61, 0x67
        /*0046*/ 	.byte	0x67, 0x65, 0x64, 0x2e, 0x68, 0x70, 0x70, 0x00
	.type		$str$26,@object
	.size		$str$26,($str$25 - $str$26)
$str$26:
        /*004e*/ 	.byte	0x2f, 0x74, 0x6d, 0x70, 0x2f, 0x63, 0x75, 0x74, 0x6c, 0x61, 0x73, 0x73, 0x5f, 0x73, 0x77, 0x65
        /*005e*/ 	.byte	0x65, 0x70, 0x5f, 0x73, 0x72, 0x63, 0x2f, 0x69, 0x6e, 0x63, 0x6c, 0x75, 0x64, 0x65, 0x2f, 0x63
        /*006e*/ 	.byte	0x75, 0x74, 0x65, 0x2f, 0x61, 0x74, 0x6f, 0x6d, 0x2f, 0x63, 0x6f, 0x70, 0x79, 0x5f, 0x74, 0x72
        /*007e*/ 	.byte	0x61, 0x69, 0x74, 0x73, 0x5f, 0x73, 0x6d, 0x31, 0x30, 0x30, 0x2e, 0x68, 0x70, 0x70, 0x00
	.type		$str$25,@object
	.size		$str$25,(__unnamed_1 - $str$25)
$str$25:
        /*008d*/ 	.byte	0x28, 0x28, 0x75, 0x69, 0x6e, 0x74, 0x33, 0x32, 0x5f, 0x74, 0x28, 0x74, 0x68, 0x72, 0x65, 0x61
        /*009d*/ 	.byte	0x64, 0x49, 0x64, 0x78, 0x2e, 0x78, 0x29, 0x20, 0x2f, 0x20, 0x33, 0x32, 0x29, 0x20, 0x25, 0x20
        /*00ad*/ 	.byte	0x34, 0x29, 0x20, 0x3d, 0x3d, 0x20, 0x28, 0x28, 0x28, 0x74, 0x6d, 0x65, 0x6d, 0x5f, 0x61, 0x64
        /*00bd*/ 	.byte	0x64, 0x72, 0x20, 0x3e, 0x3e, 0x20, 0x31, 0x36, 0x29, 0x20, 0x2f, 0x20, 0x33, 0x32, 0x29, 0x20
        /*00cd*/ 	.byte	0x25, 0x20, 0x34, 0x29, 0x00
	.type		__unnamed_1,@object
	.size		__unnamed_1,(__unnamed_2 - __unnamed_1)
__unnamed_1:
        /*00d2*/ 	.byte	0x61, 0x75, 0x74, 0x6f, 0x20, 0x63, 0x75, 0x74, 0x65, 0x3a, 0x3a, 0x61, 0x73, 0x5f, 0x70, 0x6f
        /* <DEDUP_REMOVED lines=24> */
        /*0262*/ 	.byte	0x3a, 0x3a, 0x43, 0x3c, 0x34, 0x30, 0x39, 0x36, 0x3e, 0x3e, 0x3e, 0x3e, 0x5d, 0x00
	.type		__unnamed_2,@object
	.size		__unnamed_2,(__unnamed_3 - __unnamed_2)
__unnamed_2:
        /* <DEDUP_REMOVED lines=26> */
	.type		__unnamed_3,@object
	.size		__unnamed_3,(.L_3 - __unnamed_3)
__unnamed_3:
        /* <DEDUP_REMOVED lines=40> */
        /*068e*/ 	.byte	0x74, 0x65, 0x3a, 0x3a, 0x43, 0x3c, 0x30, 0x3e, 0x3e, 0x3e, 0x3e, 0x5d, 0x00
.L_3:


//--------------------- .nv.shared._ZN7cutlass13device_kernelINS_4gemm6kernel13GemmUniversalIN4cute5tupleIJiiiiEEENS1_10collective13CollectiveMmaINS1_35MainloopSm100TmaUmmaWarpSpecializedILi33ELi2ELi4ENS5_IJNS4_1CILi4EEENSA_ILi1EEESC_EEEEENS5_IJNSA_ILi128EEENSA_ILi256EEENSA_ILi32EEEEEENS_12float_e5m2_tENS5_IJlSC_lEEESJ_SK_NS4_8TiledMMAINS4_8MMA_AtomIJNS4_10MMA_TraitsINS4_25SM100_MMA_F8F6F4_2x1SM_SSEJSJ_SJ_fSF_SG_NS4_17integral_constantINS4_4UMMA5MajorELSR_0EEESS_NSP_INSQ_7ScaleInELST_0EEESU_EEEEEENS4_6LayoutINS5_IJSC_SC_SC_EEENS5_IJNSA_ILi0EEESZ_SZ_EEEEENS5_IJNS4_10UnderscoreES12_S12_EEEEENS4_18SM100_TMA_2SM_LOADENS4_14ComposedLayoutINS4_7SwizzleILi1ELi4ELi3EEENS4_18smem_ptr_flag_bitsILi8EEENSX_INS5_IJNSA_ILi8EEESH_EEENS5_IJSH_SC_EEEEEEEvNS4_8identityENS4_28SM100_TMA_2SM_LOAD_MULTICASTES1F_vS1G_EENS_8epilogue10collective18CollectiveEpilogueINS1J_23Sm100TmaWarpSpecializedILi4ELi2ELi32ELb0ELb0EEEJNS5_IJNSA_ILi64EEESG_SH_EEENS5_IJNSX_IS1O_SC_EENSX_INS5_IJSH_NSA_ILi2EEEEEENS5_IJSC_SF_EEEEEEEESJ_SK_SJ_SK_NS1J_6fusion15FusionCallbacksIS1N_NS1W_17LinearCombinationISJ_fSJ_fLNS_15FloatRoundStyleE2EEES1P_S1V_JEEENS4_5SM1004TMEM4LOAD26SM100_TMEM_LOAD_32dp32b32xENS4_13SM90_TMA_LOADES1F_NS4_39AutoVectorizingCopyWithAssumedAlignmentILi128EEENS4_14SM90_TMA_STOREES1F_S28_S28_EEEvvEEEEvNT_6ParamsE --------------------------
	.section	.nv.shared._ZN7cutlass13device_kernelINS_4gemm6kernel13GemmUniversalIN4cute5tupleIJiiiiEEENS1_10collective13CollectiveMmaINS1_35MainloopSm100TmaUmmaWarpSpecializedILi33ELi2ELi4ENS5_IJNS4_1CILi4EEENSA_ILi1EEESC_EEEEENS5_IJNSA_ILi128EEENSA_ILi256EEENSA_ILi32EEEEEENS_12float_e5m2_tENS5_IJlSC_lEEESJ_SK_NS4_8TiledMMAINS4_8MMA_AtomIJNS4_10MMA_TraitsINS4_25SM100_MMA_F8F6F4_2x1SM_SSEJSJ_SJ_fSF_SG_NS4_17integral_constantINS4_4UMMA5MajorELSR_0EEESS_NSP_INSQ_7ScaleInELST_0EEESU_EEEEEENS4_6LayoutINS5_IJSC_SC_SC_EEENS5_IJNSA_ILi0EEESZ_SZ_EEEEENS5_IJNS4_10UnderscoreES12_S12_EEEEENS4_18SM100_TMA_2SM_LOADENS4_14ComposedLayoutINS4_7SwizzleILi1ELi4ELi3EEENS4_18smem_ptr_flag_bitsILi8EEENSX_INS5_IJNSA_ILi8EEESH_EEENS5_IJSH_SC_EEEEEEEvNS4_8identityENS4_28SM100_TMA_2SM_LOAD_MULTICASTES1F_vS1G_EENS_8epilogue10collective18CollectiveEpilogueINS1J_23Sm100TmaWarpSpecializedILi4ELi2ELi32ELb0ELb0EEEJNS5_IJNSA_ILi64EEESG_SH_EEENS5_IJNSX_IS1O_SC_EENSX_INS5_IJSH_NSA_ILi2EEEEEENS5_IJSC_SF_EEEEEEEESJ_SK_SJ_SK_NS1J_6fusion15FusionCallbacksIS1N_NS1W_17LinearCombinationISJ_fSJ_fLNS_15FloatRoundStyleE2EEES1P_S1V_JEEENS4_5SM1004TMEM4LOAD26SM100_TMEM_LOAD_32dp32b32xENS4_13SM90_TMA_LOADES1F_NS4_39AutoVectorizingCopyWithAssumedAlignmentILi128EEENS4_14SM90_TMA_STOREES1F_S28_S28_EEEvvEEEEvNT_6ParamsE,"aw",@nobits
	.sectionflags	@""
	.align	16
	.zero		1024


//--------------------- .nv.shared.reserved.0     --------------------------
	.section	.nv.shared.reserved.0,"aw",@nobits
	.weak		__nv_reservedSMEM_offset_0_alias
	.size		__nv_reservedSMEM_offset_0_alias, 0, 64
	.other		__nv_reservedSMEM_offset_0_alias,@"STO_CUDA_RESERVED_SHARED STV_DEFAULT"
__nv_reservedSMEM_offset_0_alias:
	.zero		0
.nv.shared.reserved.0:
	.zero		64
	.weak		__nv_reservedSMEM_tcgen05_partition
	.type		__nv_reservedSMEM_tcgen05_partition,@object
	.size		__nv_reservedSMEM_tcgen05_partition,(.L_0 - __nv_reservedSMEM_tcgen05_partition)
__nv_reservedSMEM_tcgen05_partition:
	.zero		32
.L_0:


//--------------------- .nv.global                --------------------------
	.section	.nv.global,"aw",@nobits
.nv.global:
	.type		_ZN40_INTERNAL_e2dfc4ec_4_k_cu_463f4f52_378134cute1_E,@object
	.size		_ZN40_INTERNAL_e2dfc4ec_4_k_cu_463f4f52_378134cute1_E,(_ZN40_INTERNAL_e2dfc4ec_4_k_cu_463f4f52_378134cuda3std3__45__cpo6cbeginE - _ZN40_INTERNAL_e2dfc4ec_4_k_cu_463f4f52_378134cute1_E)
_ZN40_INTERNAL_e2dfc4ec_4_k_cu_463f4f52_378134cute1_E:
	.zero		1
	.type		_ZN40_INTERNAL_e2dfc4ec_4_k_cu_463f4f52_378134cuda3std3__45__cpo6cbeginE,@object
	.size		_ZN40_INTERNAL_e2dfc4ec_4_k_cu_463f4f52_378134cuda3std3__45__cpo6cbeginE,(_ZN40_INTERNAL_e2dfc4ec_4_k_cu_463f4f52_378134cuda3std3__48in_placeE - _ZN40_INTERNAL_e2dfc4ec_4_k_cu_463f4f52_378134cuda3std3__45__cpo6cbeginE)
_ZN40_INTERNAL_e2dfc4ec_4_k_cu_463f4f52_378134cuda3std3__45__cpo6cbeginE:
	.zero		1
	.type		_ZN40_INTERNAL_e2dfc4ec_4_k_cu_463f4f52_378134cuda3std3__48in_placeE,@object
	.size		_ZN40_INTERNAL_e2dfc4ec_4_k_cu_463f4f52_378134cuda3std3__48in_placeE,(_ZN40_INTERNAL_e2dfc4ec_4_k_cu_463f4f52_378134cuda3std6ranges3__45__cpo9iter_moveE - _ZN40_INTERNAL_e2dfc4ec_4_k_cu_463f4f52_378134cuda3std3__48in_placeE)
_ZN40_INTERNAL_e2dfc4ec_4_k_cu_463f4f52_378134cuda3std3__48in_placeE:
	.zero		1
	.type		_ZN40_INTERNAL_e2dfc4ec_4_k_cu_463f4f52_378134cuda3std6ranges3__45__cpo9iter_moveE,@object
	.size		_ZN40_INTERNAL_e2dfc4ec_4_k_cu_463f4f52_378134cuda3std6ranges3__45__cpo9iter_moveE,(_ZN40_INTERNAL_e2dfc4ec_4_k_cu_463f4f52_378134cuda3std3__45__cpo5beginE - _ZN40_INTERNAL_e2dfc4ec_4_k_cu_463f4f52_378134cuda3std6ranges3__45__cpo9iter_moveE)
_ZN40_INTERNAL_e2dfc4ec_4_k_cu_463f4f52_378134cuda3std6ranges3__45__cpo9iter_moveE:
	.zero		1
	.type		_ZN40_INTERNAL_e2dfc4ec_4_k_cu_463f4f52_378134cuda3std3__45__cpo5beginE,@object
	.size		_ZN40_INTERNAL_e2dfc4ec_4_k_cu_463f4f52_378134cuda3std3__45__cpo5beginE,(_ZN40_INTERNAL_e2dfc4ec_4_k_cu_463f4f52_378134cuda3std3__442_GLOBAL__N__e2dfc4ec_4_k_cu_463f4f52_378136ignoreE - _ZN40_INTERNAL_e2dfc4ec_4_k_cu_463f4f52_378134cuda3std3__45__cpo5beginE)
_ZN40_INTERNAL_e2dfc4ec_4_k_cu_463f4f52_378134cuda3std3__45__cpo5beginE:
	.zero		1
	.type		_ZN40_INTERNAL_e2dfc4ec_4_k_cu_463f4f52_378134cuda3std3__442_GLOBAL__N__e2dfc4ec_4_k_cu_463f4f52_378136ignoreE,@object
	.size		_ZN40_INTERNAL_e2dfc4ec_4_k_cu_463f4f52_378134cuda3std3__442_GLOBAL__N__e2dfc4ec_4_k_cu_463f4f52_378136ignoreE,(_ZN40_INTERNAL_e2dfc4ec_4_k_cu_463f4f52_378134cute7productE - _ZN40_INTERNAL_e2dfc4ec_4_k_cu_463f4f52_378134cuda3std3__442_GLOBAL__N__e2dfc4ec_4_k_cu_463f4f52_378136ignoreE)
_ZN40_INTERNAL_e2dfc4ec_4_k_cu_463f4f52_378134cuda3std3__442_GLOBAL__N__e2dfc4ec_4_k_cu_463f4f52_378136ignoreE:
	.zero		1
	.type		_ZN40_INTERNAL_e2dfc4ec_4_k_cu_463f4f52_378134cute7productE,@object
	.size		_ZN40_INTERNAL_e2dfc4ec_4_k_cu_463f4f52_378134cute7productE,(_ZN40_INTERNAL_e2dfc4ec_4_k_cu_463f4f52_378134cuda3std3__45__cpo3endE - _ZN40_INTERNAL_e2dfc4ec_4_k_cu_463f4f52_378134cute7productE)
_ZN40_INTERNAL_e2dfc4ec_4_k_cu_463f4f52_378134cute7productE:
	.zero		1
	.type		_ZN40_INTERNAL_e2dfc4ec_4_k_cu_463f4f52_378134cuda3std3__45__cpo3endE,@object
	.size		_ZN40_INTERNAL_e2dfc4ec_4_k_cu_463f4f52_378134cuda3std3__45__cpo3endE,(_ZN40_INTERNAL_e2dfc4ec_4_k_cu_463f4f52_378134cuda3std3__419piecewise_constructE - _ZN40_INTERNAL_e2dfc4ec_4_k_cu_463f4f52_378134cuda3std3__45__cpo3endE)
_ZN40_INTERNAL_e2dfc4ec_4_k_cu_463f4f52_378134cuda3std3__45__cpo3endE:
	.zero		1
	.type		_ZN40_INTERNAL_e2dfc4ec_4_k_cu_463f4f52_378134cuda3std3__419piecewise_constructE,@object
	.size		_ZN40_INTERNAL_e2dfc4ec_4_k_cu_463f4f52_378134cuda3std3__419piecewise_constructE,(_ZN40_INTERNAL_e2dfc4ec_4_k_cu_463f4f52_378134cuda3std3__45__cpo4cendE - _ZN40_INTERNAL_e2dfc4ec_4_k_cu_463f4f52_378134cuda3std3__419piecewise_constructE)
_ZN40_INTERNAL_e2dfc4ec_4_k_cu_463f4f52_378134cuda3std3__419piecewise_constructE:
	.zero		1
	.type		_ZN40_INTERNAL_e2dfc4ec_4_k_cu_463f4f52_378134cuda3std3__45__cpo4cendE,@object
	.size		_ZN40_INTERNAL_e2dfc4ec_4_k_cu_463f4f52_378134cuda3std3__45__cpo4cendE,(_ZN40_INTERNAL_e2dfc4ec_4_k_cu_463f4f52_378134cuda3std6ranges3__45__cpo4swapE - _ZN40_INTERNAL_e2dfc4ec_4_k_cu_463f4f52_378134cuda3std3__45__cpo4cendE)
_ZN40_INTERNAL_e2dfc4ec_4_k_cu_463f4f52_378134cuda3std3__45__cpo4cendE:
	.zero		1
	.type		_ZN40_INTERNAL_e2dfc4ec_4_k_cu_463f4f52_378134cuda3std6ranges3__45__cpo4swapE,@object
	.size		_ZN40_INTERNAL_e2dfc4ec_4_k_cu_463f4f52_378134cuda3std6ranges3__45__cpo4swapE,(.L_11 - _ZN40_INTERNAL_e2dfc4ec_4_k_cu_463f4f52_378134cuda3std6ranges3__45__cpo4swapE)
_ZN40_INTERNAL_e2dfc4ec_4_k_cu_463f4f52_378134cuda3std6ranges3__45__cpo4swapE:
	.zero		1
.L_11:


//--------------------- .nv.constant0._ZN7cutlass13device_kernelINS_4gemm6kernel13GemmUniversalIN4cute5tupleIJiiiiEEENS1_10collective13CollectiveMmaINS1_35MainloopSm100TmaUmmaWarpSpecializedILi33ELi2ELi4ENS5_IJNS4_1CILi4EEENSA_ILi1EEESC_EEEEENS5_IJNSA_ILi128EEENSA_ILi256EEENSA_ILi32EEEEEENS_12float_e5m2_tENS5_IJlSC_lEEESJ_SK_NS4_8TiledMMAINS4_8MMA_AtomIJNS4_10MMA_TraitsINS4_25SM100_MMA_F8F6F4_2x1SM_SSEJSJ_SJ_fSF_SG_NS4_17integral_constantINS4_4UMMA5MajorELSR_0EEESS_NSP_INSQ_7ScaleInELST_0EEESU_EEEEEENS4_6LayoutINS5_IJSC_SC_SC_EEENS5_IJNSA_ILi0EEESZ_SZ_EEEEENS5_IJNS4_10UnderscoreES12_S12_EEEEENS4_18SM100_TMA_2SM_LOADENS4_14ComposedLayoutINS4_7SwizzleILi1ELi4ELi3EEENS4_18smem_ptr_flag_bitsILi8EEENSX_INS5_IJNSA_ILi8EEESH_EEENS5_IJSH_SC_EEEEEEEvNS4_8identityENS4_28SM100_TMA_2SM_LOAD_MULTICASTES1F_vS1G_EENS_8epilogue10collective18CollectiveEpilogueINS1J_23Sm100TmaWarpSpecializedILi4ELi2ELi32ELb0ELb0EEEJNS5_IJNSA_ILi64EEESG_SH_EEENS5_IJNSX_IS1O_SC_EENSX_INS5_IJSH_NSA_ILi2EEEEEENS5_IJSC_SF_EEEEEEEESJ_SK_SJ_SK_NS1J_6fusion15FusionCallbacksIS1N_NS1W_17LinearCombinationISJ_fSJ_fLNS_15FloatRoundStyleE2EEES1P_S1V_JEEENS4_5SM1004TMEM4LOAD26SM100_TMEM_LOAD_32dp32b32xENS4_13SM90_TMA_LOADES1F_NS4_39AutoVectorizingCopyWithAssumedAlignmentILi128EEENS4_14SM90_TMA_STOREES1F_S28_S28_EEEvvEEEEvNT_6ParamsE --------------------------
	.section	.nv.constant0._ZN7cutlass13device_kernelINS_4gemm6kernel13GemmUniversalIN4cute5tupleIJiiiiEEENS1_10collective13CollectiveMmaINS1_35MainloopSm100TmaUmmaWarpSpecializedILi33ELi2ELi4ENS5_IJNS4_1CILi4EEENSA_ILi1EEESC_EEEEENS5_IJNSA_ILi128EEENSA_ILi256EEENSA_ILi32EEEEEENS_12float_e5m2_tENS5_IJlSC_lEEESJ_SK_NS4_8TiledMMAINS4_8MMA_AtomIJNS4_10MMA_TraitsINS4_25SM100_MMA_F8F6F4_2x1SM_SSEJSJ_SJ_fSF_SG_NS4_17integral_constantINS4_4UMMA5MajorELSR_0EEESS_NSP_INSQ_7ScaleInELST_0EEESU_EEEEEENS4_6LayoutINS5_IJSC_SC_SC_EEENS5_IJNSA_ILi0EEESZ_SZ_EEEEENS5_IJNS4_10UnderscoreES12_S12_EEEEENS4_18SM100_TMA_2SM_LOADENS4_14ComposedLayoutINS4_7SwizzleILi1ELi4ELi3EEENS4_18smem_ptr_flag_bitsILi8EEENSX_INS5_IJNSA_ILi8EEESH_EEENS5_IJSH_SC_EEEEEEEvNS4_8identityENS4_28SM100_TMA_2SM_LOAD_MULTICASTES1F_vS1G_EENS_8epilogue10collective18CollectiveEpilogueINS1J_23Sm100TmaWarpSpecializedILi4ELi2ELi32ELb0ELb0EEEJNS5_IJNSA_ILi64EEESG_SH_EEENS5_IJNSX_IS1O_SC_EENSX_INS5_IJSH_NSA_ILi2EEEEEENS5_IJSC_SF_EEEEEEEESJ_SK_SJ_SK_NS1J_6fusion15FusionCallbacksIS1N_NS1W_17LinearCombinationISJ_fSJ_fLNS_15FloatRoundStyleE2EEES1P_S1V_JEEENS4_5SM1004TMEM4LOAD26SM100_TMEM_LOAD_32dp32b32xENS4_13SM90_TMA_LOADES1F_NS4_39AutoVectorizingCopyWithAssumedAlignmentILi128EEENS4_14SM90_TMA_STOREES1F_S28_S28_EEEvvEEEEvNT_6ParamsE,"a",@progbits
	.sectionflags	@""
	.align	4
.nv.constant0._ZN7cutlass13device_kernelINS_4gemm6kernel13GemmUniversalIN4cute5tupleIJiiiiEEENS1_10collective13CollectiveMmaINS1_35MainloopSm100TmaUmmaWarpSpecializedILi33ELi2ELi4ENS5_IJNS4_1CILi4EEENSA_ILi1EEESC_EEEEENS5_IJNSA_ILi128EEENSA_ILi256EEENSA_ILi32EEEEEENS_12float_e5m2_tENS5_IJlSC_lEEESJ_SK_NS4_8TiledMMAINS4_8MMA_AtomIJNS4_10MMA_TraitsINS4_25SM100_MMA_F8F6F4_2x1SM_SSEJSJ_SJ_fSF_SG_NS4_17integral_constantINS4_4UMMA5MajorELSR_0EEESS_NSP_INSQ_7ScaleInELST_0EEESU_EEEEEENS4_6LayoutINS5_IJSC_SC_SC_EEENS5_IJNSA_ILi0EEESZ_SZ_EEEEENS5_IJNS4_10UnderscoreES12_S12_EEEEENS4_18SM100_TMA_2SM_LOADENS4_14ComposedLayoutINS4_7SwizzleILi1ELi4ELi3EEENS4_18smem_ptr_flag_bitsILi8EEENSX_INS5_IJNSA_ILi8EEESH_EEENS5_IJSH_SC_EEEEEEEvNS4_8identityENS4_28SM100_TMA_2SM_LOAD_MULTICASTES1F_vS1G_EENS_8epilogue10collective18CollectiveEpilogueINS1J_23Sm100TmaWarpSpecializedILi4ELi2ELi32ELb0ELb0EEEJNS5_IJNSA_ILi64EEESG_SH_EEENS5_IJNSX_IS1O_SC_EENSX_INS5_IJSH_NSA_ILi2EEEEEENS5_IJSC_SF_EEEEEEEESJ_SK_SJ_SK_NS1J_6fusion15FusionCallbacksIS1N_NS1W_17LinearCombinationISJ_fSJ_fLNS_15FloatRoundStyleE2EEES1P_S1V_JEEENS4_5SM1004TMEM4LOAD26SM100_TMEM_LOAD_32dp32b32xENS4_13SM90_TMA_LOADES1F_NS4_39AutoVectorizingCopyWithAssumedAlignmentILi128EEENS4_14SM90_TMA_STOREES1F_S28_S28_EEEvvEEEEvNT_6ParamsE:
	.zero		2944


//--------------------- SYMBOLS --------------------------

	.type		.nv.reservedSmem.offset0,@object
	.size		.nv.reservedSmem.offset0,0x4
	.type		.nv.reservedSmem.cap,@object
	.size		.nv.reservedSmem.cap,0x4
	.type		__assertfail,@function
